//
// Generated by NVIDIA NVVM Compiler
//
// Compiler Build ID: CL-36424714
// Cuda compilation tools, release 13.0, V13.0.88
// Based on NVVM 20.0.0
//

.version 9.0
.target sm_100
.address_size 64

	// .globl	trix_batch_f32

.visible .entry trix_batch_f32(
	.param .u64 .ptr .align 1 trix_batch_f32_param_0,
	.param .u64 .ptr .align 1 trix_batch_f32_param_1,
	.param .u32 trix_batch_f32_param_2,
	.param .u32 trix_batch_f32_param_3,
	.param .u32 trix_batch_f32_param_4,
	.param .u64 .ptr .align 1 trix_batch_f32_param_5
)
{
	.reg .pred 	%p<42>;
	.reg .b32 	%r<143>;
	.reg .b32 	%f<438>;
	.reg .b64 	%rd<58>;
	.reg .b64 	%fd<91>;

	ld.param.u64 	%rd14, [trix_batch_f32_param_0];
	ld.param.u64 	%rd13, [trix_batch_f32_param_1];
	ld.param.u32 	%r90, [trix_batch_f32_param_2];
	ld.param.u32 	%r92, [trix_batch_f32_param_3];
	ld.param.u32 	%r91, [trix_batch_f32_param_4];
	ld.param.u64 	%rd15, [trix_batch_f32_param_5];
	cvta.to.global.u64 	%rd1, %rd15;
	cvta.to.global.u64 	%rd2, %rd14;
	mov.u32 	%r1, %ctaid.x;
	setp.ge.s32 	%p1, %r1, %r92;
	mov.u32 	%r93, %tid.x;
	setp.ne.s32 	%p2, %r93, 0;
	or.pred  	%p3, %p2, %p1;
	@%p3 bra 	$L__BB0_57;
	cvta.to.global.u64 	%rd16, %rd13;
	mul.wide.u32 	%rd17, %r1, 4;
	add.s64 	%rd18, %rd16, %rd17;
	ld.global.nc.u32 	%r2, [%rd18];
	min.s32 	%r94, %r90, %r2;
	setp.lt.s32 	%p4, %r94, 1;
	@%p4 bra 	$L__BB0_57;
	mul.lo.s32 	%r3, %r90, %r1;
	mul.wide.u32 	%rd19, %r3, 4;
	add.s64 	%rd3, %rd1, %rd19;
	mad.lo.s32 	%r95, %r2, 3, %r91;
	add.s32 	%r140, %r95, -3;
	add.s32 	%r142, %r95, -2;
	setp.lt.s32 	%p5, %r140, 0;
	@%p5 bra 	$L__BB0_15;
	min.s32 	%r97, %r142, %r90;
	max.s32 	%r6, %r97, 1;
	and.b32  	%r7, %r6, 15;
	setp.lt.s32 	%p6, %r97, 16;
	mov.b32 	%r115, 0;
	@%p6 bra 	$L__BB0_6;
	and.b32  	%r115, %r6, 2147483632;
	neg.s32 	%r113, %r115;
	add.s64 	%rd21, %rd19, %rd1;
	add.s64 	%rd56, %rd21, 32;
$L__BB0_5:
	.pragma "nounroll";
	mov.b32 	%r98, 2143289344;
	st.global.u32 	[%rd56+-32], %r98;
	st.global.u32 	[%rd56+-28], %r98;
	st.global.u32 	[%rd56+-24], %r98;
	st.global.u32 	[%rd56+-20], %r98;
	st.global.u32 	[%rd56+-16], %r98;
	st.global.u32 	[%rd56+-12], %r98;
	st.global.u32 	[%rd56+-8], %r98;
	st.global.u32 	[%rd56+-4], %r98;
	st.global.u32 	[%rd56], %r98;
	st.global.u32 	[%rd56+4], %r98;
	st.global.u32 	[%rd56+8], %r98;
	st.global.u32 	[%rd56+12], %r98;
	st.global.u32 	[%rd56+16], %r98;
	st.global.u32 	[%rd56+20], %r98;
	st.global.u32 	[%rd56+24], %r98;
	st.global.u32 	[%rd56+28], %r98;
	add.s32 	%r113, %r113, 16;
	add.s64 	%rd56, %rd56, 64;
	setp.ne.s32 	%p7, %r113, 0;
	@%p7 bra 	$L__BB0_5;
$L__BB0_6:
	setp.eq.s32 	%p8, %r7, 0;
	@%p8 bra 	$L__BB0_15;
	and.b32  	%r13, %r6, 7;
	setp.lt.u32 	%p9, %r7, 8;
	@%p9 bra 	$L__BB0_9;
	mul.wide.u32 	%rd22, %r115, 4;
	add.s64 	%rd23, %rd3, %rd22;
	mov.b32 	%r99, 2143289344;
	st.global.u32 	[%rd23], %r99;
	st.global.u32 	[%rd23+4], %r99;
	st.global.u32 	[%rd23+8], %r99;
	st.global.u32 	[%rd23+12], %r99;
	st.global.u32 	[%rd23+16], %r99;
	st.global.u32 	[%rd23+20], %r99;
	st.global.u32 	[%rd23+24], %r99;
	st.global.u32 	[%rd23+28], %r99;
	add.s32 	%r115, %r115, 8;
$L__BB0_9:
	setp.eq.s32 	%p10, %r13, 0;
	@%p10 bra 	$L__BB0_15;
	and.b32  	%r16, %r6, 3;
	setp.lt.u32 	%p11, %r13, 4;
	@%p11 bra 	$L__BB0_12;
	mul.wide.u32 	%rd24, %r115, 4;
	add.s64 	%rd25, %rd3, %rd24;
	mov.b32 	%r100, 2143289344;
	st.global.u32 	[%rd25], %r100;
	st.global.u32 	[%rd25+4], %r100;
	st.global.u32 	[%rd25+8], %r100;
	st.global.u32 	[%rd25+12], %r100;
	add.s32 	%r115, %r115, 4;
$L__BB0_12:
	setp.eq.s32 	%p12, %r16, 0;
	@%p12 bra 	$L__BB0_15;
	mul.wide.u32 	%rd26, %r115, 4;
	add.s64 	%rd28, %rd26, %rd19;
	add.s64 	%rd57, %rd1, %rd28;
	neg.s32 	%r117, %r16;
$L__BB0_14:
	.pragma "nounroll";
	mov.b32 	%r101, 2143289344;
	st.global.u32 	[%rd57], %r101;
	add.s64 	%rd57, %rd57, 4;
	add.s32 	%r117, %r117, 1;
	setp.ne.s32 	%p13, %r117, 0;
	@%p13 bra 	$L__BB0_14;
$L__BB0_15:
	setp.ge.s32 	%p14, %r142, %r90;
	@%p14 bra 	$L__BB0_57;
	cvt.rn.f32.u32 	%f76, %r2;
	add.f32 	%f77, %f76, 0f3F800000;
	mov.f32 	%f78, 0f40000000;
	div.rn.f32 	%f1, %f78, %f77;
	rcp.rn.f32 	%f2, %f76;
	add.s32 	%r127, %r2, %r91;
	add.s32 	%r102, %r91, 1;
	max.s32 	%r103, %r127, %r102;
	sub.s32 	%r23, %r103, %r91;
	and.b32  	%r24, %r23, 15;
	sub.s32 	%r104, %r91, %r103;
	setp.gt.u32 	%p15, %r104, -16;
	mov.f32 	%f399, 0f00000000;
	mov.u32 	%r120, %r91;
	@%p15 bra 	$L__BB0_19;
	and.b32  	%r105, %r23, -16;
	neg.s32 	%r118, %r105;
	add.s64 	%rd10, %rd2, 32;
	mov.f32 	%f399, 0f00000000;
	mov.u32 	%r120, %r91;
$L__BB0_18:
	.pragma "nounroll";
	mul.wide.s32 	%rd29, %r120, 4;
	add.s64 	%rd30, %rd10, %rd29;
	ld.global.nc.f32 	%f80, [%rd30+-32];
	add.f32 	%f81, %f399, %f80;
	ld.global.nc.f32 	%f82, [%rd30+-28];
	add.f32 	%f83, %f81, %f82;
	ld.global.nc.f32 	%f84, [%rd30+-24];
	add.f32 	%f85, %f83, %f84;
	ld.global.nc.f32 	%f86, [%rd30+-20];
	add.f32 	%f87, %f85, %f86;
	ld.global.nc.f32 	%f88, [%rd30+-16];
	add.f32 	%f89, %f87, %f88;
	ld.global.nc.f32 	%f90, [%rd30+-12];
	add.f32 	%f91, %f89, %f90;
	ld.global.nc.f32 	%f92, [%rd30+-8];
	add.f32 	%f93, %f91, %f92;
	ld.global.nc.f32 	%f94, [%rd30+-4];
	add.f32 	%f95, %f93, %f94;
	ld.global.nc.f32 	%f96, [%rd30];
	add.f32 	%f97, %f95, %f96;
	ld.global.nc.f32 	%f98, [%rd30+4];
	add.f32 	%f99, %f97, %f98;
	ld.global.nc.f32 	%f100, [%rd30+8];
	add.f32 	%f101, %f99, %f100;
	ld.global.nc.f32 	%f102, [%rd30+12];
	add.f32 	%f103, %f101, %f102;
	ld.global.nc.f32 	%f104, [%rd30+16];
	add.f32 	%f105, %f103, %f104;
	ld.global.nc.f32 	%f106, [%rd30+20];
	add.f32 	%f107, %f105, %f106;
	ld.global.nc.f32 	%f108, [%rd30+24];
	add.f32 	%f109, %f107, %f108;
	ld.global.nc.f32 	%f110, [%rd30+28];
	add.f32 	%f399, %f109, %f110;
	add.s32 	%r120, %r120, 16;
	add.s32 	%r118, %r118, 16;
	setp.ne.s32 	%p16, %r118, 0;
	@%p16 bra 	$L__BB0_18;
$L__BB0_19:
	setp.eq.s32 	%p17, %r24, 0;
	@%p17 bra 	$L__BB0_28;
	and.b32  	%r31, %r23, 7;
	setp.lt.u32 	%p18, %r24, 8;
	@%p18 bra 	$L__BB0_22;
	mul.wide.s32 	%rd31, %r120, 4;
	add.s64 	%rd32, %rd2, %rd31;
	ld.global.nc.f32 	%f112, [%rd32];
	add.f32 	%f113, %f399, %f112;
	ld.global.nc.f32 	%f114, [%rd32+4];
	add.f32 	%f115, %f113, %f114;
	ld.global.nc.f32 	%f116, [%rd32+8];
	add.f32 	%f117, %f115, %f116;
	ld.global.nc.f32 	%f118, [%rd32+12];
	add.f32 	%f119, %f117, %f118;
	ld.global.nc.f32 	%f120, [%rd32+16];
	add.f32 	%f121, %f119, %f120;
	ld.global.nc.f32 	%f122, [%rd32+20];
	add.f32 	%f123, %f121, %f122;
	ld.global.nc.f32 	%f124, [%rd32+24];
	add.f32 	%f125, %f123, %f124;
	ld.global.nc.f32 	%f126, [%rd32+28];
	add.f32 	%f399, %f125, %f126;
	add.s32 	%r120, %r120, 8;
$L__BB0_22:
	setp.eq.s32 	%p19, %r31, 0;
	@%p19 bra 	$L__BB0_28;
	and.b32  	%r34, %r23, 3;
	setp.lt.u32 	%p20, %r31, 4;
	@%p20 bra 	$L__BB0_25;
	mul.wide.s32 	%rd33, %r120, 4;
	add.s64 	%rd34, %rd2, %rd33;
	ld.global.nc.f32 	%f128, [%rd34];
	add.f32 	%f129, %f399, %f128;
	ld.global.nc.f32 	%f130, [%rd34+4];
	add.f32 	%f131, %f129, %f130;
	ld.global.nc.f32 	%f132, [%rd34+8];
	add.f32 	%f133, %f131, %f132;
	ld.global.nc.f32 	%f134, [%rd34+12];
	add.f32 	%f399, %f133, %f134;
	add.s32 	%r120, %r120, 4;
$L__BB0_25:
	setp.eq.s32 	%p21, %r34, 0;
	@%p21 bra 	$L__BB0_28;
	neg.s32 	%r123, %r34;
$L__BB0_27:
	.pragma "nounroll";
	mul.wide.s32 	%rd35, %r120, 4;
	add.s64 	%rd36, %rd2, %rd35;
	ld.global.nc.f32 	%f135, [%rd36];
	add.f32 	%f399, %f399, %f135;
	add.s32 	%r120, %r120, 1;
	add.s32 	%r123, %r123, 1;
	setp.ne.s32 	%p22, %r123, 0;
	@%p22 bra 	$L__BB0_27;
$L__BB0_28:
	mul.f32 	%f434, %f2, %f399;
	shl.b32 	%r42, %r2, 1;
	add.s32 	%r133, %r91, %r42;
	add.s32 	%r136, %r133, -1;
	setp.ge.s32 	%p23, %r127, %r136;
	mov.f32 	%f417, %f434;
	@%p23 bra 	$L__BB0_41;
	add.s32 	%r44, %r2, -1;
	add.s32 	%r107, %r2, -2;
	and.b32  	%r45, %r44, 15;
	setp.lt.u32 	%p24, %r107, 15;
	mov.f32 	%f417, %f434;
	@%p24 bra 	$L__BB0_32;
	and.b32  	%r108, %r44, -16;
	neg.s32 	%r125, %r108;
	add.s64 	%rd11, %rd2, 32;
	mov.f32 	%f417, %f434;
$L__BB0_31:
	.pragma "nounroll";
	mul.wide.s32 	%rd37, %r127, 4;
	add.s64 	%rd38, %rd11, %rd37;
	ld.global.nc.f32 	%f137, [%rd38+-32];
	sub.f32 	%f138, %f137, %f434;
	fma.rn.f32 	%f139, %f1, %f138, %f434;
	add.f32 	%f140, %f417, %f139;
	ld.global.nc.f32 	%f141, [%rd38+-28];
	sub.f32 	%f142, %f141, %f139;
	fma.rn.f32 	%f143, %f1, %f142, %f139;
	add.f32 	%f144, %f140, %f143;
	ld.global.nc.f32 	%f145, [%rd38+-24];
	sub.f32 	%f146, %f145, %f143;
	fma.rn.f32 	%f147, %f1, %f146, %f143;
	add.f32 	%f148, %f144, %f147;
	ld.global.nc.f32 	%f149, [%rd38+-20];
	sub.f32 	%f150, %f149, %f147;
	fma.rn.f32 	%f151, %f1, %f150, %f147;
	add.f32 	%f152, %f148, %f151;
	ld.global.nc.f32 	%f153, [%rd38+-16];
	sub.f32 	%f154, %f153, %f151;
	fma.rn.f32 	%f155, %f1, %f154, %f151;
	add.f32 	%f156, %f152, %f155;
	ld.global.nc.f32 	%f157, [%rd38+-12];
	sub.f32 	%f158, %f157, %f155;
	fma.rn.f32 	%f159, %f1, %f158, %f155;
	add.f32 	%f160, %f156, %f159;
	ld.global.nc.f32 	%f161, [%rd38+-8];
	sub.f32 	%f162, %f161, %f159;
	fma.rn.f32 	%f163, %f1, %f162, %f159;
	add.f32 	%f164, %f160, %f163;
	ld.global.nc.f32 	%f165, [%rd38+-4];
	sub.f32 	%f166, %f165, %f163;
	fma.rn.f32 	%f167, %f1, %f166, %f163;
	add.f32 	%f168, %f164, %f167;
	ld.global.nc.f32 	%f169, [%rd38];
	sub.f32 	%f170, %f169, %f167;
	fma.rn.f32 	%f171, %f1, %f170, %f167;
	add.f32 	%f172, %f168, %f171;
	ld.global.nc.f32 	%f173, [%rd38+4];
	sub.f32 	%f174, %f173, %f171;
	fma.rn.f32 	%f175, %f1, %f174, %f171;
	add.f32 	%f176, %f172, %f175;
	ld.global.nc.f32 	%f177, [%rd38+8];
	sub.f32 	%f178, %f177, %f175;
	fma.rn.f32 	%f179, %f1, %f178, %f175;
	add.f32 	%f180, %f176, %f179;
	ld.global.nc.f32 	%f181, [%rd38+12];
	sub.f32 	%f182, %f181, %f179;
	fma.rn.f32 	%f183, %f1, %f182, %f179;
	add.f32 	%f184, %f180, %f183;
	ld.global.nc.f32 	%f185, [%rd38+16];
	sub.f32 	%f186, %f185, %f183;
	fma.rn.f32 	%f187, %f1, %f186, %f183;
	add.f32 	%f188, %f184, %f187;
	ld.global.nc.f32 	%f189, [%rd38+20];
	sub.f32 	%f190, %f189, %f187;
	fma.rn.f32 	%f191, %f1, %f190, %f187;
	add.f32 	%f192, %f188, %f191;
	ld.global.nc.f32 	%f193, [%rd38+24];
	sub.f32 	%f194, %f193, %f191;
	fma.rn.f32 	%f195, %f1, %f194, %f191;
	add.f32 	%f196, %f192, %f195;
	ld.global.nc.f32 	%f197, [%rd38+28];
	sub.f32 	%f198, %f197, %f195;
	fma.rn.f32 	%f434, %f1, %f198, %f195;
	add.f32 	%f417, %f196, %f434;
	add.s32 	%r127, %r127, 16;
	add.s32 	%r125, %r125, 16;
	setp.ne.s32 	%p25, %r125, 0;
	@%p25 bra 	$L__BB0_31;
$L__BB0_32:
	setp.eq.s32 	%p26, %r45, 0;
	@%p26 bra 	$L__BB0_41;
	and.b32  	%r52, %r44, 7;
	setp.lt.u32 	%p27, %r45, 8;
	@%p27 bra 	$L__BB0_35;
	mul.wide.s32 	%rd39, %r127, 4;
	add.s64 	%rd40, %rd2, %rd39;
	ld.global.nc.f32 	%f200, [%rd40];
	sub.f32 	%f201, %f200, %f434;
	fma.rn.f32 	%f202, %f1, %f201, %f434;
	add.f32 	%f203, %f417, %f202;
	ld.global.nc.f32 	%f204, [%rd40+4];
	sub.f32 	%f205, %f204, %f202;
	fma.rn.f32 	%f206, %f1, %f205, %f202;
	add.f32 	%f207, %f203, %f206;
	ld.global.nc.f32 	%f208, [%rd40+8];
	sub.f32 	%f209, %f208, %f206;
	fma.rn.f32 	%f210, %f1, %f209, %f206;
	add.f32 	%f211, %f207, %f210;
	ld.global.nc.f32 	%f212, [%rd40+12];
	sub.f32 	%f213, %f212, %f210;
	fma.rn.f32 	%f214, %f1, %f213, %f210;
	add.f32 	%f215, %f211, %f214;
	ld.global.nc.f32 	%f216, [%rd40+16];
	sub.f32 	%f217, %f216, %f214;
	fma.rn.f32 	%f218, %f1, %f217, %f214;
	add.f32 	%f219, %f215, %f218;
	ld.global.nc.f32 	%f220, [%rd40+20];
	sub.f32 	%f221, %f220, %f218;
	fma.rn.f32 	%f222, %f1, %f221, %f218;
	add.f32 	%f223, %f219, %f222;
	ld.global.nc.f32 	%f224, [%rd40+24];
	sub.f32 	%f225, %f224, %f222;
	fma.rn.f32 	%f226, %f1, %f225, %f222;
	add.f32 	%f227, %f223, %f226;
	ld.global.nc.f32 	%f228, [%rd40+28];
	sub.f32 	%f229, %f228, %f226;
	fma.rn.f32 	%f434, %f1, %f229, %f226;
	add.f32 	%f417, %f227, %f434;
	add.s32 	%r127, %r127, 8;
$L__BB0_35:
	setp.eq.s32 	%p28, %r52, 0;
	@%p28 bra 	$L__BB0_41;
	and.b32  	%r55, %r44, 3;
	setp.lt.u32 	%p29, %r52, 4;
	@%p29 bra 	$L__BB0_38;
	mul.wide.s32 	%rd41, %r127, 4;
	add.s64 	%rd42, %rd2, %rd41;
	ld.global.nc.f32 	%f231, [%rd42];
	sub.f32 	%f232, %f231, %f434;
	fma.rn.f32 	%f233, %f1, %f232, %f434;
	add.f32 	%f234, %f417, %f233;
	ld.global.nc.f32 	%f235, [%rd42+4];
	sub.f32 	%f236, %f235, %f233;
	fma.rn.f32 	%f237, %f1, %f236, %f233;
	add.f32 	%f238, %f234, %f237;
	ld.global.nc.f32 	%f239, [%rd42+8];
	sub.f32 	%f240, %f239, %f237;
	fma.rn.f32 	%f241, %f1, %f240, %f237;
	add.f32 	%f242, %f238, %f241;
	ld.global.nc.f32 	%f243, [%rd42+12];
	sub.f32 	%f244, %f243, %f241;
	fma.rn.f32 	%f434, %f1, %f244, %f241;
	add.f32 	%f417, %f242, %f434;
	add.s32 	%r127, %r127, 4;
$L__BB0_38:
	setp.eq.s32 	%p30, %r55, 0;
	@%p30 bra 	$L__BB0_41;
	neg.s32 	%r130, %r55;
$L__BB0_40:
	.pragma "nounroll";
	mul.wide.s32 	%rd43, %r127, 4;
	add.s64 	%rd44, %rd2, %rd43;
	ld.global.nc.f32 	%f245, [%rd44];
	sub.f32 	%f246, %f245, %f434;
	fma.rn.f32 	%f434, %f1, %f246, %f434;
	add.f32 	%f417, %f417, %f434;
	add.s32 	%r127, %r127, 1;
	add.s32 	%r130, %r130, 1;
	setp.ne.s32 	%p31, %r130, 0;
	@%p31 bra 	$L__BB0_40;
$L__BB0_41:
	mul.f32 	%f435, %f2, %f417;
	cvt.f64.f32 	%fd89, %f435;
	setp.ge.s32 	%p32, %r136, %r142;
	@%p32 bra 	$L__BB0_55;
	add.s32 	%r63, %r2, -1;
	add.s32 	%r109, %r2, -2;
	and.b32  	%r64, %r63, 15;
	setp.lt.u32 	%p33, %r109, 15;
	@%p33 bra 	$L__BB0_46;
	and.b32  	%r110, %r63, -16;
	neg.s32 	%r132, %r110;
	add.s64 	%rd12, %rd2, 32;
$L__BB0_44:
	.pragma "nounroll";
	mul.wide.s32 	%rd45, %r136, 4;
	add.s64 	%rd46, %rd12, %rd45;
	ld.global.nc.f32 	%f248, [%rd46+-32];
	sub.f32 	%f249, %f248, %f434;
	fma.rn.f32 	%f250, %f1, %f249, %f434;
	sub.f32 	%f251, %f250, %f435;
	fma.rn.f32 	%f252, %f1, %f251, %f435;
	cvt.f64.f32 	%fd20, %f252;
	add.f64 	%fd21, %fd89, %fd20;
	ld.global.nc.f32 	%f253, [%rd46+-28];
	sub.f32 	%f254, %f253, %f250;
	fma.rn.f32 	%f255, %f1, %f254, %f250;
	sub.f32 	%f256, %f255, %f252;
	fma.rn.f32 	%f257, %f1, %f256, %f252;
	cvt.f64.f32 	%fd22, %f257;
	add.f64 	%fd23, %fd21, %fd22;
	ld.global.nc.f32 	%f258, [%rd46+-24];
	sub.f32 	%f259, %f258, %f255;
	fma.rn.f32 	%f260, %f1, %f259, %f255;
	sub.f32 	%f261, %f260, %f257;
	fma.rn.f32 	%f262, %f1, %f261, %f257;
	cvt.f64.f32 	%fd24, %f262;
	add.f64 	%fd25, %fd23, %fd24;
	ld.global.nc.f32 	%f263, [%rd46+-20];
	sub.f32 	%f264, %f263, %f260;
	fma.rn.f32 	%f265, %f1, %f264, %f260;
	sub.f32 	%f266, %f265, %f262;
	fma.rn.f32 	%f267, %f1, %f266, %f262;
	cvt.f64.f32 	%fd26, %f267;
	add.f64 	%fd27, %fd25, %fd26;
	ld.global.nc.f32 	%f268, [%rd46+-16];
	sub.f32 	%f269, %f268, %f265;
	fma.rn.f32 	%f270, %f1, %f269, %f265;
	sub.f32 	%f271, %f270, %f267;
	fma.rn.f32 	%f272, %f1, %f271, %f267;
	cvt.f64.f32 	%fd28, %f272;
	add.f64 	%fd29, %fd27, %fd28;
	ld.global.nc.f32 	%f273, [%rd46+-12];
	sub.f32 	%f274, %f273, %f270;
	fma.rn.f32 	%f275, %f1, %f274, %f270;
	sub.f32 	%f276, %f275, %f272;
	fma.rn.f32 	%f277, %f1, %f276, %f272;
	cvt.f64.f32 	%fd30, %f277;
	add.f64 	%fd31, %fd29, %fd30;
	ld.global.nc.f32 	%f278, [%rd46+-8];
	sub.f32 	%f279, %f278, %f275;
	fma.rn.f32 	%f280, %f1, %f279, %f275;
	sub.f32 	%f281, %f280, %f277;
	fma.rn.f32 	%f282, %f1, %f281, %f277;
	cvt.f64.f32 	%fd32, %f282;
	add.f64 	%fd33, %fd31, %fd32;
	ld.global.nc.f32 	%f283, [%rd46+-4];
	sub.f32 	%f284, %f283, %f280;
	fma.rn.f32 	%f285, %f1, %f284, %f280;
	sub.f32 	%f286, %f285, %f282;
	fma.rn.f32 	%f287, %f1, %f286, %f282;
	cvt.f64.f32 	%fd34, %f287;
	add.f64 	%fd35, %fd33, %fd34;
	ld.global.nc.f32 	%f288, [%rd46];
	sub.f32 	%f289, %f288, %f285;
	fma.rn.f32 	%f290, %f1, %f289, %f285;
	sub.f32 	%f291, %f290, %f287;
	fma.rn.f32 	%f292, %f1, %f291, %f287;
	cvt.f64.f32 	%fd36, %f292;
	add.f64 	%fd37, %fd35, %fd36;
	ld.global.nc.f32 	%f293, [%rd46+4];
	sub.f32 	%f294, %f293, %f290;
	fma.rn.f32 	%f295, %f1, %f294, %f290;
	sub.f32 	%f296, %f295, %f292;
	fma.rn.f32 	%f297, %f1, %f296, %f292;
	cvt.f64.f32 	%fd38, %f297;
	add.f64 	%fd39, %fd37, %fd38;
	ld.global.nc.f32 	%f298, [%rd46+8];
	sub.f32 	%f299, %f298, %f295;
	fma.rn.f32 	%f300, %f1, %f299, %f295;
	sub.f32 	%f301, %f300, %f297;
	fma.rn.f32 	%f302, %f1, %f301, %f297;
	cvt.f64.f32 	%fd40, %f302;
	add.f64 	%fd41, %fd39, %fd40;
	ld.global.nc.f32 	%f303, [%rd46+12];
	sub.f32 	%f304, %f303, %f300;
	fma.rn.f32 	%f305, %f1, %f304, %f300;
	sub.f32 	%f306, %f305, %f302;
	fma.rn.f32 	%f307, %f1, %f306, %f302;
	cvt.f64.f32 	%fd42, %f307;
	add.f64 	%fd43, %fd41, %fd42;
	ld.global.nc.f32 	%f308, [%rd46+16];
	sub.f32 	%f309, %f308, %f305;
	fma.rn.f32 	%f310, %f1, %f309, %f305;
	sub.f32 	%f311, %f310, %f307;
	fma.rn.f32 	%f312, %f1, %f311, %f307;
	cvt.f64.f32 	%fd44, %f312;
	add.f64 	%fd45, %fd43, %fd44;
	ld.global.nc.f32 	%f313, [%rd46+20];
	sub.f32 	%f314, %f313, %f310;
	fma.rn.f32 	%f315, %f1, %f314, %f310;
	sub.f32 	%f316, %f315, %f312;
	fma.rn.f32 	%f317, %f1, %f316, %f312;
	cvt.f64.f32 	%fd46, %f317;
	add.f64 	%fd47, %fd45, %fd46;
	ld.global.nc.f32 	%f318, [%rd46+24];
	sub.f32 	%f319, %f318, %f315;
	fma.rn.f32 	%f320, %f1, %f319, %f315;
	sub.f32 	%f321, %f320, %f317;
	fma.rn.f32 	%f322, %f1, %f321, %f317;
	cvt.f64.f32 	%fd48, %f322;
	add.f64 	%fd49, %fd47, %fd48;
	ld.global.nc.f32 	%f323, [%rd46+28];
	sub.f32 	%f324, %f323, %f320;
	fma.rn.f32 	%f434, %f1, %f324, %f320;
	sub.f32 	%f325, %f434, %f322;
	fma.rn.f32 	%f435, %f1, %f325, %f322;
	cvt.f64.f32 	%fd50, %f435;
	add.f64 	%fd89, %fd49, %fd50;
	add.s32 	%r136, %r136, 16;
	add.s32 	%r133, %r133, 16;
	add.s32 	%r132, %r132, 16;
	setp.ne.s32 	%p34, %r132, 0;
	@%p34 bra 	$L__BB0_44;
	add.s32 	%r136, %r133, -1;
$L__BB0_46:
	setp.eq.s32 	%p35, %r64, 0;
	@%p35 bra 	$L__BB0_55;
	and.b32  	%r75, %r63, 7;
	setp.lt.u32 	%p36, %r64, 8;
	@%p36 bra 	$L__BB0_49;
	mul.wide.s32 	%rd47, %r136, 4;
	add.s64 	%rd48, %rd2, %rd47;
	ld.global.nc.f32 	%f327, [%rd48];
	sub.f32 	%f328, %f327, %f434;
	fma.rn.f32 	%f329, %f1, %f328, %f434;
	sub.f32 	%f330, %f329, %f435;
	fma.rn.f32 	%f331, %f1, %f330, %f435;
	cvt.f64.f32 	%fd52, %f331;
	add.f64 	%fd53, %fd89, %fd52;
	ld.global.nc.f32 	%f332, [%rd48+4];
	sub.f32 	%f333, %f332, %f329;
	fma.rn.f32 	%f334, %f1, %f333, %f329;
	sub.f32 	%f335, %f334, %f331;
	fma.rn.f32 	%f336, %f1, %f335, %f331;
	cvt.f64.f32 	%fd54, %f336;
	add.f64 	%fd55, %fd53, %fd54;
	ld.global.nc.f32 	%f337, [%rd48+8];
	sub.f32 	%f338, %f337, %f334;
	fma.rn.f32 	%f339, %f1, %f338, %f334;
	sub.f32 	%f340, %f339, %f336;
	fma.rn.f32 	%f341, %f1, %f340, %f336;
	cvt.f64.f32 	%fd56, %f341;
	add.f64 	%fd57, %fd55, %fd56;
	ld.global.nc.f32 	%f342, [%rd48+12];
	sub.f32 	%f343, %f342, %f339;
	fma.rn.f32 	%f344, %f1, %f343, %f339;
	sub.f32 	%f345, %f344, %f341;
	fma.rn.f32 	%f346, %f1, %f345, %f341;
	cvt.f64.f32 	%fd58, %f346;
	add.f64 	%fd59, %fd57, %fd58;
	ld.global.nc.f32 	%f347, [%rd48+16];
	sub.f32 	%f348, %f347, %f344;
	fma.rn.f32 	%f349, %f1, %f348, %f344;
	sub.f32 	%f350, %f349, %f346;
	fma.rn.f32 	%f351, %f1, %f350, %f346;
	cvt.f64.f32 	%fd60, %f351;
	add.f64 	%fd61, %fd59, %fd60;
	ld.global.nc.f32 	%f352, [%rd48+20];
	sub.f32 	%f353, %f352, %f349;
	fma.rn.f32 	%f354, %f1, %f353, %f349;
	sub.f32 	%f355, %f354, %f351;
	fma.rn.f32 	%f356, %f1, %f355, %f351;
	cvt.f64.f32 	%fd62, %f356;
	add.f64 	%fd63, %fd61, %fd62;
	ld.global.nc.f32 	%f357, [%rd48+24];
	sub.f32 	%f358, %f357, %f354;
	fma.rn.f32 	%f359, %f1, %f358, %f354;
	sub.f32 	%f360, %f359, %f356;
	fma.rn.f32 	%f361, %f1, %f360, %f356;
	cvt.f64.f32 	%fd64, %f361;
	add.f64 	%fd65, %fd63, %fd64;
	ld.global.nc.f32 	%f362, [%rd48+28];
	sub.f32 	%f363, %f362, %f359;
	fma.rn.f32 	%f434, %f1, %f363, %f359;
	sub.f32 	%f364, %f434, %f361;
	fma.rn.f32 	%f435, %f1, %f364, %f361;
	cvt.f64.f32 	%fd66, %f435;
	add.f64 	%fd89, %fd65, %fd66;
	add.s32 	%r136, %r136, 8;
$L__BB0_49:
	setp.eq.s32 	%p37, %r75, 0;
	@%p37 bra 	$L__BB0_55;
	and.b32  	%r78, %r63, 3;
	setp.lt.u32 	%p38, %r75, 4;
	@%p38 bra 	$L__BB0_52;
	mul.wide.s32 	%rd49, %r136, 4;
	add.s64 	%rd50, %rd2, %rd49;
	ld.global.nc.f32 	%f366, [%rd50];
	sub.f32 	%f367, %f366, %f434;
	fma.rn.f32 	%f368, %f1, %f367, %f434;
	sub.f32 	%f369, %f368, %f435;
	fma.rn.f32 	%f370, %f1, %f369, %f435;
	cvt.f64.f32 	%fd68, %f370;
	add.f64 	%fd69, %fd89, %fd68;
	ld.global.nc.f32 	%f371, [%rd50+4];
	sub.f32 	%f372, %f371, %f368;
	fma.rn.f32 	%f373, %f1, %f372, %f368;
	sub.f32 	%f374, %f373, %f370;
	fma.rn.f32 	%f375, %f1, %f374, %f370;
	cvt.f64.f32 	%fd70, %f375;
	add.f64 	%fd71, %fd69, %fd70;
	ld.global.nc.f32 	%f376, [%rd50+8];
	sub.f32 	%f377, %f376, %f373;
	fma.rn.f32 	%f378, %f1, %f377, %f373;
	sub.f32 	%f379, %f378, %f375;
	fma.rn.f32 	%f380, %f1, %f379, %f375;
	cvt.f64.f32 	%fd72, %f380;
	add.f64 	%fd73, %fd71, %fd72;
	ld.global.nc.f32 	%f381, [%rd50+12];
	sub.f32 	%f382, %f381, %f378;
	fma.rn.f32 	%f434, %f1, %f382, %f378;
	sub.f32 	%f383, %f434, %f380;
	fma.rn.f32 	%f435, %f1, %f383, %f380;
	cvt.f64.f32 	%fd74, %f435;
	add.f64 	%fd89, %fd73, %fd74;
	add.s32 	%r136, %r136, 4;
$L__BB0_52:
	setp.eq.s32 	%p39, %r78, 0;
	@%p39 bra 	$L__BB0_55;
	neg.s32 	%r138, %r78;
$L__BB0_54:
	.pragma "nounroll";
	mul.wide.s32 	%rd51, %r136, 4;
	add.s64 	%rd52, %rd2, %rd51;
	ld.global.nc.f32 	%f384, [%rd52];
	sub.f32 	%f385, %f384, %f434;
	fma.rn.f32 	%f434, %f1, %f385, %f434;
	sub.f32 	%f386, %f434, %f435;
	fma.rn.f32 	%f435, %f1, %f386, %f435;
	cvt.f64.f32 	%fd75, %f435;
	add.f64 	%fd89, %fd89, %fd75;
	add.s32 	%r136, %r136, 1;
	add.s32 	%r138, %r138, 1;
	setp.ne.s32 	%p40, %r138, 0;
	@%p40 bra 	$L__BB0_54;
$L__BB0_55:
	cvt.f64.f32 	%fd76, %f2;
	mul.f64 	%fd90, %fd89, %fd76;
	cvt.f64.f32 	%fd16, %f1;
	mov.b32 	%r141, 2;
$L__BB0_56:
	mul.wide.s32 	%rd53, %r142, 4;
	add.s64 	%rd54, %rd2, %rd53;
	ld.global.nc.f32 	%f387, [%rd54];
	sub.f32 	%f388, %f387, %f434;
	fma.rn.f32 	%f434, %f1, %f388, %f434;
	sub.f32 	%f389, %f434, %f435;
	fma.rn.f32 	%f435, %f1, %f389, %f435;
	cvt.f64.f32 	%fd77, %f435;
	sub.f64 	%fd78, %fd77, %fd90;
	fma.rn.f64 	%fd18, %fd16, %fd78, %fd90;
	sub.f64 	%fd79, %fd18, %fd90;
	mul.f64 	%fd80, %fd79, 0d40C3880000000000;
	cvt.rn.f32.f64 	%f390, %fd80;
	add.s64 	%rd55, %rd3, %rd53;
	st.global.f32 	[%rd55], %f390;
	add.s32 	%r140, %r141, %r140;
	setp.lt.s32 	%p41, %r140, %r90;
	mov.b32 	%r141, 1;
	mov.f64 	%fd90, %fd18;
	mov.u32 	%r142, %r140;
	@%p41 bra 	$L__BB0_56;
$L__BB0_57:
	ret;

}
	// .globl	trix_batch_warp_scan_f32
.visible .entry trix_batch_warp_scan_f32(
	.param .u64 .ptr .align 1 trix_batch_warp_scan_f32_param_0,
	.param .u64 .ptr .align 1 trix_batch_warp_scan_f32_param_1,
	.param .u32 trix_batch_warp_scan_f32_param_2,
	.param .u32 trix_batch_warp_scan_f32_param_3,
	.param .u32 trix_batch_warp_scan_f32_param_4,
	.param .u64 .ptr .align 1 trix_batch_warp_scan_f32_param_5
)
{
	.reg .pred 	%p<97>;
	.reg .b32 	%r<273>;
	.reg .b32 	%f<586>;
	.reg .b64 	%rd<102>;

	ld.param.u64 	%rd40, [trix_batch_warp_scan_f32_param_0];
	ld.param.u64 	%rd38, [trix_batch_warp_scan_f32_param_1];
	ld.param.u32 	%r129, [trix_batch_warp_scan_f32_param_2];
	ld.param.u32 	%r131, [trix_batch_warp_scan_f32_param_3];
	ld.param.u32 	%r130, [trix_batch_warp_scan_f32_param_4];
	ld.param.u64 	%rd39, [trix_batch_warp_scan_f32_param_5];
	cvta.to.global.u64 	%rd1, %rd40;
	mov.u32 	%r1, %tid.x;
	and.b32  	%r269, %r1, 31;
	shr.u32 	%r132, %r1, 5;
	mov.u32 	%r133, %ntid.x;
	shr.u32 	%r134, %r133, 5;
	mov.u32 	%r135, %ctaid.x;
	mad.lo.s32 	%r3, %r134, %r135, %r132;
	setp.ge.s32 	%p10, %r3, %r131;
	@%p10 bra 	$L__BB1_78;
	cvta.to.global.u64 	%rd41, %rd38;
	cvta.to.global.u64 	%rd2, %rd39;
	cvt.u64.u32 	%rd42, %r3;
	mul.wide.u32 	%rd43, %r3, 4;
	add.s64 	%rd44, %rd41, %rd43;
	ld.global.nc.u32 	%r4, [%rd44];
	cvt.s64.s32 	%rd45, %r129;
	mul.lo.s64 	%rd3, %rd45, %rd42;
	shl.b64 	%rd46, %rd3, 2;
	add.s64 	%rd4, %rd2, %rd46;
	min.s32 	%r136, %r129, %r4;
	setp.gt.s32 	%p11, %r136, 0;
	@%p11 bra 	$L__BB1_15;
	setp.ge.s32 	%p88, %r269, %r129;
	@%p88 bra 	$L__BB1_78;
	not.b32 	%r224, %r269;
	add.s32 	%r225, %r129, %r224;
	shr.u32 	%r226, %r225, 5;
	add.s32 	%r5, %r226, 1;
	and.b32  	%r6, %r5, 15;
	setp.lt.u32 	%p89, %r225, 480;
	@%p89 bra 	$L__BB1_6;
	and.b32  	%r227, %r5, 268435440;
	neg.s32 	%r233, %r227;
	and.b32  	%r228, %r1, 31;
	mul.wide.u32 	%rd82, %r228, 4;
	add.s64 	%rd83, %rd46, %rd82;
	add.s64 	%rd84, %rd83, %rd2;
	add.s64 	%rd92, %rd84, 1024;
$L__BB1_5:
	.pragma "nounroll";
	mov.b32 	%r229, 2143289344;
	st.global.u32 	[%rd92+-1024], %r229;
	st.global.u32 	[%rd92+-896], %r229;
	st.global.u32 	[%rd92+-768], %r229;
	st.global.u32 	[%rd92+-640], %r229;
	st.global.u32 	[%rd92+-512], %r229;
	st.global.u32 	[%rd92+-384], %r229;
	st.global.u32 	[%rd92+-256], %r229;
	st.global.u32 	[%rd92+-128], %r229;
	st.global.u32 	[%rd92], %r229;
	st.global.u32 	[%rd92+128], %r229;
	st.global.u32 	[%rd92+256], %r229;
	st.global.u32 	[%rd92+384], %r229;
	st.global.u32 	[%rd92+512], %r229;
	st.global.u32 	[%rd92+640], %r229;
	st.global.u32 	[%rd92+768], %r229;
	st.global.u32 	[%rd92+896], %r229;
	add.s32 	%r269, %r269, 512;
	add.s32 	%r233, %r233, 16;
	add.s64 	%rd92, %rd92, 2048;
	setp.eq.s32 	%p90, %r233, 0;
	@%p90 bra 	$L__BB1_6;
	bra.uni 	$L__BB1_5;
$L__BB1_6:
	setp.eq.s32 	%p91, %r6, 0;
	@%p91 bra 	$L__BB1_78;
	and.b32  	%r120, %r5, 7;
	setp.lt.u32 	%p92, %r6, 8;
	@%p92 bra 	$L__BB1_9;
	mul.wide.u32 	%rd85, %r269, 4;
	add.s64 	%rd86, %rd4, %rd85;
	mov.b32 	%r230, 2143289344;
	st.global.u32 	[%rd86], %r230;
	st.global.u32 	[%rd86+128], %r230;
	st.global.u32 	[%rd86+256], %r230;
	st.global.u32 	[%rd86+384], %r230;
	st.global.u32 	[%rd86+512], %r230;
	st.global.u32 	[%rd86+640], %r230;
	st.global.u32 	[%rd86+768], %r230;
	st.global.u32 	[%rd86+896], %r230;
	add.s32 	%r269, %r269, 256;
$L__BB1_9:
	setp.eq.s32 	%p93, %r120, 0;
	@%p93 bra 	$L__BB1_78;
	and.b32  	%r123, %r5, 3;
	setp.lt.u32 	%p94, %r120, 4;
	@%p94 bra 	$L__BB1_12;
	mul.wide.u32 	%rd87, %r269, 4;
	add.s64 	%rd88, %rd4, %rd87;
	mov.b32 	%r231, 2143289344;
	st.global.u32 	[%rd88], %r231;
	st.global.u32 	[%rd88+128], %r231;
	st.global.u32 	[%rd88+256], %r231;
	st.global.u32 	[%rd88+384], %r231;
	add.s32 	%r269, %r269, 128;
$L__BB1_12:
	setp.eq.s32 	%p95, %r123, 0;
	@%p95 bra 	$L__BB1_78;
	mul.wide.u32 	%rd90, %r269, 4;
	add.s64 	%rd91, %rd46, %rd90;
	add.s64 	%rd101, %rd2, %rd91;
	neg.s32 	%r272, %r123;
$L__BB1_14:
	.pragma "nounroll";
	mov.b32 	%r232, 2143289344;
	st.global.u32 	[%rd101], %r232;
	add.s64 	%rd101, %rd101, 128;
	add.s32 	%r272, %r272, 1;
	setp.ne.s32 	%p96, %r272, 0;
	@%p96 bra 	$L__BB1_14;
	bra.uni 	$L__BB1_78;
$L__BB1_15:
	max.s32 	%r12, %r130, 0;
	mul.lo.s32 	%r13, %r4, 3;
	add.s32 	%r265, %r12, %r13;
	add.s32 	%r14, %r265, -2;
	min.s32 	%r15, %r14, %r129;
	setp.ge.s32 	%p12, %r269, %r15;
	@%p12 bra 	$L__BB1_28;
	not.b32 	%r138, %r269;
	add.s32 	%r139, %r15, %r138;
	shr.u32 	%r140, %r139, 5;
	add.s32 	%r16, %r140, 1;
	and.b32  	%r17, %r16, 15;
	setp.lt.u32 	%p13, %r139, 480;
	mov.u32 	%r237, %r269;
	@%p13 bra 	$L__BB1_19;
	and.b32  	%r141, %r16, 268435440;
	neg.s32 	%r235, %r141;
	and.b32  	%r142, %r1, 31;
	mul.wide.u32 	%rd48, %r142, 4;
	add.s64 	%rd49, %rd46, %rd48;
	add.s64 	%rd50, %rd49, %rd2;
	add.s64 	%rd93, %rd50, 1024;
	mov.u32 	%r237, %r269;
$L__BB1_18:
	.pragma "nounroll";
	mov.b32 	%r143, 2143289344;
	st.global.u32 	[%rd93+-1024], %r143;
	st.global.u32 	[%rd93+-896], %r143;
	st.global.u32 	[%rd93+-768], %r143;
	st.global.u32 	[%rd93+-640], %r143;
	st.global.u32 	[%rd93+-512], %r143;
	st.global.u32 	[%rd93+-384], %r143;
	st.global.u32 	[%rd93+-256], %r143;
	st.global.u32 	[%rd93+-128], %r143;
	st.global.u32 	[%rd93], %r143;
	st.global.u32 	[%rd93+128], %r143;
	st.global.u32 	[%rd93+256], %r143;
	st.global.u32 	[%rd93+384], %r143;
	st.global.u32 	[%rd93+512], %r143;
	st.global.u32 	[%rd93+640], %r143;
	st.global.u32 	[%rd93+768], %r143;
	st.global.u32 	[%rd93+896], %r143;
	add.s32 	%r237, %r237, 512;
	add.s32 	%r235, %r235, 16;
	add.s64 	%rd93, %rd93, 2048;
	setp.ne.s32 	%p14, %r235, 0;
	@%p14 bra 	$L__BB1_18;
$L__BB1_19:
	setp.eq.s32 	%p15, %r17, 0;
	@%p15 bra 	$L__BB1_28;
	and.b32  	%r24, %r16, 7;
	setp.lt.u32 	%p16, %r17, 8;
	@%p16 bra 	$L__BB1_22;
	mul.wide.u32 	%rd51, %r237, 4;
	add.s64 	%rd52, %rd4, %rd51;
	mov.b32 	%r144, 2143289344;
	st.global.u32 	[%rd52], %r144;
	st.global.u32 	[%rd52+128], %r144;
	st.global.u32 	[%rd52+256], %r144;
	st.global.u32 	[%rd52+384], %r144;
	st.global.u32 	[%rd52+512], %r144;
	st.global.u32 	[%rd52+640], %r144;
	st.global.u32 	[%rd52+768], %r144;
	st.global.u32 	[%rd52+896], %r144;
	add.s32 	%r237, %r237, 256;
$L__BB1_22:
	setp.eq.s32 	%p17, %r24, 0;
	@%p17 bra 	$L__BB1_28;
	and.b32  	%r27, %r16, 3;
	setp.lt.u32 	%p18, %r24, 4;
	@%p18 bra 	$L__BB1_25;
	mul.wide.u32 	%rd53, %r237, 4;
	add.s64 	%rd54, %rd4, %rd53;
	mov.b32 	%r145, 2143289344;
	st.global.u32 	[%rd54], %r145;
	st.global.u32 	[%rd54+128], %r145;
	st.global.u32 	[%rd54+256], %r145;
	st.global.u32 	[%rd54+384], %r145;
	add.s32 	%r237, %r237, 128;
$L__BB1_25:
	setp.eq.s32 	%p19, %r27, 0;
	@%p19 bra 	$L__BB1_28;
	mul.wide.u32 	%rd56, %r237, 4;
	add.s64 	%rd57, %rd46, %rd56;
	add.s64 	%rd94, %rd2, %rd57;
	neg.s32 	%r240, %r27;
$L__BB1_27:
	.pragma "nounroll";
	mov.b32 	%r146, 2143289344;
	st.global.u32 	[%rd94], %r146;
	add.s64 	%rd94, %rd94, 128;
	add.s32 	%r240, %r240, 1;
	setp.ne.s32 	%p20, %r240, 0;
	@%p20 bra 	$L__BB1_27;
$L__BB1_28:
	setp.ge.s32 	%p21, %r14, %r129;
	@%p21 bra 	$L__BB1_78;
	cvt.rn.f32.u32 	%f93, %r4;
	add.f32 	%f94, %f93, 0f3F800000;
	mov.f32 	%f95, 0f40000000;
	div.rn.f32 	%f1, %f95, %f94;
	mov.f32 	%f96, 0f3F800000;
	sub.f32 	%f2, %f96, %f1;
	rcp.rn.f32 	%f3, %f93;
	setp.ne.s32 	%p22, %r269, 0;
	mov.b32 	%r259, 0;
	mov.u32 	%r260, %r259;
	mov.u32 	%r261, %r259;
	@%p22 bra 	$L__BB1_70;
	add.s32 	%r249, %r4, %r12;
	add.s32 	%r148, %r12, 1;
	max.s32 	%r149, %r249, %r148;
	sub.s32 	%r34, %r149, %r12;
	and.b32  	%r35, %r34, 15;
	sub.s32 	%r150, %r12, %r149;
	setp.gt.u32 	%p23, %r150, -16;
	mov.f32 	%f538, 0f00000000;
	mov.u32 	%r243, %r12;
	@%p23 bra 	$L__BB1_33;
	and.b32  	%r151, %r34, -16;
	neg.s32 	%r241, %r151;
	mul.wide.u32 	%rd58, %r12, 4;
	add.s64 	%rd59, %rd58, %rd1;
	add.s64 	%rd95, %rd59, 32;
	mov.f32 	%f538, 0f00000000;
	mov.u32 	%r243, %r12;
$L__BB1_32:
	.pragma "nounroll";
	ld.global.nc.f32 	%f100, [%rd95+-32];
	add.f32 	%f101, %f538, %f100;
	ld.global.nc.f32 	%f102, [%rd95+-28];
	add.f32 	%f103, %f101, %f102;
	ld.global.nc.f32 	%f104, [%rd95+-24];
	add.f32 	%f105, %f103, %f104;
	ld.global.nc.f32 	%f106, [%rd95+-20];
	add.f32 	%f107, %f105, %f106;
	ld.global.nc.f32 	%f108, [%rd95+-16];
	add.f32 	%f109, %f107, %f108;
	ld.global.nc.f32 	%f110, [%rd95+-12];
	add.f32 	%f111, %f109, %f110;
	ld.global.nc.f32 	%f112, [%rd95+-8];
	add.f32 	%f113, %f111, %f112;
	ld.global.nc.f32 	%f114, [%rd95+-4];
	add.f32 	%f115, %f113, %f114;
	ld.global.nc.f32 	%f116, [%rd95];
	add.f32 	%f117, %f115, %f116;
	ld.global.nc.f32 	%f118, [%rd95+4];
	add.f32 	%f119, %f117, %f118;
	ld.global.nc.f32 	%f120, [%rd95+8];
	add.f32 	%f121, %f119, %f120;
	ld.global.nc.f32 	%f122, [%rd95+12];
	add.f32 	%f123, %f121, %f122;
	ld.global.nc.f32 	%f124, [%rd95+16];
	add.f32 	%f125, %f123, %f124;
	ld.global.nc.f32 	%f126, [%rd95+20];
	add.f32 	%f127, %f125, %f126;
	ld.global.nc.f32 	%f128, [%rd95+24];
	add.f32 	%f129, %f127, %f128;
	ld.global.nc.f32 	%f130, [%rd95+28];
	add.f32 	%f538, %f129, %f130;
	add.s32 	%r243, %r243, 16;
	add.s32 	%r241, %r241, 16;
	add.s64 	%rd95, %rd95, 64;
	setp.ne.s32 	%p24, %r241, 0;
	@%p24 bra 	$L__BB1_32;
$L__BB1_33:
	setp.eq.s32 	%p25, %r35, 0;
	@%p25 bra 	$L__BB1_42;
	and.b32  	%r42, %r34, 7;
	setp.lt.u32 	%p26, %r35, 8;
	@%p26 bra 	$L__BB1_36;
	mul.wide.u32 	%rd60, %r243, 4;
	add.s64 	%rd61, %rd1, %rd60;
	ld.global.nc.f32 	%f132, [%rd61];
	add.f32 	%f133, %f538, %f132;
	ld.global.nc.f32 	%f134, [%rd61+4];
	add.f32 	%f135, %f133, %f134;
	ld.global.nc.f32 	%f136, [%rd61+8];
	add.f32 	%f137, %f135, %f136;
	ld.global.nc.f32 	%f138, [%rd61+12];
	add.f32 	%f139, %f137, %f138;
	ld.global.nc.f32 	%f140, [%rd61+16];
	add.f32 	%f141, %f139, %f140;
	ld.global.nc.f32 	%f142, [%rd61+20];
	add.f32 	%f143, %f141, %f142;
	ld.global.nc.f32 	%f144, [%rd61+24];
	add.f32 	%f145, %f143, %f144;
	ld.global.nc.f32 	%f146, [%rd61+28];
	add.f32 	%f538, %f145, %f146;
	add.s32 	%r243, %r243, 8;
$L__BB1_36:
	setp.eq.s32 	%p27, %r42, 0;
	@%p27 bra 	$L__BB1_42;
	and.b32  	%r45, %r34, 3;
	setp.lt.u32 	%p28, %r42, 4;
	@%p28 bra 	$L__BB1_39;
	mul.wide.u32 	%rd62, %r243, 4;
	add.s64 	%rd63, %rd1, %rd62;
	ld.global.nc.f32 	%f148, [%rd63];
	add.f32 	%f149, %f538, %f148;
	ld.global.nc.f32 	%f150, [%rd63+4];
	add.f32 	%f151, %f149, %f150;
	ld.global.nc.f32 	%f152, [%rd63+8];
	add.f32 	%f153, %f151, %f152;
	ld.global.nc.f32 	%f154, [%rd63+12];
	add.f32 	%f538, %f153, %f154;
	add.s32 	%r243, %r243, 4;
$L__BB1_39:
	setp.eq.s32 	%p29, %r45, 0;
	@%p29 bra 	$L__BB1_42;
	mul.wide.u32 	%rd64, %r243, 4;
	add.s64 	%rd96, %rd1, %rd64;
	neg.s32 	%r246, %r45;
$L__BB1_41:
	.pragma "nounroll";
	ld.global.nc.f32 	%f155, [%rd96];
	add.f32 	%f538, %f538, %f155;
	add.s64 	%rd96, %rd96, 4;
	add.s32 	%r246, %r246, 1;
	setp.ne.s32 	%p30, %r246, 0;
	@%p30 bra 	$L__BB1_41;
$L__BB1_42:
	mul.f32 	%f581, %f3, %f538;
	shl.b32 	%r51, %r4, 1;
	add.s32 	%r254, %r12, %r51;
	add.s32 	%r256, %r254, -1;
	setp.ge.s32 	%p31, %r249, %r256;
	mov.f32 	%f556, %f581;
	@%p31 bra 	$L__BB1_55;
	add.s32 	%r53, %r4, -1;
	add.s32 	%r153, %r4, -2;
	and.b32  	%r54, %r53, 15;
	setp.lt.u32 	%p32, %r153, 15;
	mov.f32 	%f556, %f581;
	@%p32 bra 	$L__BB1_46;
	and.b32  	%r154, %r53, -16;
	neg.s32 	%r247, %r154;
	mul.wide.u32 	%rd65, %r249, 4;
	add.s64 	%rd66, %rd65, %rd1;
	add.s64 	%rd97, %rd66, 32;
	mov.f32 	%f556, %f581;
$L__BB1_45:
	.pragma "nounroll";
	ld.global.nc.f32 	%f157, [%rd97+-32];
	sub.f32 	%f158, %f157, %f581;
	fma.rn.f32 	%f159, %f1, %f158, %f581;
	add.f32 	%f160, %f556, %f159;
	ld.global.nc.f32 	%f161, [%rd97+-28];
	sub.f32 	%f162, %f161, %f159;
	fma.rn.f32 	%f163, %f1, %f162, %f159;
	add.f32 	%f164, %f160, %f163;
	ld.global.nc.f32 	%f165, [%rd97+-24];
	sub.f32 	%f166, %f165, %f163;
	fma.rn.f32 	%f167, %f1, %f166, %f163;
	add.f32 	%f168, %f164, %f167;
	ld.global.nc.f32 	%f169, [%rd97+-20];
	sub.f32 	%f170, %f169, %f167;
	fma.rn.f32 	%f171, %f1, %f170, %f167;
	add.f32 	%f172, %f168, %f171;
	ld.global.nc.f32 	%f173, [%rd97+-16];
	sub.f32 	%f174, %f173, %f171;
	fma.rn.f32 	%f175, %f1, %f174, %f171;
	add.f32 	%f176, %f172, %f175;
	ld.global.nc.f32 	%f177, [%rd97+-12];
	sub.f32 	%f178, %f177, %f175;
	fma.rn.f32 	%f179, %f1, %f178, %f175;
	add.f32 	%f180, %f176, %f179;
	ld.global.nc.f32 	%f181, [%rd97+-8];
	sub.f32 	%f182, %f181, %f179;
	fma.rn.f32 	%f183, %f1, %f182, %f179;
	add.f32 	%f184, %f180, %f183;
	ld.global.nc.f32 	%f185, [%rd97+-4];
	sub.f32 	%f186, %f185, %f183;
	fma.rn.f32 	%f187, %f1, %f186, %f183;
	add.f32 	%f188, %f184, %f187;
	ld.global.nc.f32 	%f189, [%rd97];
	sub.f32 	%f190, %f189, %f187;
	fma.rn.f32 	%f191, %f1, %f190, %f187;
	add.f32 	%f192, %f188, %f191;
	ld.global.nc.f32 	%f193, [%rd97+4];
	sub.f32 	%f194, %f193, %f191;
	fma.rn.f32 	%f195, %f1, %f194, %f191;
	add.f32 	%f196, %f192, %f195;
	ld.global.nc.f32 	%f197, [%rd97+8];
	sub.f32 	%f198, %f197, %f195;
	fma.rn.f32 	%f199, %f1, %f198, %f195;
	add.f32 	%f200, %f196, %f199;
	ld.global.nc.f32 	%f201, [%rd97+12];
	sub.f32 	%f202, %f201, %f199;
	fma.rn.f32 	%f203, %f1, %f202, %f199;
	add.f32 	%f204, %f200, %f203;
	ld.global.nc.f32 	%f205, [%rd97+16];
	sub.f32 	%f206, %f205, %f203;
	fma.rn.f32 	%f207, %f1, %f206, %f203;
	add.f32 	%f208, %f204, %f207;
	ld.global.nc.f32 	%f209, [%rd97+20];
	sub.f32 	%f210, %f209, %f207;
	fma.rn.f32 	%f211, %f1, %f210, %f207;
	add.f32 	%f212, %f208, %f211;
	ld.global.nc.f32 	%f213, [%rd97+24];
	sub.f32 	%f214, %f213, %f211;
	fma.rn.f32 	%f215, %f1, %f214, %f211;
	add.f32 	%f216, %f212, %f215;
	ld.global.nc.f32 	%f217, [%rd97+28];
	sub.f32 	%f218, %f217, %f215;
	fma.rn.f32 	%f581, %f1, %f218, %f215;
	add.f32 	%f556, %f216, %f581;
	add.s32 	%r249, %r249, 16;
	add.s32 	%r247, %r247, 16;
	add.s64 	%rd97, %rd97, 64;
	setp.ne.s32 	%p33, %r247, 0;
	@%p33 bra 	$L__BB1_45;
$L__BB1_46:
	setp.eq.s32 	%p34, %r54, 0;
	@%p34 bra 	$L__BB1_55;
	and.b32  	%r61, %r53, 7;
	setp.lt.u32 	%p35, %r54, 8;
	@%p35 bra 	$L__BB1_49;
	mul.wide.u32 	%rd67, %r249, 4;
	add.s64 	%rd68, %rd1, %rd67;
	ld.global.nc.f32 	%f220, [%rd68];
	sub.f32 	%f221, %f220, %f581;
	fma.rn.f32 	%f222, %f1, %f221, %f581;
	add.f32 	%f223, %f556, %f222;
	ld.global.nc.f32 	%f224, [%rd68+4];
	sub.f32 	%f225, %f224, %f222;
	fma.rn.f32 	%f226, %f1, %f225, %f222;
	add.f32 	%f227, %f223, %f226;
	ld.global.nc.f32 	%f228, [%rd68+8];
	sub.f32 	%f229, %f228, %f226;
	fma.rn.f32 	%f230, %f1, %f229, %f226;
	add.f32 	%f231, %f227, %f230;
	ld.global.nc.f32 	%f232, [%rd68+12];
	sub.f32 	%f233, %f232, %f230;
	fma.rn.f32 	%f234, %f1, %f233, %f230;
	add.f32 	%f235, %f231, %f234;
	ld.global.nc.f32 	%f236, [%rd68+16];
	sub.f32 	%f237, %f236, %f234;
	fma.rn.f32 	%f238, %f1, %f237, %f234;
	add.f32 	%f239, %f235, %f238;
	ld.global.nc.f32 	%f240, [%rd68+20];
	sub.f32 	%f241, %f240, %f238;
	fma.rn.f32 	%f242, %f1, %f241, %f238;
	add.f32 	%f243, %f239, %f242;
	ld.global.nc.f32 	%f244, [%rd68+24];
	sub.f32 	%f245, %f244, %f242;
	fma.rn.f32 	%f246, %f1, %f245, %f242;
	add.f32 	%f247, %f243, %f246;
	ld.global.nc.f32 	%f248, [%rd68+28];
	sub.f32 	%f249, %f248, %f246;
	fma.rn.f32 	%f581, %f1, %f249, %f246;
	add.f32 	%f556, %f247, %f581;
	add.s32 	%r249, %r249, 8;
$L__BB1_49:
	setp.eq.s32 	%p36, %r61, 0;
	@%p36 bra 	$L__BB1_55;
	and.b32  	%r64, %r53, 3;
	setp.lt.u32 	%p37, %r61, 4;
	@%p37 bra 	$L__BB1_52;
	mul.wide.u32 	%rd69, %r249, 4;
	add.s64 	%rd70, %rd1, %rd69;
	ld.global.nc.f32 	%f251, [%rd70];
	sub.f32 	%f252, %f251, %f581;
	fma.rn.f32 	%f253, %f1, %f252, %f581;
	add.f32 	%f254, %f556, %f253;
	ld.global.nc.f32 	%f255, [%rd70+4];
	sub.f32 	%f256, %f255, %f253;
	fma.rn.f32 	%f257, %f1, %f256, %f253;
	add.f32 	%f258, %f254, %f257;
	ld.global.nc.f32 	%f259, [%rd70+8];
	sub.f32 	%f260, %f259, %f257;
	fma.rn.f32 	%f261, %f1, %f260, %f257;
	add.f32 	%f262, %f258, %f261;
	ld.global.nc.f32 	%f263, [%rd70+12];
	sub.f32 	%f264, %f263, %f261;
	fma.rn.f32 	%f581, %f1, %f264, %f261;
	add.f32 	%f556, %f262, %f581;
	add.s32 	%r249, %r249, 4;
$L__BB1_52:
	setp.eq.s32 	%p38, %r64, 0;
	@%p38 bra 	$L__BB1_55;
	mul.wide.u32 	%rd71, %r249, 4;
	add.s64 	%rd98, %rd1, %rd71;
	neg.s32 	%r252, %r64;
$L__BB1_54:
	.pragma "nounroll";
	ld.global.nc.f32 	%f265, [%rd98];
	sub.f32 	%f266, %f265, %f581;
	fma.rn.f32 	%f581, %f1, %f266, %f581;
	add.f32 	%f556, %f556, %f581;
	add.s64 	%rd98, %rd98, 4;
	add.s32 	%r252, %r252, 1;
	setp.ne.s32 	%p39, %r252, 0;
	@%p39 bra 	$L__BB1_54;
$L__BB1_55:
	mul.f32 	%f582, %f3, %f556;
	setp.ge.s32 	%p40, %r256, %r14;
	mov.f32 	%f583, %f582;
	@%p40 bra 	$L__BB1_69;
	add.s32 	%r70, %r4, -1;
	add.s32 	%r155, %r4, -2;
	and.b32  	%r71, %r70, 15;
	setp.lt.u32 	%p41, %r155, 15;
	mov.f32 	%f583, %f582;
	@%p41 bra 	$L__BB1_60;
	and.b32  	%r156, %r70, -16;
	neg.s32 	%r253, %r156;
	mul.wide.u32 	%rd72, %r256, 4;
	add.s64 	%rd73, %rd72, %rd1;
	add.s64 	%rd99, %rd73, 32;
	mov.f32 	%f583, %f582;
$L__BB1_58:
	.pragma "nounroll";
	ld.global.nc.f32 	%f268, [%rd99+-32];
	sub.f32 	%f269, %f268, %f581;
	fma.rn.f32 	%f270, %f1, %f269, %f581;
	sub.f32 	%f271, %f270, %f582;
	fma.rn.f32 	%f272, %f1, %f271, %f582;
	add.f32 	%f273, %f583, %f272;
	ld.global.nc.f32 	%f274, [%rd99+-28];
	sub.f32 	%f275, %f274, %f270;
	fma.rn.f32 	%f276, %f1, %f275, %f270;
	sub.f32 	%f277, %f276, %f272;
	fma.rn.f32 	%f278, %f1, %f277, %f272;
	add.f32 	%f279, %f273, %f278;
	ld.global.nc.f32 	%f280, [%rd99+-24];
	sub.f32 	%f281, %f280, %f276;
	fma.rn.f32 	%f282, %f1, %f281, %f276;
	sub.f32 	%f283, %f282, %f278;
	fma.rn.f32 	%f284, %f1, %f283, %f278;
	add.f32 	%f285, %f279, %f284;
	ld.global.nc.f32 	%f286, [%rd99+-20];
	sub.f32 	%f287, %f286, %f282;
	fma.rn.f32 	%f288, %f1, %f287, %f282;
	sub.f32 	%f289, %f288, %f284;
	fma.rn.f32 	%f290, %f1, %f289, %f284;
	add.f32 	%f291, %f285, %f290;
	ld.global.nc.f32 	%f292, [%rd99+-16];
	sub.f32 	%f293, %f292, %f288;
	fma.rn.f32 	%f294, %f1, %f293, %f288;
	sub.f32 	%f295, %f294, %f290;
	fma.rn.f32 	%f296, %f1, %f295, %f290;
	add.f32 	%f297, %f291, %f296;
	ld.global.nc.f32 	%f298, [%rd99+-12];
	sub.f32 	%f299, %f298, %f294;
	fma.rn.f32 	%f300, %f1, %f299, %f294;
	sub.f32 	%f301, %f300, %f296;
	fma.rn.f32 	%f302, %f1, %f301, %f296;
	add.f32 	%f303, %f297, %f302;
	ld.global.nc.f32 	%f304, [%rd99+-8];
	sub.f32 	%f305, %f304, %f300;
	fma.rn.f32 	%f306, %f1, %f305, %f300;
	sub.f32 	%f307, %f306, %f302;
	fma.rn.f32 	%f308, %f1, %f307, %f302;
	add.f32 	%f309, %f303, %f308;
	ld.global.nc.f32 	%f310, [%rd99+-4];
	sub.f32 	%f311, %f310, %f306;
	fma.rn.f32 	%f312, %f1, %f311, %f306;
	sub.f32 	%f313, %f312, %f308;
	fma.rn.f32 	%f314, %f1, %f313, %f308;
	add.f32 	%f315, %f309, %f314;
	ld.global.nc.f32 	%f316, [%rd99];
	sub.f32 	%f317, %f316, %f312;
	fma.rn.f32 	%f318, %f1, %f317, %f312;
	sub.f32 	%f319, %f318, %f314;
	fma.rn.f32 	%f320, %f1, %f319, %f314;
	add.f32 	%f321, %f315, %f320;
	ld.global.nc.f32 	%f322, [%rd99+4];
	sub.f32 	%f323, %f322, %f318;
	fma.rn.f32 	%f324, %f1, %f323, %f318;
	sub.f32 	%f325, %f324, %f320;
	fma.rn.f32 	%f326, %f1, %f325, %f320;
	add.f32 	%f327, %f321, %f326;
	ld.global.nc.f32 	%f328, [%rd99+8];
	sub.f32 	%f329, %f328, %f324;
	fma.rn.f32 	%f330, %f1, %f329, %f324;
	sub.f32 	%f331, %f330, %f326;
	fma.rn.f32 	%f332, %f1, %f331, %f326;
	add.f32 	%f333, %f327, %f332;
	ld.global.nc.f32 	%f334, [%rd99+12];
	sub.f32 	%f335, %f334, %f330;
	fma.rn.f32 	%f336, %f1, %f335, %f330;
	sub.f32 	%f337, %f336, %f332;
	fma.rn.f32 	%f338, %f1, %f337, %f332;
	add.f32 	%f339, %f333, %f338;
	ld.global.nc.f32 	%f340, [%rd99+16];
	sub.f32 	%f341, %f340, %f336;
	fma.rn.f32 	%f342, %f1, %f341, %f336;
	sub.f32 	%f343, %f342, %f338;
	fma.rn.f32 	%f344, %f1, %f343, %f338;
	add.f32 	%f345, %f339, %f344;
	ld.global.nc.f32 	%f346, [%rd99+20];
	sub.f32 	%f347, %f346, %f342;
	fma.rn.f32 	%f348, %f1, %f347, %f342;
	sub.f32 	%f349, %f348, %f344;
	fma.rn.f32 	%f350, %f1, %f349, %f344;
	add.f32 	%f351, %f345, %f350;
	ld.global.nc.f32 	%f352, [%rd99+24];
	sub.f32 	%f353, %f352, %f348;
	fma.rn.f32 	%f354, %f1, %f353, %f348;
	sub.f32 	%f355, %f354, %f350;
	fma.rn.f32 	%f356, %f1, %f355, %f350;
	add.f32 	%f357, %f351, %f356;
	ld.global.nc.f32 	%f358, [%rd99+28];
	sub.f32 	%f359, %f358, %f354;
	fma.rn.f32 	%f581, %f1, %f359, %f354;
	sub.f32 	%f360, %f581, %f356;
	fma.rn.f32 	%f582, %f1, %f360, %f356;
	add.f32 	%f583, %f357, %f582;
	add.s32 	%r254, %r254, 16;
	add.s32 	%r253, %r253, 16;
	add.s64 	%rd99, %rd99, 64;
	setp.ne.s32 	%p42, %r253, 0;
	@%p42 bra 	$L__BB1_58;
	add.s32 	%r256, %r254, -1;
$L__BB1_60:
	setp.eq.s32 	%p43, %r71, 0;
	@%p43 bra 	$L__BB1_69;
	and.b32  	%r80, %r70, 7;
	setp.lt.u32 	%p44, %r71, 8;
	@%p44 bra 	$L__BB1_63;
	mul.wide.u32 	%rd74, %r256, 4;
	add.s64 	%rd75, %rd1, %rd74;
	ld.global.nc.f32 	%f362, [%rd75];
	sub.f32 	%f363, %f362, %f581;
	fma.rn.f32 	%f364, %f1, %f363, %f581;
	sub.f32 	%f365, %f364, %f582;
	fma.rn.f32 	%f366, %f1, %f365, %f582;
	add.f32 	%f367, %f583, %f366;
	ld.global.nc.f32 	%f368, [%rd75+4];
	sub.f32 	%f369, %f368, %f364;
	fma.rn.f32 	%f370, %f1, %f369, %f364;
	sub.f32 	%f371, %f370, %f366;
	fma.rn.f32 	%f372, %f1, %f371, %f366;
	add.f32 	%f373, %f367, %f372;
	ld.global.nc.f32 	%f374, [%rd75+8];
	sub.f32 	%f375, %f374, %f370;
	fma.rn.f32 	%f376, %f1, %f375, %f370;
	sub.f32 	%f377, %f376, %f372;
	fma.rn.f32 	%f378, %f1, %f377, %f372;
	add.f32 	%f379, %f373, %f378;
	ld.global.nc.f32 	%f380, [%rd75+12];
	sub.f32 	%f381, %f380, %f376;
	fma.rn.f32 	%f382, %f1, %f381, %f376;
	sub.f32 	%f383, %f382, %f378;
	fma.rn.f32 	%f384, %f1, %f383, %f378;
	add.f32 	%f385, %f379, %f384;
	ld.global.nc.f32 	%f386, [%rd75+16];
	sub.f32 	%f387, %f386, %f382;
	fma.rn.f32 	%f388, %f1, %f387, %f382;
	sub.f32 	%f389, %f388, %f384;
	fma.rn.f32 	%f390, %f1, %f389, %f384;
	add.f32 	%f391, %f385, %f390;
	ld.global.nc.f32 	%f392, [%rd75+20];
	sub.f32 	%f393, %f392, %f388;
	fma.rn.f32 	%f394, %f1, %f393, %f388;
	sub.f32 	%f395, %f394, %f390;
	fma.rn.f32 	%f396, %f1, %f395, %f390;
	add.f32 	%f397, %f391, %f396;
	ld.global.nc.f32 	%f398, [%rd75+24];
	sub.f32 	%f399, %f398, %f394;
	fma.rn.f32 	%f400, %f1, %f399, %f394;
	sub.f32 	%f401, %f400, %f396;
	fma.rn.f32 	%f402, %f1, %f401, %f396;
	add.f32 	%f403, %f397, %f402;
	ld.global.nc.f32 	%f404, [%rd75+28];
	sub.f32 	%f405, %f404, %f400;
	fma.rn.f32 	%f581, %f1, %f405, %f400;
	sub.f32 	%f406, %f581, %f402;
	fma.rn.f32 	%f582, %f1, %f406, %f402;
	add.f32 	%f583, %f403, %f582;
	add.s32 	%r256, %r256, 8;
$L__BB1_63:
	setp.eq.s32 	%p45, %r80, 0;
	@%p45 bra 	$L__BB1_69;
	and.b32  	%r83, %r70, 3;
	setp.lt.u32 	%p46, %r80, 4;
	@%p46 bra 	$L__BB1_66;
	mul.wide.u32 	%rd76, %r256, 4;
	add.s64 	%rd77, %rd1, %rd76;
	ld.global.nc.f32 	%f408, [%rd77];
	sub.f32 	%f409, %f408, %f581;
	fma.rn.f32 	%f410, %f1, %f409, %f581;
	sub.f32 	%f411, %f410, %f582;
	fma.rn.f32 	%f412, %f1, %f411, %f582;
	add.f32 	%f413, %f583, %f412;
	ld.global.nc.f32 	%f414, [%rd77+4];
	sub.f32 	%f415, %f414, %f410;
	fma.rn.f32 	%f416, %f1, %f415, %f410;
	sub.f32 	%f417, %f416, %f412;
	fma.rn.f32 	%f418, %f1, %f417, %f412;
	add.f32 	%f419, %f413, %f418;
	ld.global.nc.f32 	%f420, [%rd77+8];
	sub.f32 	%f421, %f420, %f416;
	fma.rn.f32 	%f422, %f1, %f421, %f416;
	sub.f32 	%f423, %f422, %f418;
	fma.rn.f32 	%f424, %f1, %f423, %f418;
	add.f32 	%f425, %f419, %f424;
	ld.global.nc.f32 	%f426, [%rd77+12];
	sub.f32 	%f427, %f426, %f422;
	fma.rn.f32 	%f581, %f1, %f427, %f422;
	sub.f32 	%f428, %f581, %f424;
	fma.rn.f32 	%f582, %f1, %f428, %f424;
	add.f32 	%f583, %f425, %f582;
	add.s32 	%r256, %r256, 4;
$L__BB1_66:
	setp.eq.s32 	%p47, %r83, 0;
	@%p47 bra 	$L__BB1_69;
	mul.wide.u32 	%rd78, %r256, 4;
	add.s64 	%rd100, %rd1, %rd78;
	neg.s32 	%r258, %r83;
$L__BB1_68:
	.pragma "nounroll";
	ld.global.nc.f32 	%f429, [%rd100];
	sub.f32 	%f430, %f429, %f581;
	fma.rn.f32 	%f581, %f1, %f430, %f581;
	sub.f32 	%f431, %f581, %f582;
	fma.rn.f32 	%f582, %f1, %f431, %f582;
	add.f32 	%f583, %f583, %f582;
	add.s64 	%rd100, %rd100, 4;
	add.s32 	%r258, %r258, 1;
	setp.ne.s32 	%p48, %r258, 0;
	@%p48 bra 	$L__BB1_68;
$L__BB1_69:
	mul.f32 	%f432, %f3, %f583;
	mov.b32 	%r259, %f581;
	mov.b32 	%r260, %f582;
	mov.b32 	%r261, %f432;
$L__BB1_70:
	shfl.sync.idx.b32	%r266|%p1, %r259, 0, 31, -1;
	shfl.sync.idx.b32	%r267|%p2, %r260, 0, 31, -1;
	shfl.sync.idx.b32	%r268|%p3, %r261, 0, 31, -1;
	mov.b32 	%r98, %f2;
	sub.s32 	%r157, %r129, %r12;
	sub.s32 	%r264, %r157, %r13;
	add.s32 	%r262, %r265, %r269;
	add.s32 	%r263, %r262, -2;
$L__BB1_71:
	mul.wide.s32 	%rd80, %r263, 4;
	add.s64 	%rd33, %rd4, %rd80;
	add.s64 	%rd34, %rd1, %rd80;
	mov.b32 	%f585, %r268;
	mov.b32 	%f85, %r267;
	add.s32 	%r111, %r262, -2;
	setp.ge.s32 	%p49, %r111, %r129;
	mov.f32 	%f584, 0f00000000;
	@%p49 bra 	$L__BB1_73;
	ld.global.nc.f32 	%f584, [%rd34];
$L__BB1_73:
	setp.lt.u32 	%p50, %r269, 16;
	setp.lt.u32 	%p51, %r269, 8;
	setp.lt.u32 	%p52, %r269, 4;
	setp.lt.u32 	%p53, %r269, 2;
	setp.eq.s32 	%p54, %r269, 0;
	mul.f32 	%f434, %f1, %f584;
	shfl.sync.up.b32	%r158|%p55, %r98, 1, 0, -1;
	mov.b32 	%r159, %f434;
	shfl.sync.up.b32	%r160|%p56, %r159, 1, 0, -1;
	mov.b32 	%f435, %r160;
	mov.b32 	%f436, %r158;
	fma.rn.f32 	%f437, %f2, %f435, %f434;
	selp.f32 	%f438, 0f3F800000, %f436, %p54;
	mul.f32 	%f439, %f2, %f438;
	selp.f32 	%f440, %f434, %f437, %p54;
	mov.b32 	%r161, %f439;
	shfl.sync.up.b32	%r162|%p57, %r161, 2, 0, -1;
	mov.b32 	%r163, %f440;
	shfl.sync.up.b32	%r164|%p58, %r163, 2, 0, -1;
	mov.b32 	%f441, %r164;
	mov.b32 	%f442, %r162;
	mul.f32 	%f443, %f439, %f442;
	fma.rn.f32 	%f444, %f439, %f441, %f440;
	selp.f32 	%f445, %f439, %f443, %p53;
	selp.f32 	%f446, %f440, %f444, %p53;
	mov.b32 	%r165, %f445;
	shfl.sync.up.b32	%r166|%p59, %r165, 4, 0, -1;
	mov.b32 	%r167, %f446;
	shfl.sync.up.b32	%r168|%p60, %r167, 4, 0, -1;
	mov.b32 	%f447, %r168;
	mov.b32 	%f448, %r166;
	mul.f32 	%f449, %f445, %f448;
	fma.rn.f32 	%f450, %f445, %f447, %f446;
	selp.f32 	%f451, %f445, %f449, %p52;
	selp.f32 	%f452, %f446, %f450, %p52;
	mov.b32 	%r169, %f451;
	shfl.sync.up.b32	%r170|%p61, %r169, 8, 0, -1;
	mov.b32 	%r171, %f452;
	shfl.sync.up.b32	%r172|%p62, %r171, 8, 0, -1;
	mov.b32 	%f453, %r172;
	mov.b32 	%f454, %r170;
	mul.f32 	%f455, %f451, %f454;
	fma.rn.f32 	%f456, %f451, %f453, %f452;
	selp.f32 	%f457, %f451, %f455, %p51;
	selp.f32 	%f458, %f452, %f456, %p51;
	mov.b32 	%r173, %f457;
	shfl.sync.up.b32	%r174|%p63, %r173, 16, 0, -1;
	mov.b32 	%r175, %f458;
	shfl.sync.up.b32	%r176|%p64, %r175, 16, 0, -1;
	mov.b32 	%f459, %r176;
	mov.b32 	%f460, %r174;
	mul.f32 	%f461, %f457, %f460;
	fma.rn.f32 	%f462, %f457, %f459, %f458;
	selp.f32 	%f463, %f457, %f461, %p50;
	selp.f32 	%f464, %f458, %f462, %p50;
	mov.b32 	%f465, %r266;
	fma.rn.f32 	%f88, %f463, %f465, %f464;
	mul.f32 	%f466, %f1, %f88;
	shfl.sync.up.b32	%r177|%p65, %r98, 1, 0, -1;
	mov.b32 	%r178, %f466;
	shfl.sync.up.b32	%r179|%p66, %r178, 1, 0, -1;
	mov.b32 	%f467, %r179;
	mov.b32 	%f468, %r177;
	fma.rn.f32 	%f469, %f2, %f467, %f466;
	selp.f32 	%f470, 0f3F800000, %f468, %p54;
	mul.f32 	%f471, %f2, %f470;
	selp.f32 	%f472, %f466, %f469, %p54;
	mov.b32 	%r180, %f471;
	shfl.sync.up.b32	%r181|%p67, %r180, 2, 0, -1;
	mov.b32 	%r182, %f472;
	shfl.sync.up.b32	%r183|%p68, %r182, 2, 0, -1;
	mov.b32 	%f473, %r183;
	mov.b32 	%f474, %r181;
	mul.f32 	%f475, %f471, %f474;
	fma.rn.f32 	%f476, %f471, %f473, %f472;
	selp.f32 	%f477, %f471, %f475, %p53;
	selp.f32 	%f478, %f472, %f476, %p53;
	mov.b32 	%r184, %f477;
	shfl.sync.up.b32	%r185|%p69, %r184, 4, 0, -1;
	mov.b32 	%r186, %f478;
	shfl.sync.up.b32	%r187|%p70, %r186, 4, 0, -1;
	mov.b32 	%f479, %r187;
	mov.b32 	%f480, %r185;
	mul.f32 	%f481, %f477, %f480;
	fma.rn.f32 	%f482, %f477, %f479, %f478;
	selp.f32 	%f483, %f477, %f481, %p52;
	selp.f32 	%f484, %f478, %f482, %p52;
	mov.b32 	%r188, %f483;
	shfl.sync.up.b32	%r189|%p71, %r188, 8, 0, -1;
	mov.b32 	%r190, %f484;
	shfl.sync.up.b32	%r191|%p72, %r190, 8, 0, -1;
	mov.b32 	%f485, %r191;
	mov.b32 	%f486, %r189;
	mul.f32 	%f487, %f483, %f486;
	fma.rn.f32 	%f488, %f483, %f485, %f484;
	selp.f32 	%f489, %f483, %f487, %p51;
	selp.f32 	%f490, %f484, %f488, %p51;
	mov.b32 	%r192, %f489;
	shfl.sync.up.b32	%r193|%p73, %r192, 16, 0, -1;
	mov.b32 	%r194, %f490;
	shfl.sync.up.b32	%r195|%p74, %r194, 16, 0, -1;
	mov.b32 	%f491, %r195;
	mov.b32 	%f492, %r193;
	mul.f32 	%f493, %f489, %f492;
	fma.rn.f32 	%f494, %f489, %f491, %f490;
	selp.f32 	%f495, %f489, %f493, %p50;
	selp.f32 	%f496, %f490, %f494, %p50;
	fma.rn.f32 	%f89, %f495, %f85, %f496;
	mul.f32 	%f497, %f1, %f89;
	shfl.sync.up.b32	%r196|%p75, %r98, 1, 0, -1;
	mov.b32 	%r197, %f497;
	shfl.sync.up.b32	%r198|%p76, %r197, 1, 0, -1;
	mov.b32 	%f498, %r198;
	mov.b32 	%f499, %r196;
	fma.rn.f32 	%f500, %f2, %f498, %f497;
	selp.f32 	%f501, 0f3F800000, %f499, %p54;
	mul.f32 	%f502, %f2, %f501;
	selp.f32 	%f503, %f497, %f500, %p54;
	mov.b32 	%r199, %f502;
	shfl.sync.up.b32	%r200|%p77, %r199, 2, 0, -1;
	mov.b32 	%r201, %f503;
	shfl.sync.up.b32	%r202|%p78, %r201, 2, 0, -1;
	mov.b32 	%f504, %r202;
	mov.b32 	%f505, %r200;
	mul.f32 	%f506, %f502, %f505;
	fma.rn.f32 	%f507, %f502, %f504, %f503;
	selp.f32 	%f508, %f502, %f506, %p53;
	selp.f32 	%f509, %f503, %f507, %p53;
	mov.b32 	%r203, %f508;
	shfl.sync.up.b32	%r204|%p79, %r203, 4, 0, -1;
	mov.b32 	%r205, %f509;
	shfl.sync.up.b32	%r206|%p80, %r205, 4, 0, -1;
	mov.b32 	%f510, %r206;
	mov.b32 	%f511, %r204;
	mul.f32 	%f512, %f508, %f511;
	fma.rn.f32 	%f513, %f508, %f510, %f509;
	selp.f32 	%f514, %f508, %f512, %p52;
	selp.f32 	%f515, %f509, %f513, %p52;
	mov.b32 	%r207, %f514;
	shfl.sync.up.b32	%r208|%p81, %r207, 8, 0, -1;
	mov.b32 	%r209, %f515;
	shfl.sync.up.b32	%r210|%p82, %r209, 8, 0, -1;
	mov.b32 	%f516, %r210;
	mov.b32 	%f517, %r208;
	mul.f32 	%f518, %f514, %f517;
	fma.rn.f32 	%f519, %f514, %f516, %f515;
	selp.f32 	%f520, %f514, %f518, %p51;
	selp.f32 	%f521, %f515, %f519, %p51;
	mov.b32 	%r211, %f520;
	shfl.sync.up.b32	%r212|%p83, %r211, 16, 0, -1;
	mov.b32 	%r213, %f521;
	shfl.sync.up.b32	%r214|%p84, %r213, 16, 0, -1;
	mov.b32 	%f522, %r214;
	mov.b32 	%f523, %r212;
	mul.f32 	%f524, %f520, %f523;
	fma.rn.f32 	%f525, %f520, %f522, %f521;
	selp.f32 	%f526, %f520, %f524, %p50;
	selp.f32 	%f527, %f521, %f525, %p50;
	fma.rn.f32 	%f90, %f526, %f585, %f527;
	@%p54 bra 	$L__BB1_75;
	mov.b32 	%r215, %f90;
	shfl.sync.up.b32	%r216|%p85, %r215, 1, 0, -1;
	mov.b32 	%f585, %r216;
$L__BB1_75:
	setp.ge.s32 	%p86, %r111, %r129;
	@%p86 bra 	$L__BB1_77;
	sub.f32 	%f528, %f90, %f585;
	mul.f32 	%f529, %f528, 0f461C4000;
	st.global.f32 	[%rd33], %f529;
$L__BB1_77:
	add.s32 	%r217, %r264, 2;
	min.s32 	%r218, %r217, 32;
	add.s32 	%r219, %r218, -1;
	mov.b32 	%r220, %f88;
	shfl.sync.idx.b32	%r266|%p7, %r220, %r219, 31, -1;
	mov.b32 	%r221, %f89;
	shfl.sync.idx.b32	%r267|%p8, %r221, %r219, 31, -1;
	mov.b32 	%r222, %f90;
	shfl.sync.idx.b32	%r268|%p9, %r222, %r219, 31, -1;
	add.s32 	%r115, %r265, 32;
	add.s32 	%r223, %r265, 30;
	add.s32 	%r264, %r264, -32;
	add.s32 	%r263, %r263, 32;
	add.s32 	%r262, %r262, 32;
	setp.lt.s32 	%p87, %r223, %r129;
	mov.u32 	%r265, %r115;
	@%p87 bra 	$L__BB1_71;
$L__BB1_78:
	ret;

}
	// .globl	trix_many_series_one_param_f32
.visible .entry trix_many_series_one_param_f32(
	.param .u64 .ptr .align 1 trix_many_series_one_param_f32_param_0,
	.param .u32 trix_many_series_one_param_f32_param_1,
	.param .u32 trix_many_series_one_param_f32_param_2,
	.param .u32 trix_many_series_one_param_f32_param_3,
	.param .u64 .ptr .align 1 trix_many_series_one_param_f32_param_4,
	.param .u64 .ptr .align 1 trix_many_series_one_param_f32_param_5
)
{
	.reg .pred 	%p<102>;
	.reg .b32 	%r<272>;
	.reg .b32 	%f<650>;
	.reg .b64 	%rd<76>;

	ld.param.u64 	%rd4, [trix_many_series_one_param_f32_param_0];
	ld.param.u32 	%r102, [trix_many_series_one_param_f32_param_1];
	ld.param.u32 	%r103, [trix_many_series_one_param_f32_param_2];
	ld.param.u32 	%r104, [trix_many_series_one_param_f32_param_3];
	ld.param.u64 	%rd3, [trix_many_series_one_param_f32_param_4];
	ld.param.u64 	%rd5, [trix_many_series_one_param_f32_param_5];
	cvta.to.global.u64 	%rd1, %rd5;
	cvta.to.global.u64 	%rd2, %rd4;
	mov.u32 	%r1, %ctaid.x;
	setp.ge.s32 	%p1, %r1, %r103;
	mov.u32 	%r105, %tid.x;
	setp.ne.s32 	%p2, %r105, 0;
	or.pred  	%p3, %p2, %p1;
	@%p3 bra 	$L__BB2_44;
	min.s32 	%r106, %r102, %r104;
	setp.lt.s32 	%p4, %r106, 1;
	@%p4 bra 	$L__BB2_44;
	cvta.to.global.u64 	%rd6, %rd3;
	mul.wide.u32 	%rd7, %r1, 4;
	add.s64 	%rd8, %rd6, %rd7;
	ld.global.nc.u32 	%r107, [%rd8];
	max.s32 	%r2, %r107, 0;
	mul.lo.s32 	%r3, %r102, 3;
	add.s32 	%r108, %r3, %r2;
	add.s32 	%r269, %r108, -3;
	add.s32 	%r5, %r108, -2;
	setp.lt.s32 	%p5, %r269, 0;
	@%p5 bra 	$L__BB2_14;
	min.s32 	%r110, %r5, %r104;
	max.s32 	%r6, %r110, 1;
	and.b32  	%r7, %r6, 7;
	setp.lt.s32 	%p6, %r110, 8;
	mov.b32 	%r243, 0;
	@%p6 bra 	$L__BB2_6;
	and.b32  	%r243, %r6, 2147483640;
	neg.s32 	%r241, %r243;
	shl.b32 	%r10, %r103, 3;
	mul.wide.s32 	%rd11, %r103, 4;
	mov.u32 	%r240, %r1;
$L__BB2_5:
	.pragma "nounroll";
	mul.wide.s32 	%rd9, %r240, 4;
	add.s64 	%rd10, %rd1, %rd9;
	mov.b32 	%r111, 2143289344;
	st.global.u32 	[%rd10], %r111;
	add.s64 	%rd12, %rd10, %rd11;
	st.global.u32 	[%rd12], %r111;
	add.s64 	%rd13, %rd12, %rd11;
	st.global.u32 	[%rd13], %r111;
	add.s64 	%rd14, %rd13, %rd11;
	st.global.u32 	[%rd14], %r111;
	add.s64 	%rd15, %rd14, %rd11;
	st.global.u32 	[%rd15], %r111;
	add.s64 	%rd16, %rd15, %rd11;
	st.global.u32 	[%rd16], %r111;
	add.s64 	%rd17, %rd16, %rd11;
	st.global.u32 	[%rd17], %r111;
	add.s64 	%rd18, %rd17, %rd11;
	st.global.u32 	[%rd18], %r111;
	add.s32 	%r241, %r241, 8;
	add.s32 	%r240, %r240, %r10;
	setp.ne.s32 	%p7, %r241, 0;
	@%p7 bra 	$L__BB2_5;
$L__BB2_6:
	setp.eq.s32 	%p8, %r7, 0;
	@%p8 bra 	$L__BB2_14;
	and.b32  	%r16, %r6, 3;
	setp.lt.u32 	%p9, %r7, 4;
	@%p9 bra 	$L__BB2_9;
	mad.lo.s32 	%r112, %r243, %r103, %r1;
	mul.wide.s32 	%rd19, %r112, 4;
	add.s64 	%rd20, %rd1, %rd19;
	mov.b32 	%r113, 2143289344;
	st.global.u32 	[%rd20], %r113;
	mul.wide.s32 	%rd21, %r103, 4;
	add.s64 	%rd22, %rd20, %rd21;
	st.global.u32 	[%rd22], %r113;
	add.s64 	%rd23, %rd22, %rd21;
	st.global.u32 	[%rd23], %r113;
	add.s64 	%rd24, %rd23, %rd21;
	st.global.u32 	[%rd24], %r113;
	add.s32 	%r243, %r243, 4;
$L__BB2_9:
	setp.eq.s32 	%p10, %r16, 0;
	@%p10 bra 	$L__BB2_14;
	setp.eq.s32 	%p11, %r16, 1;
	@%p11 bra 	$L__BB2_12;
	mad.lo.s32 	%r114, %r243, %r103, %r1;
	mul.wide.s32 	%rd25, %r114, 4;
	add.s64 	%rd26, %rd1, %rd25;
	mov.b32 	%r115, 2143289344;
	st.global.u32 	[%rd26], %r115;
	mul.wide.s32 	%rd27, %r103, 4;
	add.s64 	%rd28, %rd26, %rd27;
	st.global.u32 	[%rd28], %r115;
	add.s32 	%r243, %r243, 2;
$L__BB2_12:
	and.b32  	%r116, %r6, 1;
	setp.eq.b32 	%p12, %r116, 1;
	not.pred 	%p13, %p12;
	@%p13 bra 	$L__BB2_14;
	mad.lo.s32 	%r117, %r243, %r103, %r1;
	mul.wide.s32 	%rd29, %r117, 4;
	add.s64 	%rd30, %rd1, %rd29;
	mov.b32 	%r118, 2143289344;
	st.global.u32 	[%rd30], %r118;
$L__BB2_14:
	setp.ge.s32 	%p14, %r5, %r104;
	@%p14 bra 	$L__BB2_44;
	cvt.rn.f32.u32 	%f68, %r102;
	add.f32 	%f69, %f68, 0f3F800000;
	mov.f32 	%f70, 0f40000000;
	div.rn.f32 	%f1, %f70, %f69;
	rcp.rn.f32 	%f2, %f68;
	add.s32 	%r259, %r2, %r102;
	add.s32 	%r22, %r2, 1;
	max.s32 	%r119, %r259, %r22;
	sub.s32 	%r23, %r119, %r2;
	and.b32  	%r24, %r23, 3;
	sub.s32 	%r120, %r2, %r119;
	setp.gt.u32 	%p15, %r120, -4;
	mov.f32 	%f612, 0f00000000;
	mov.u32 	%r251, %r2;
	@%p15 bra 	$L__BB2_18;
	mad.lo.s32 	%r249, %r103, %r22, %r1;
	shl.b32 	%r26, %r103, 2;
	add.s32 	%r121, %r2, 2;
	mad.lo.s32 	%r248, %r103, %r121, %r1;
	add.s32 	%r122, %r2, 3;
	mad.lo.s32 	%r247, %r103, %r122, %r1;
	mad.lo.s32 	%r246, %r103, %r2, %r1;
	and.b32  	%r123, %r23, -4;
	neg.s32 	%r245, %r123;
	mov.f32 	%f612, 0f00000000;
	mov.u32 	%r251, %r2;
$L__BB2_17:
	.pragma "nounroll";
	mul.wide.u32 	%rd31, %r246, 4;
	add.s64 	%rd32, %rd2, %rd31;
	ld.global.nc.f32 	%f72, [%rd32];
	setp.lt.f32 	%p16, %f72, 0f00800000;
	mul.f32 	%f73, %f72, 0f4B000000;
	selp.f32 	%f74, %f73, %f72, %p16;
	selp.f32 	%f75, 0fC1B80000, 0f00000000, %p16;
	mov.b32 	%r124, %f74;
	add.s32 	%r125, %r124, -1059760811;
	and.b32  	%r126, %r125, -8388608;
	sub.s32 	%r127, %r124, %r126;
	mov.b32 	%f76, %r127;
	cvt.rn.f32.s32 	%f77, %r126;
	fma.rn.f32 	%f78, %f77, 0f34000000, %f75;
	add.f32 	%f79, %f76, 0fBF800000;
	fma.rn.f32 	%f80, %f79, 0fBE055027, 0f3E1039F6;
	fma.rn.f32 	%f81, %f80, %f79, 0fBDF8CDCC;
	fma.rn.f32 	%f82, %f81, %f79, 0f3E0F2955;
	fma.rn.f32 	%f83, %f82, %f79, 0fBE2AD8B9;
	fma.rn.f32 	%f84, %f83, %f79, 0f3E4CED0B;
	fma.rn.f32 	%f85, %f84, %f79, 0fBE7FFF22;
	fma.rn.f32 	%f86, %f85, %f79, 0f3EAAAA78;
	fma.rn.f32 	%f87, %f86, %f79, 0fBF000000;
	mul.f32 	%f88, %f79, %f87;
	fma.rn.f32 	%f89, %f88, %f79, %f79;
	fma.rn.f32 	%f90, %f78, 0f3F317218, %f89;
	setp.gt.u32 	%p17, %r124, 2139095039;
	fma.rn.f32 	%f91, %f74, 0f7F800000, 0f7F800000;
	selp.f32 	%f92, %f91, %f90, %p17;
	setp.eq.f32 	%p18, %f74, 0f00000000;
	selp.f32 	%f93, 0fFF800000, %f92, %p18;
	add.f32 	%f94, %f612, %f93;
	mul.wide.u32 	%rd33, %r249, 4;
	add.s64 	%rd34, %rd2, %rd33;
	ld.global.nc.f32 	%f95, [%rd34];
	setp.lt.f32 	%p19, %f95, 0f00800000;
	mul.f32 	%f96, %f95, 0f4B000000;
	selp.f32 	%f97, %f96, %f95, %p19;
	selp.f32 	%f98, 0fC1B80000, 0f00000000, %p19;
	mov.b32 	%r128, %f97;
	add.s32 	%r129, %r128, -1059760811;
	and.b32  	%r130, %r129, -8388608;
	sub.s32 	%r131, %r128, %r130;
	mov.b32 	%f99, %r131;
	cvt.rn.f32.s32 	%f100, %r130;
	fma.rn.f32 	%f101, %f100, 0f34000000, %f98;
	add.f32 	%f102, %f99, 0fBF800000;
	fma.rn.f32 	%f103, %f102, 0fBE055027, 0f3E1039F6;
	fma.rn.f32 	%f104, %f103, %f102, 0fBDF8CDCC;
	fma.rn.f32 	%f105, %f104, %f102, 0f3E0F2955;
	fma.rn.f32 	%f106, %f105, %f102, 0fBE2AD8B9;
	fma.rn.f32 	%f107, %f106, %f102, 0f3E4CED0B;
	fma.rn.f32 	%f108, %f107, %f102, 0fBE7FFF22;
	fma.rn.f32 	%f109, %f108, %f102, 0f3EAAAA78;
	fma.rn.f32 	%f110, %f109, %f102, 0fBF000000;
	mul.f32 	%f111, %f102, %f110;
	fma.rn.f32 	%f112, %f111, %f102, %f102;
	fma.rn.f32 	%f113, %f101, 0f3F317218, %f112;
	setp.gt.u32 	%p20, %r128, 2139095039;
	fma.rn.f32 	%f114, %f97, 0f7F800000, 0f7F800000;
	selp.f32 	%f115, %f114, %f113, %p20;
	setp.eq.f32 	%p21, %f97, 0f00000000;
	selp.f32 	%f116, 0fFF800000, %f115, %p21;
	add.f32 	%f117, %f94, %f116;
	mul.wide.u32 	%rd35, %r248, 4;
	add.s64 	%rd36, %rd2, %rd35;
	ld.global.nc.f32 	%f118, [%rd36];
	setp.lt.f32 	%p22, %f118, 0f00800000;
	mul.f32 	%f119, %f118, 0f4B000000;
	selp.f32 	%f120, %f119, %f118, %p22;
	selp.f32 	%f121, 0fC1B80000, 0f00000000, %p22;
	mov.b32 	%r132, %f120;
	add.s32 	%r133, %r132, -1059760811;
	and.b32  	%r134, %r133, -8388608;
	sub.s32 	%r135, %r132, %r134;
	mov.b32 	%f122, %r135;
	cvt.rn.f32.s32 	%f123, %r134;
	fma.rn.f32 	%f124, %f123, 0f34000000, %f121;
	add.f32 	%f125, %f122, 0fBF800000;
	fma.rn.f32 	%f126, %f125, 0fBE055027, 0f3E1039F6;
	fma.rn.f32 	%f127, %f126, %f125, 0fBDF8CDCC;
	fma.rn.f32 	%f128, %f127, %f125, 0f3E0F2955;
	fma.rn.f32 	%f129, %f128, %f125, 0fBE2AD8B9;
	fma.rn.f32 	%f130, %f129, %f125, 0f3E4CED0B;
	fma.rn.f32 	%f131, %f130, %f125, 0fBE7FFF22;
	fma.rn.f32 	%f132, %f131, %f125, 0f3EAAAA78;
	fma.rn.f32 	%f133, %f132, %f125, 0fBF000000;
	mul.f32 	%f134, %f125, %f133;
	fma.rn.f32 	%f135, %f134, %f125, %f125;
	fma.rn.f32 	%f136, %f124, 0f3F317218, %f135;
	setp.gt.u32 	%p23, %r132, 2139095039;
	fma.rn.f32 	%f137, %f120, 0f7F800000, 0f7F800000;
	selp.f32 	%f138, %f137, %f136, %p23;
	setp.eq.f32 	%p24, %f120, 0f00000000;
	selp.f32 	%f139, 0fFF800000, %f138, %p24;
	add.f32 	%f140, %f117, %f139;
	mul.wide.u32 	%rd37, %r247, 4;
	add.s64 	%rd38, %rd2, %rd37;
	ld.global.nc.f32 	%f141, [%rd38];
	setp.lt.f32 	%p25, %f141, 0f00800000;
	mul.f32 	%f142, %f141, 0f4B000000;
	selp.f32 	%f143, %f142, %f141, %p25;
	selp.f32 	%f144, 0fC1B80000, 0f00000000, %p25;
	mov.b32 	%r136, %f143;
	add.s32 	%r137, %r136, -1059760811;
	and.b32  	%r138, %r137, -8388608;
	sub.s32 	%r139, %r136, %r138;
	mov.b32 	%f145, %r139;
	cvt.rn.f32.s32 	%f146, %r138;
	fma.rn.f32 	%f147, %f146, 0f34000000, %f144;
	add.f32 	%f148, %f145, 0fBF800000;
	fma.rn.f32 	%f149, %f148, 0fBE055027, 0f3E1039F6;
	fma.rn.f32 	%f150, %f149, %f148, 0fBDF8CDCC;
	fma.rn.f32 	%f151, %f150, %f148, 0f3E0F2955;
	fma.rn.f32 	%f152, %f151, %f148, 0fBE2AD8B9;
	fma.rn.f32 	%f153, %f152, %f148, 0f3E4CED0B;
	fma.rn.f32 	%f154, %f153, %f148, 0fBE7FFF22;
	fma.rn.f32 	%f155, %f154, %f148, 0f3EAAAA78;
	fma.rn.f32 	%f156, %f155, %f148, 0fBF000000;
	mul.f32 	%f157, %f148, %f156;
	fma.rn.f32 	%f158, %f157, %f148, %f148;
	fma.rn.f32 	%f159, %f147, 0f3F317218, %f158;
	setp.gt.u32 	%p26, %r136, 2139095039;
	fma.rn.f32 	%f160, %f143, 0f7F800000, 0f7F800000;
	selp.f32 	%f161, %f160, %f159, %p26;
	setp.eq.f32 	%p27, %f143, 0f00000000;
	selp.f32 	%f162, 0fFF800000, %f161, %p27;
	add.f32 	%f612, %f140, %f162;
	add.s32 	%r251, %r251, 4;
	add.s32 	%r249, %r249, %r26;
	add.s32 	%r248, %r248, %r26;
	add.s32 	%r247, %r247, %r26;
	add.s32 	%r246, %r246, %r26;
	add.s32 	%r245, %r245, 4;
	setp.ne.s32 	%p28, %r245, 0;
	@%p28 bra 	$L__BB2_17;
$L__BB2_18:
	setp.eq.s32 	%p29, %r24, 0;
	@%p29 bra 	$L__BB2_23;
	setp.eq.s32 	%p30, %r24, 1;
	@%p30 bra 	$L__BB2_21;
	mad.lo.s32 	%r140, %r251, %r103, %r1;
	mul.wide.u32 	%rd39, %r140, 4;
	add.s64 	%rd40, %rd2, %rd39;
	ld.global.nc.f32 	%f164, [%rd40];
	setp.lt.f32 	%p31, %f164, 0f00800000;
	mul.f32 	%f165, %f164, 0f4B000000;
	selp.f32 	%f166, %f165, %f164, %p31;
	selp.f32 	%f167, 0fC1B80000, 0f00000000, %p31;
	mov.b32 	%r141, %f166;
	add.s32 	%r142, %r141, -1059760811;
	and.b32  	%r143, %r142, -8388608;
	sub.s32 	%r144, %r141, %r143;
	mov.b32 	%f168, %r144;
	cvt.rn.f32.s32 	%f169, %r143;
	fma.rn.f32 	%f170, %f169, 0f34000000, %f167;
	add.f32 	%f171, %f168, 0fBF800000;
	fma.rn.f32 	%f172, %f171, 0fBE055027, 0f3E1039F6;
	fma.rn.f32 	%f173, %f172, %f171, 0fBDF8CDCC;
	fma.rn.f32 	%f174, %f173, %f171, 0f3E0F2955;
	fma.rn.f32 	%f175, %f174, %f171, 0fBE2AD8B9;
	fma.rn.f32 	%f176, %f175, %f171, 0f3E4CED0B;
	fma.rn.f32 	%f177, %f176, %f171, 0fBE7FFF22;
	fma.rn.f32 	%f178, %f177, %f171, 0f3EAAAA78;
	fma.rn.f32 	%f179, %f178, %f171, 0fBF000000;
	mul.f32 	%f180, %f171, %f179;
	fma.rn.f32 	%f181, %f180, %f171, %f171;
	fma.rn.f32 	%f182, %f170, 0f3F317218, %f181;
	setp.gt.u32 	%p32, %r141, 2139095039;
	fma.rn.f32 	%f183, %f166, 0f7F800000, 0f7F800000;
	selp.f32 	%f184, %f183, %f182, %p32;
	setp.eq.f32 	%p33, %f166, 0f00000000;
	selp.f32 	%f185, 0fFF800000, %f184, %p33;
	add.f32 	%f186, %f612, %f185;
	add.s32 	%r145, %r140, %r103;
	mul.wide.u32 	%rd41, %r145, 4;
	add.s64 	%rd42, %rd2, %rd41;
	ld.global.nc.f32 	%f187, [%rd42];
	setp.lt.f32 	%p34, %f187, 0f00800000;
	mul.f32 	%f188, %f187, 0f4B000000;
	selp.f32 	%f189, %f188, %f187, %p34;
	selp.f32 	%f190, 0fC1B80000, 0f00000000, %p34;
	mov.b32 	%r146, %f189;
	add.s32 	%r147, %r146, -1059760811;
	and.b32  	%r148, %r147, -8388608;
	sub.s32 	%r149, %r146, %r148;
	mov.b32 	%f191, %r149;
	cvt.rn.f32.s32 	%f192, %r148;
	fma.rn.f32 	%f193, %f192, 0f34000000, %f190;
	add.f32 	%f194, %f191, 0fBF800000;
	fma.rn.f32 	%f195, %f194, 0fBE055027, 0f3E1039F6;
	fma.rn.f32 	%f196, %f195, %f194, 0fBDF8CDCC;
	fma.rn.f32 	%f197, %f196, %f194, 0f3E0F2955;
	fma.rn.f32 	%f198, %f197, %f194, 0fBE2AD8B9;
	fma.rn.f32 	%f199, %f198, %f194, 0f3E4CED0B;
	fma.rn.f32 	%f200, %f199, %f194, 0fBE7FFF22;
	fma.rn.f32 	%f201, %f200, %f194, 0f3EAAAA78;
	fma.rn.f32 	%f202, %f201, %f194, 0fBF000000;
	mul.f32 	%f203, %f194, %f202;
	fma.rn.f32 	%f204, %f203, %f194, %f194;
	fma.rn.f32 	%f205, %f193, 0f3F317218, %f204;
	setp.gt.u32 	%p35, %r146, 2139095039;
	fma.rn.f32 	%f206, %f189, 0f7F800000, 0f7F800000;
	selp.f32 	%f207, %f206, %f205, %p35;
	setp.eq.f32 	%p36, %f189, 0f00000000;
	selp.f32 	%f208, 0fFF800000, %f207, %p36;
	add.f32 	%f612, %f186, %f208;
	add.s32 	%r251, %r251, 2;
$L__BB2_21:
	and.b32  	%r150, %r23, 1;
	setp.eq.b32 	%p37, %r150, 1;
	not.pred 	%p38, %p37;
	@%p38 bra 	$L__BB2_23;
	mad.lo.s32 	%r151, %r251, %r103, %r1;
	mul.wide.u32 	%rd43, %r151, 4;
	add.s64 	%rd44, %rd2, %rd43;
	ld.global.nc.f32 	%f209, [%rd44];
	setp.lt.f32 	%p39, %f209, 0f00800000;
	mul.f32 	%f210, %f209, 0f4B000000;
	selp.f32 	%f211, %f210, %f209, %p39;
	selp.f32 	%f212, 0fC1B80000, 0f00000000, %p39;
	mov.b32 	%r152, %f211;
	add.s32 	%r153, %r152, -1059760811;
	and.b32  	%r154, %r153, -8388608;
	sub.s32 	%r155, %r152, %r154;
	mov.b32 	%f213, %r155;
	cvt.rn.f32.s32 	%f214, %r154;
	fma.rn.f32 	%f215, %f214, 0f34000000, %f212;
	add.f32 	%f216, %f213, 0fBF800000;
	fma.rn.f32 	%f217, %f216, 0fBE055027, 0f3E1039F6;
	fma.rn.f32 	%f218, %f217, %f216, 0fBDF8CDCC;
	fma.rn.f32 	%f219, %f218, %f216, 0f3E0F2955;
	fma.rn.f32 	%f220, %f219, %f216, 0fBE2AD8B9;
	fma.rn.f32 	%f221, %f220, %f216, 0f3E4CED0B;
	fma.rn.f32 	%f222, %f221, %f216, 0fBE7FFF22;
	fma.rn.f32 	%f223, %f222, %f216, 0f3EAAAA78;
	fma.rn.f32 	%f224, %f223, %f216, 0fBF000000;
	mul.f32 	%f225, %f216, %f224;
	fma.rn.f32 	%f226, %f225, %f216, %f216;
	fma.rn.f32 	%f227, %f215, 0f3F317218, %f226;
	setp.gt.u32 	%p40, %r152, 2139095039;
	fma.rn.f32 	%f228, %f211, 0f7F800000, 0f7F800000;
	selp.f32 	%f229, %f228, %f227, %p40;
	setp.eq.f32 	%p41, %f211, 0f00000000;
	selp.f32 	%f230, 0fFF800000, %f229, %p41;
	add.f32 	%f612, %f612, %f230;
$L__BB2_23:
	mul.f32 	%f644, %f2, %f612;
	shl.b32 	%r46, %r102, 1;
	add.s32 	%r47, %r46, -1;
	add.s32 	%r268, %r47, %r2;
	setp.ge.s32 	%p42, %r259, %r268;
	mov.f32 	%f628, %f644;
	@%p42 bra 	$L__BB2_32;
	sub.s32 	%r49, %r47, %r102;
	add.s32 	%r156, %r49, -1;
	setp.lt.u32 	%p43, %r156, 3;
	mov.f32 	%f628, %f644;
	@%p43 bra 	$L__BB2_27;
	mul.lo.s32 	%r157, %r103, %r259;
	add.s32 	%r158, %r157, %r103;
	add.s32 	%r257, %r1, %r158;
	shl.b32 	%r51, %r103, 2;
	add.s32 	%r159, %r259, 2;
	mad.lo.s32 	%r256, %r103, %r159, %r1;
	add.s32 	%r160, %r259, 3;
	mad.lo.s32 	%r255, %r103, %r160, %r1;
	add.s32 	%r254, %r1, %r157;
	and.b32  	%r161, %r49, -4;
	neg.s32 	%r253, %r161;
	mov.f32 	%f628, %f644;
$L__BB2_26:
	.pragma "nounroll";
	mul.wide.u32 	%rd45, %r254, 4;
	add.s64 	%rd46, %rd2, %rd45;
	ld.global.nc.f32 	%f232, [%rd46];
	setp.lt.f32 	%p44, %f232, 0f00800000;
	mul.f32 	%f233, %f232, 0f4B000000;
	selp.f32 	%f234, %f233, %f232, %p44;
	selp.f32 	%f235, 0fC1B80000, 0f00000000, %p44;
	mov.b32 	%r162, %f234;
	add.s32 	%r163, %r162, -1059760811;
	and.b32  	%r164, %r163, -8388608;
	sub.s32 	%r165, %r162, %r164;
	mov.b32 	%f236, %r165;
	cvt.rn.f32.s32 	%f237, %r164;
	fma.rn.f32 	%f238, %f237, 0f34000000, %f235;
	add.f32 	%f239, %f236, 0fBF800000;
	fma.rn.f32 	%f240, %f239, 0fBE055027, 0f3E1039F6;
	fma.rn.f32 	%f241, %f240, %f239, 0fBDF8CDCC;
	fma.rn.f32 	%f242, %f241, %f239, 0f3E0F2955;
	fma.rn.f32 	%f243, %f242, %f239, 0fBE2AD8B9;
	fma.rn.f32 	%f244, %f243, %f239, 0f3E4CED0B;
	fma.rn.f32 	%f245, %f244, %f239, 0fBE7FFF22;
	fma.rn.f32 	%f246, %f245, %f239, 0f3EAAAA78;
	fma.rn.f32 	%f247, %f246, %f239, 0fBF000000;
	mul.f32 	%f248, %f239, %f247;
	fma.rn.f32 	%f249, %f248, %f239, %f239;
	fma.rn.f32 	%f250, %f238, 0f3F317218, %f249;
	setp.gt.u32 	%p45, %r162, 2139095039;
	fma.rn.f32 	%f251, %f234, 0f7F800000, 0f7F800000;
	selp.f32 	%f252, %f251, %f250, %p45;
	setp.eq.f32 	%p46, %f234, 0f00000000;
	selp.f32 	%f253, 0fFF800000, %f252, %p46;
	sub.f32 	%f254, %f253, %f644;
	fma.rn.f32 	%f255, %f1, %f254, %f644;
	add.f32 	%f256, %f628, %f255;
	mul.wide.u32 	%rd47, %r257, 4;
	add.s64 	%rd48, %rd2, %rd47;
	ld.global.nc.f32 	%f257, [%rd48];
	setp.lt.f32 	%p47, %f257, 0f00800000;
	mul.f32 	%f258, %f257, 0f4B000000;
	selp.f32 	%f259, %f258, %f257, %p47;
	selp.f32 	%f260, 0fC1B80000, 0f00000000, %p47;
	mov.b32 	%r166, %f259;
	add.s32 	%r167, %r166, -1059760811;
	and.b32  	%r168, %r167, -8388608;
	sub.s32 	%r169, %r166, %r168;
	mov.b32 	%f261, %r169;
	cvt.rn.f32.s32 	%f262, %r168;
	fma.rn.f32 	%f263, %f262, 0f34000000, %f260;
	add.f32 	%f264, %f261, 0fBF800000;
	fma.rn.f32 	%f265, %f264, 0fBE055027, 0f3E1039F6;
	fma.rn.f32 	%f266, %f265, %f264, 0fBDF8CDCC;
	fma.rn.f32 	%f267, %f266, %f264, 0f3E0F2955;
	fma.rn.f32 	%f268, %f267, %f264, 0fBE2AD8B9;
	fma.rn.f32 	%f269, %f268, %f264, 0f3E4CED0B;
	fma.rn.f32 	%f270, %f269, %f264, 0fBE7FFF22;
	fma.rn.f32 	%f271, %f270, %f264, 0f3EAAAA78;
	fma.rn.f32 	%f272, %f271, %f264, 0fBF000000;
	mul.f32 	%f273, %f264, %f272;
	fma.rn.f32 	%f274, %f273, %f264, %f264;
	fma.rn.f32 	%f275, %f263, 0f3F317218, %f274;
	setp.gt.u32 	%p48, %r166, 2139095039;
	fma.rn.f32 	%f276, %f259, 0f7F800000, 0f7F800000;
	selp.f32 	%f277, %f276, %f275, %p48;
	setp.eq.f32 	%p49, %f259, 0f00000000;
	selp.f32 	%f278, 0fFF800000, %f277, %p49;
	sub.f32 	%f279, %f278, %f255;
	fma.rn.f32 	%f280, %f1, %f279, %f255;
	add.f32 	%f281, %f256, %f280;
	mul.wide.u32 	%rd49, %r256, 4;
	add.s64 	%rd50, %rd2, %rd49;
	ld.global.nc.f32 	%f282, [%rd50];
	setp.lt.f32 	%p50, %f282, 0f00800000;
	mul.f32 	%f283, %f282, 0f4B000000;
	selp.f32 	%f284, %f283, %f282, %p50;
	selp.f32 	%f285, 0fC1B80000, 0f00000000, %p50;
	mov.b32 	%r170, %f284;
	add.s32 	%r171, %r170, -1059760811;
	and.b32  	%r172, %r171, -8388608;
	sub.s32 	%r173, %r170, %r172;
	mov.b32 	%f286, %r173;
	cvt.rn.f32.s32 	%f287, %r172;
	fma.rn.f32 	%f288, %f287, 0f34000000, %f285;
	add.f32 	%f289, %f286, 0fBF800000;
	fma.rn.f32 	%f290, %f289, 0fBE055027, 0f3E1039F6;
	fma.rn.f32 	%f291, %f290, %f289, 0fBDF8CDCC;
	fma.rn.f32 	%f292, %f291, %f289, 0f3E0F2955;
	fma.rn.f32 	%f293, %f292, %f289, 0fBE2AD8B9;
	fma.rn.f32 	%f294, %f293, %f289, 0f3E4CED0B;
	fma.rn.f32 	%f295, %f294, %f289, 0fBE7FFF22;
	fma.rn.f32 	%f296, %f295, %f289, 0f3EAAAA78;
	fma.rn.f32 	%f297, %f296, %f289, 0fBF000000;
	mul.f32 	%f298, %f289, %f297;
	fma.rn.f32 	%f299, %f298, %f289, %f289;
	fma.rn.f32 	%f300, %f288, 0f3F317218, %f299;
	setp.gt.u32 	%p51, %r170, 2139095039;
	fma.rn.f32 	%f301, %f284, 0f7F800000, 0f7F800000;
	selp.f32 	%f302, %f301, %f300, %p51;
	setp.eq.f32 	%p52, %f284, 0f00000000;
	selp.f32 	%f303, 0fFF800000, %f302, %p52;
	sub.f32 	%f304, %f303, %f280;
	fma.rn.f32 	%f305, %f1, %f304, %f280;
	add.f32 	%f306, %f281, %f305;
	mul.wide.u32 	%rd51, %r255, 4;
	add.s64 	%rd52, %rd2, %rd51;
	ld.global.nc.f32 	%f307, [%rd52];
	setp.lt.f32 	%p53, %f307, 0f00800000;
	mul.f32 	%f308, %f307, 0f4B000000;
	selp.f32 	%f309, %f308, %f307, %p53;
	selp.f32 	%f310, 0fC1B80000, 0f00000000, %p53;
	mov.b32 	%r174, %f309;
	add.s32 	%r175, %r174, -1059760811;
	and.b32  	%r176, %r175, -8388608;
	sub.s32 	%r177, %r174, %r176;
	mov.b32 	%f311, %r177;
	cvt.rn.f32.s32 	%f312, %r176;
	fma.rn.f32 	%f313, %f312, 0f34000000, %f310;
	add.f32 	%f314, %f311, 0fBF800000;
	fma.rn.f32 	%f315, %f314, 0fBE055027, 0f3E1039F6;
	fma.rn.f32 	%f316, %f315, %f314, 0fBDF8CDCC;
	fma.rn.f32 	%f317, %f316, %f314, 0f3E0F2955;
	fma.rn.f32 	%f318, %f317, %f314, 0fBE2AD8B9;
	fma.rn.f32 	%f319, %f318, %f314, 0f3E4CED0B;
	fma.rn.f32 	%f320, %f319, %f314, 0fBE7FFF22;
	fma.rn.f32 	%f321, %f320, %f314, 0f3EAAAA78;
	fma.rn.f32 	%f322, %f321, %f314, 0fBF000000;
	mul.f32 	%f323, %f314, %f322;
	fma.rn.f32 	%f324, %f323, %f314, %f314;
	fma.rn.f32 	%f325, %f313, 0f3F317218, %f324;
	setp.gt.u32 	%p54, %r174, 2139095039;
	fma.rn.f32 	%f326, %f309, 0f7F800000, 0f7F800000;
	selp.f32 	%f327, %f326, %f325, %p54;
	setp.eq.f32 	%p55, %f309, 0f00000000;
	selp.f32 	%f328, 0fFF800000, %f327, %p55;
	sub.f32 	%f329, %f328, %f305;
	fma.rn.f32 	%f644, %f1, %f329, %f305;
	add.f32 	%f628, %f306, %f644;
	add.s32 	%r259, %r259, 4;
	add.s32 	%r257, %r257, %r51;
	add.s32 	%r256, %r256, %r51;
	add.s32 	%r255, %r255, %r51;
	add.s32 	%r254, %r254, %r51;
	add.s32 	%r253, %r253, 4;
	setp.ne.s32 	%p56, %r253, 0;
	@%p56 bra 	$L__BB2_26;
$L__BB2_27:
	and.b32  	%r69, %r49, 3;
	setp.eq.s32 	%p57, %r69, 0;
	@%p57 bra 	$L__BB2_32;
	setp.eq.s32 	%p58, %r69, 1;
	@%p58 bra 	$L__BB2_30;
	mad.lo.s32 	%r178, %r259, %r103, %r1;
	mul.wide.u32 	%rd53, %r178, 4;
	add.s64 	%rd54, %rd2, %rd53;
	ld.global.nc.f32 	%f331, [%rd54];
	setp.lt.f32 	%p59, %f331, 0f00800000;
	mul.f32 	%f332, %f331, 0f4B000000;
	selp.f32 	%f333, %f332, %f331, %p59;
	selp.f32 	%f334, 0fC1B80000, 0f00000000, %p59;
	mov.b32 	%r179, %f333;
	add.s32 	%r180, %r179, -1059760811;
	and.b32  	%r181, %r180, -8388608;
	sub.s32 	%r182, %r179, %r181;
	mov.b32 	%f335, %r182;
	cvt.rn.f32.s32 	%f336, %r181;
	fma.rn.f32 	%f337, %f336, 0f34000000, %f334;
	add.f32 	%f338, %f335, 0fBF800000;
	fma.rn.f32 	%f339, %f338, 0fBE055027, 0f3E1039F6;
	fma.rn.f32 	%f340, %f339, %f338, 0fBDF8CDCC;
	fma.rn.f32 	%f341, %f340, %f338, 0f3E0F2955;
	fma.rn.f32 	%f342, %f341, %f338, 0fBE2AD8B9;
	fma.rn.f32 	%f343, %f342, %f338, 0f3E4CED0B;
	fma.rn.f32 	%f344, %f343, %f338, 0fBE7FFF22;
	fma.rn.f32 	%f345, %f344, %f338, 0f3EAAAA78;
	fma.rn.f32 	%f346, %f345, %f338, 0fBF000000;
	mul.f32 	%f347, %f338, %f346;
	fma.rn.f32 	%f348, %f347, %f338, %f338;
	fma.rn.f32 	%f349, %f337, 0f3F317218, %f348;
	setp.gt.u32 	%p60, %r179, 2139095039;
	fma.rn.f32 	%f350, %f333, 0f7F800000, 0f7F800000;
	selp.f32 	%f351, %f350, %f349, %p60;
	setp.eq.f32 	%p61, %f333, 0f00000000;
	selp.f32 	%f352, 0fFF800000, %f351, %p61;
	sub.f32 	%f353, %f352, %f644;
	fma.rn.f32 	%f354, %f1, %f353, %f644;
	add.f32 	%f355, %f628, %f354;
	add.s32 	%r183, %r178, %r103;
	mul.wide.u32 	%rd55, %r183, 4;
	add.s64 	%rd56, %rd2, %rd55;
	ld.global.nc.f32 	%f356, [%rd56];
	setp.lt.f32 	%p62, %f356, 0f00800000;
	mul.f32 	%f357, %f356, 0f4B000000;
	selp.f32 	%f358, %f357, %f356, %p62;
	selp.f32 	%f359, 0fC1B80000, 0f00000000, %p62;
	mov.b32 	%r184, %f358;
	add.s32 	%r185, %r184, -1059760811;
	and.b32  	%r186, %r185, -8388608;
	sub.s32 	%r187, %r184, %r186;
	mov.b32 	%f360, %r187;
	cvt.rn.f32.s32 	%f361, %r186;
	fma.rn.f32 	%f362, %f361, 0f34000000, %f359;
	add.f32 	%f363, %f360, 0fBF800000;
	fma.rn.f32 	%f364, %f363, 0fBE055027, 0f3E1039F6;
	fma.rn.f32 	%f365, %f364, %f363, 0fBDF8CDCC;
	fma.rn.f32 	%f366, %f365, %f363, 0f3E0F2955;
	fma.rn.f32 	%f367, %f366, %f363, 0fBE2AD8B9;
	fma.rn.f32 	%f368, %f367, %f363, 0f3E4CED0B;
	fma.rn.f32 	%f369, %f368, %f363, 0fBE7FFF22;
	fma.rn.f32 	%f370, %f369, %f363, 0f3EAAAA78;
	fma.rn.f32 	%f371, %f370, %f363, 0fBF000000;
	mul.f32 	%f372, %f363, %f371;
	fma.rn.f32 	%f373, %f372, %f363, %f363;
	fma.rn.f32 	%f374, %f362, 0f3F317218, %f373;
	setp.gt.u32 	%p63, %r184, 2139095039;
	fma.rn.f32 	%f375, %f358, 0f7F800000, 0f7F800000;
	selp.f32 	%f376, %f375, %f374, %p63;
	setp.eq.f32 	%p64, %f358, 0f00000000;
	selp.f32 	%f377, 0fFF800000, %f376, %p64;
	sub.f32 	%f378, %f377, %f354;
	fma.rn.f32 	%f644, %f1, %f378, %f354;
	add.f32 	%f628, %f355, %f644;
	add.s32 	%r259, %r259, 2;
$L__BB2_30:
	and.b32  	%r188, %r49, 1;
	setp.eq.b32 	%p65, %r188, 1;
	not.pred 	%p66, %p65;
	@%p66 bra 	$L__BB2_32;
	mad.lo.s32 	%r189, %r259, %r103, %r1;
	mul.wide.u32 	%rd57, %r189, 4;
	add.s64 	%rd58, %rd2, %rd57;
	ld.global.nc.f32 	%f379, [%rd58];
	setp.lt.f32 	%p67, %f379, 0f00800000;
	mul.f32 	%f380, %f379, 0f4B000000;
	selp.f32 	%f381, %f380, %f379, %p67;
	selp.f32 	%f382, 0fC1B80000, 0f00000000, %p67;
	mov.b32 	%r190, %f381;
	add.s32 	%r191, %r190, -1059760811;
	and.b32  	%r192, %r191, -8388608;
	sub.s32 	%r193, %r190, %r192;
	mov.b32 	%f383, %r193;
	cvt.rn.f32.s32 	%f384, %r192;
	fma.rn.f32 	%f385, %f384, 0f34000000, %f382;
	add.f32 	%f386, %f383, 0fBF800000;
	fma.rn.f32 	%f387, %f386, 0fBE055027, 0f3E1039F6;
	fma.rn.f32 	%f388, %f387, %f386, 0fBDF8CDCC;
	fma.rn.f32 	%f389, %f388, %f386, 0f3E0F2955;
	fma.rn.f32 	%f390, %f389, %f386, 0fBE2AD8B9;
	fma.rn.f32 	%f391, %f390, %f386, 0f3E4CED0B;
	fma.rn.f32 	%f392, %f391, %f386, 0fBE7FFF22;
	fma.rn.f32 	%f393, %f392, %f386, 0f3EAAAA78;
	fma.rn.f32 	%f394, %f393, %f386, 0fBF000000;
	mul.f32 	%f395, %f386, %f394;
	fma.rn.f32 	%f396, %f395, %f386, %f386;
	fma.rn.f32 	%f397, %f385, 0f3F317218, %f396;
	setp.gt.u32 	%p68, %r190, 2139095039;
	fma.rn.f32 	%f398, %f381, 0f7F800000, 0f7F800000;
	selp.f32 	%f399, %f398, %f397, %p68;
	setp.eq.f32 	%p69, %f381, 0f00000000;
	selp.f32 	%f400, 0fFF800000, %f399, %p69;
	sub.f32 	%f401, %f400, %f644;
	fma.rn.f32 	%f644, %f1, %f401, %f644;
	add.f32 	%f628, %f628, %f644;
$L__BB2_32:
	mul.f32 	%f645, %f2, %f628;
	add.s32 	%r271, %r269, 1;
	setp.ge.s32 	%p70, %r268, %r271;
	mov.f32 	%f646, %f645;
	@%p70 bra 	$L__BB2_42;
	sub.s32 	%r72, %r47, %r102;
	sub.s32 	%r195, %r3, %r46;
	add.s32 	%r196, %r195, -2;
	and.b32  	%r73, %r72, 3;
	setp.lt.u32 	%p71, %r196, 3;
	mov.f32 	%f646, %f645;
	@%p71 bra 	$L__BB2_37;
	add.s32 	%r266, %r2, %r46;
	mul.lo.s32 	%r197, %r103, %r266;
	add.s32 	%r265, %r1, %r197;
	shl.b32 	%r76, %r103, 2;
	add.s32 	%r198, %r197, %r103;
	add.s32 	%r264, %r1, %r198;
	add.s32 	%r199, %r266, 2;
	mad.lo.s32 	%r263, %r103, %r199, %r1;
	mad.lo.s32 	%r262, %r103, %r268, %r1;
	and.b32  	%r200, %r72, -4;
	neg.s32 	%r261, %r200;
	mov.f32 	%f646, %f645;
$L__BB2_35:
	.pragma "nounroll";
	mul.wide.u32 	%rd59, %r262, 4;
	add.s64 	%rd60, %rd2, %rd59;
	ld.global.nc.f32 	%f403, [%rd60];
	setp.lt.f32 	%p72, %f403, 0f00800000;
	mul.f32 	%f404, %f403, 0f4B000000;
	selp.f32 	%f405, %f404, %f403, %p72;
	selp.f32 	%f406, 0fC1B80000, 0f00000000, %p72;
	mov.b32 	%r201, %f405;
	add.s32 	%r202, %r201, -1059760811;
	and.b32  	%r203, %r202, -8388608;
	sub.s32 	%r204, %r201, %r203;
	mov.b32 	%f407, %r204;
	cvt.rn.f32.s32 	%f408, %r203;
	fma.rn.f32 	%f409, %f408, 0f34000000, %f406;
	add.f32 	%f410, %f407, 0fBF800000;
	fma.rn.f32 	%f411, %f410, 0fBE055027, 0f3E1039F6;
	fma.rn.f32 	%f412, %f411, %f410, 0fBDF8CDCC;
	fma.rn.f32 	%f413, %f412, %f410, 0f3E0F2955;
	fma.rn.f32 	%f414, %f413, %f410, 0fBE2AD8B9;
	fma.rn.f32 	%f415, %f414, %f410, 0f3E4CED0B;
	fma.rn.f32 	%f416, %f415, %f410, 0fBE7FFF22;
	fma.rn.f32 	%f417, %f416, %f410, 0f3EAAAA78;
	fma.rn.f32 	%f418, %f417, %f410, 0fBF000000;
	mul.f32 	%f419, %f410, %f418;
	fma.rn.f32 	%f420, %f419, %f410, %f410;
	fma.rn.f32 	%f421, %f409, 0f3F317218, %f420;
	setp.gt.u32 	%p73, %r201, 2139095039;
	fma.rn.f32 	%f422, %f405, 0f7F800000, 0f7F800000;
	selp.f32 	%f423, %f422, %f421, %p73;
	setp.eq.f32 	%p74, %f405, 0f00000000;
	selp.f32 	%f424, 0fFF800000, %f423, %p74;
	sub.f32 	%f425, %f424, %f644;
	fma.rn.f32 	%f426, %f1, %f425, %f644;
	sub.f32 	%f427, %f426, %f645;
	fma.rn.f32 	%f428, %f1, %f427, %f645;
	add.f32 	%f429, %f646, %f428;
	mul.wide.u32 	%rd61, %r265, 4;
	add.s64 	%rd62, %rd2, %rd61;
	ld.global.nc.f32 	%f430, [%rd62];
	setp.lt.f32 	%p75, %f430, 0f00800000;
	mul.f32 	%f431, %f430, 0f4B000000;
	selp.f32 	%f432, %f431, %f430, %p75;
	selp.f32 	%f433, 0fC1B80000, 0f00000000, %p75;
	mov.b32 	%r205, %f432;
	add.s32 	%r206, %r205, -1059760811;
	and.b32  	%r207, %r206, -8388608;
	sub.s32 	%r208, %r205, %r207;
	mov.b32 	%f434, %r208;
	cvt.rn.f32.s32 	%f435, %r207;
	fma.rn.f32 	%f436, %f435, 0f34000000, %f433;
	add.f32 	%f437, %f434, 0fBF800000;
	fma.rn.f32 	%f438, %f437, 0fBE055027, 0f3E1039F6;
	fma.rn.f32 	%f439, %f438, %f437, 0fBDF8CDCC;
	fma.rn.f32 	%f440, %f439, %f437, 0f3E0F2955;
	fma.rn.f32 	%f441, %f440, %f437, 0fBE2AD8B9;
	fma.rn.f32 	%f442, %f441, %f437, 0f3E4CED0B;
	fma.rn.f32 	%f443, %f442, %f437, 0fBE7FFF22;
	fma.rn.f32 	%f444, %f443, %f437, 0f3EAAAA78;
	fma.rn.f32 	%f445, %f444, %f437, 0fBF000000;
	mul.f32 	%f446, %f437, %f445;
	fma.rn.f32 	%f447, %f446, %f437, %f437;
	fma.rn.f32 	%f448, %f436, 0f3F317218, %f447;
	setp.gt.u32 	%p76, %r205, 2139095039;
	fma.rn.f32 	%f449, %f432, 0f7F800000, 0f7F800000;
	selp.f32 	%f450, %f449, %f448, %p76;
	setp.eq.f32 	%p77, %f432, 0f00000000;
	selp.f32 	%f451, 0fFF800000, %f450, %p77;
	sub.f32 	%f452, %f451, %f426;
	fma.rn.f32 	%f453, %f1, %f452, %f426;
	sub.f32 	%f454, %f453, %f428;
	fma.rn.f32 	%f455, %f1, %f454, %f428;
	add.f32 	%f456, %f429, %f455;
	mul.wide.u32 	%rd63, %r264, 4;
	add.s64 	%rd64, %rd2, %rd63;
	ld.global.nc.f32 	%f457, [%rd64];
	setp.lt.f32 	%p78, %f457, 0f00800000;
	mul.f32 	%f458, %f457, 0f4B000000;
	selp.f32 	%f459, %f458, %f457, %p78;
	selp.f32 	%f460, 0fC1B80000, 0f00000000, %p78;
	mov.b32 	%r209, %f459;
	add.s32 	%r210, %r209, -1059760811;
	and.b32  	%r211, %r210, -8388608;
	sub.s32 	%r212, %r209, %r211;
	mov.b32 	%f461, %r212;
	cvt.rn.f32.s32 	%f462, %r211;
	fma.rn.f32 	%f463, %f462, 0f34000000, %f460;
	add.f32 	%f464, %f461, 0fBF800000;
	fma.rn.f32 	%f465, %f464, 0fBE055027, 0f3E1039F6;
	fma.rn.f32 	%f466, %f465, %f464, 0fBDF8CDCC;
	fma.rn.f32 	%f467, %f466, %f464, 0f3E0F2955;
	fma.rn.f32 	%f468, %f467, %f464, 0fBE2AD8B9;
	fma.rn.f32 	%f469, %f468, %f464, 0f3E4CED0B;
	fma.rn.f32 	%f470, %f469, %f464, 0fBE7FFF22;
	fma.rn.f32 	%f471, %f470, %f464, 0f3EAAAA78;
	fma.rn.f32 	%f472, %f471, %f464, 0fBF000000;
	mul.f32 	%f473, %f464, %f472;
	fma.rn.f32 	%f474, %f473, %f464, %f464;
	fma.rn.f32 	%f475, %f463, 0f3F317218, %f474;
	setp.gt.u32 	%p79, %r209, 2139095039;
	fma.rn.f32 	%f476, %f459, 0f7F800000, 0f7F800000;
	selp.f32 	%f477, %f476, %f475, %p79;
	setp.eq.f32 	%p80, %f459, 0f00000000;
	selp.f32 	%f478, 0fFF800000, %f477, %p80;
	sub.f32 	%f479, %f478, %f453;
	fma.rn.f32 	%f480, %f1, %f479, %f453;
	sub.f32 	%f481, %f480, %f455;
	fma.rn.f32 	%f482, %f1, %f481, %f455;
	add.f32 	%f483, %f456, %f482;
	mul.wide.u32 	%rd65, %r263, 4;
	add.s64 	%rd66, %rd2, %rd65;
	ld.global.nc.f32 	%f484, [%rd66];
	setp.lt.f32 	%p81, %f484, 0f00800000;
	mul.f32 	%f485, %f484, 0f4B000000;
	selp.f32 	%f486, %f485, %f484, %p81;
	selp.f32 	%f487, 0fC1B80000, 0f00000000, %p81;
	mov.b32 	%r213, %f486;
	add.s32 	%r214, %r213, -1059760811;
	and.b32  	%r215, %r214, -8388608;
	sub.s32 	%r216, %r213, %r215;
	mov.b32 	%f488, %r216;
	cvt.rn.f32.s32 	%f489, %r215;
	fma.rn.f32 	%f490, %f489, 0f34000000, %f487;
	add.f32 	%f491, %f488, 0fBF800000;
	fma.rn.f32 	%f492, %f491, 0fBE055027, 0f3E1039F6;
	fma.rn.f32 	%f493, %f492, %f491, 0fBDF8CDCC;
	fma.rn.f32 	%f494, %f493, %f491, 0f3E0F2955;
	fma.rn.f32 	%f495, %f494, %f491, 0fBE2AD8B9;
	fma.rn.f32 	%f496, %f495, %f491, 0f3E4CED0B;
	fma.rn.f32 	%f497, %f496, %f491, 0fBE7FFF22;
	fma.rn.f32 	%f498, %f497, %f491, 0f3EAAAA78;
	fma.rn.f32 	%f499, %f498, %f491, 0fBF000000;
	mul.f32 	%f500, %f491, %f499;
	fma.rn.f32 	%f501, %f500, %f491, %f491;
	fma.rn.f32 	%f502, %f490, 0f3F317218, %f501;
	setp.gt.u32 	%p82, %r213, 2139095039;
	fma.rn.f32 	%f503, %f486, 0f7F800000, 0f7F800000;
	selp.f32 	%f504, %f503, %f502, %p82;
	setp.eq.f32 	%p83, %f486, 0f00000000;
	selp.f32 	%f505, 0fFF800000, %f504, %p83;
	sub.f32 	%f506, %f505, %f480;
	fma.rn.f32 	%f644, %f1, %f506, %f480;
	sub.f32 	%f507, %f644, %f482;
	fma.rn.f32 	%f645, %f1, %f507, %f482;
	add.f32 	%f646, %f483, %f645;
	add.s32 	%r266, %r266, 4;
	add.s32 	%r265, %r265, %r76;
	add.s32 	%r264, %r264, %r76;
	add.s32 	%r263, %r263, %r76;
	add.s32 	%r262, %r262, %r76;
	add.s32 	%r261, %r261, 4;
	setp.ne.s32 	%p84, %r261, 0;
	@%p84 bra 	$L__BB2_35;
	add.s32 	%r268, %r266, -1;
$L__BB2_37:
	setp.eq.s32 	%p85, %r73, 0;
	@%p85 bra 	$L__BB2_42;
	setp.eq.s32 	%p86, %r73, 1;
	@%p86 bra 	$L__BB2_40;
	mad.lo.s32 	%r217, %r268, %r103, %r1;
	mul.wide.u32 	%rd67, %r217, 4;
	add.s64 	%rd68, %rd2, %rd67;
	ld.global.nc.f32 	%f509, [%rd68];
	setp.lt.f32 	%p87, %f509, 0f00800000;
	mul.f32 	%f510, %f509, 0f4B000000;
	selp.f32 	%f511, %f510, %f509, %p87;
	selp.f32 	%f512, 0fC1B80000, 0f00000000, %p87;
	mov.b32 	%r218, %f511;
	add.s32 	%r219, %r218, -1059760811;
	and.b32  	%r220, %r219, -8388608;
	sub.s32 	%r221, %r218, %r220;
	mov.b32 	%f513, %r221;
	cvt.rn.f32.s32 	%f514, %r220;
	fma.rn.f32 	%f515, %f514, 0f34000000, %f512;
	add.f32 	%f516, %f513, 0fBF800000;
	fma.rn.f32 	%f517, %f516, 0fBE055027, 0f3E1039F6;
	fma.rn.f32 	%f518, %f517, %f516, 0fBDF8CDCC;
	fma.rn.f32 	%f519, %f518, %f516, 0f3E0F2955;
	fma.rn.f32 	%f520, %f519, %f516, 0fBE2AD8B9;
	fma.rn.f32 	%f521, %f520, %f516, 0f3E4CED0B;
	fma.rn.f32 	%f522, %f521, %f516, 0fBE7FFF22;
	fma.rn.f32 	%f523, %f522, %f516, 0f3EAAAA78;
	fma.rn.f32 	%f524, %f523, %f516, 0fBF000000;
	mul.f32 	%f525, %f516, %f524;
	fma.rn.f32 	%f526, %f525, %f516, %f516;
	fma.rn.f32 	%f527, %f515, 0f3F317218, %f526;
	setp.gt.u32 	%p88, %r218, 2139095039;
	fma.rn.f32 	%f528, %f511, 0f7F800000, 0f7F800000;
	selp.f32 	%f529, %f528, %f527, %p88;
	setp.eq.f32 	%p89, %f511, 0f00000000;
	selp.f32 	%f530, 0fFF800000, %f529, %p89;
	sub.f32 	%f531, %f530, %f644;
	fma.rn.f32 	%f532, %f1, %f531, %f644;
	sub.f32 	%f533, %f532, %f645;
	fma.rn.f32 	%f534, %f1, %f533, %f645;
	add.f32 	%f535, %f646, %f534;
	add.s32 	%r222, %r217, %r103;
	mul.wide.u32 	%rd69, %r222, 4;
	add.s64 	%rd70, %rd2, %rd69;
	ld.global.nc.f32 	%f536, [%rd70];
	setp.lt.f32 	%p90, %f536, 0f00800000;
	mul.f32 	%f537, %f536, 0f4B000000;
	selp.f32 	%f538, %f537, %f536, %p90;
	selp.f32 	%f539, 0fC1B80000, 0f00000000, %p90;
	mov.b32 	%r223, %f538;
	add.s32 	%r224, %r223, -1059760811;
	and.b32  	%r225, %r224, -8388608;
	sub.s32 	%r226, %r223, %r225;
	mov.b32 	%f540, %r226;
	cvt.rn.f32.s32 	%f541, %r225;
	fma.rn.f32 	%f542, %f541, 0f34000000, %f539;
	add.f32 	%f543, %f540, 0fBF800000;
	fma.rn.f32 	%f544, %f543, 0fBE055027, 0f3E1039F6;
	fma.rn.f32 	%f545, %f544, %f543, 0fBDF8CDCC;
	fma.rn.f32 	%f546, %f545, %f543, 0f3E0F2955;
	fma.rn.f32 	%f547, %f546, %f543, 0fBE2AD8B9;
	fma.rn.f32 	%f548, %f547, %f543, 0f3E4CED0B;
	fma.rn.f32 	%f549, %f548, %f543, 0fBE7FFF22;
	fma.rn.f32 	%f550, %f549, %f543, 0f3EAAAA78;
	fma.rn.f32 	%f551, %f550, %f543, 0fBF000000;
	mul.f32 	%f552, %f543, %f551;
	fma.rn.f32 	%f553, %f552, %f543, %f543;
	fma.rn.f32 	%f554, %f542, 0f3F317218, %f553;
	setp.gt.u32 	%p91, %r223, 2139095039;
	fma.rn.f32 	%f555, %f538, 0f7F800000, 0f7F800000;
	selp.f32 	%f556, %f555, %f554, %p91;
	setp.eq.f32 	%p92, %f538, 0f00000000;
	selp.f32 	%f557, 0fFF800000, %f556, %p92;
	sub.f32 	%f558, %f557, %f532;
	fma.rn.f32 	%f644, %f1, %f558, %f532;
	sub.f32 	%f559, %f644, %f534;
	fma.rn.f32 	%f645, %f1, %f559, %f534;
	add.f32 	%f646, %f535, %f645;
	add.s32 	%r268, %r268, 2;
$L__BB2_40:
	and.b32  	%r227, %r72, 1;
	setp.eq.b32 	%p93, %r227, 1;
	not.pred 	%p94, %p93;
	@%p94 bra 	$L__BB2_42;
	mad.lo.s32 	%r228, %r268, %r103, %r1;
	mul.wide.u32 	%rd71, %r228, 4;
	add.s64 	%rd72, %rd2, %rd71;
	ld.global.nc.f32 	%f560, [%rd72];
	setp.lt.f32 	%p95, %f560, 0f00800000;
	mul.f32 	%f561, %f560, 0f4B000000;
	selp.f32 	%f562, %f561, %f560, %p95;
	selp.f32 	%f563, 0fC1B80000, 0f00000000, %p95;
	mov.b32 	%r229, %f562;
	add.s32 	%r230, %r229, -1059760811;
	and.b32  	%r231, %r230, -8388608;
	sub.s32 	%r232, %r229, %r231;
	mov.b32 	%f564, %r232;
	cvt.rn.f32.s32 	%f565, %r231;
	fma.rn.f32 	%f566, %f565, 0f34000000, %f563;
	add.f32 	%f567, %f564, 0fBF800000;
	fma.rn.f32 	%f568, %f567, 0fBE055027, 0f3E1039F6;
	fma.rn.f32 	%f569, %f568, %f567, 0fBDF8CDCC;
	fma.rn.f32 	%f570, %f569, %f567, 0f3E0F2955;
	fma.rn.f32 	%f571, %f570, %f567, 0fBE2AD8B9;
	fma.rn.f32 	%f572, %f571, %f567, 0f3E4CED0B;
	fma.rn.f32 	%f573, %f572, %f567, 0fBE7FFF22;
	fma.rn.f32 	%f574, %f573, %f567, 0f3EAAAA78;
	fma.rn.f32 	%f575, %f574, %f567, 0fBF000000;
	mul.f32 	%f576, %f567, %f575;
	fma.rn.f32 	%f577, %f576, %f567, %f567;
	fma.rn.f32 	%f578, %f566, 0f3F317218, %f577;
	setp.gt.u32 	%p96, %r229, 2139095039;
	fma.rn.f32 	%f579, %f562, 0f7F800000, 0f7F800000;
	selp.f32 	%f580, %f579, %f578, %p96;
	setp.eq.f32 	%p97, %f562, 0f00000000;
	selp.f32 	%f581, 0fFF800000, %f580, %p97;
	sub.f32 	%f582, %f581, %f644;
	fma.rn.f32 	%f644, %f1, %f582, %f644;
	sub.f32 	%f583, %f644, %f645;
	fma.rn.f32 	%f645, %f1, %f583, %f645;
	add.f32 	%f646, %f646, %f645;
$L__BB2_42:
	mul.f32 	%f647, %f2, %f646;
	mov.b32 	%r270, 2;
$L__BB2_43:
	mad.lo.s32 	%r235, %r271, %r103, %r1;
	mul.wide.s32 	%rd73, %r235, 4;
	add.s64 	%rd74, %rd2, %rd73;
	ld.global.nc.f32 	%f584, [%rd74];
	setp.lt.f32 	%p98, %f584, 0f00800000;
	mul.f32 	%f585, %f584, 0f4B000000;
	selp.f32 	%f586, %f585, %f584, %p98;
	selp.f32 	%f587, 0fC1B80000, 0f00000000, %p98;
	mov.b32 	%r236, %f586;
	add.s32 	%r237, %r236, -1059760811;
	and.b32  	%r238, %r237, -8388608;
	sub.s32 	%r239, %r236, %r238;
	mov.b32 	%f588, %r239;
	cvt.rn.f32.s32 	%f589, %r238;
	fma.rn.f32 	%f590, %f589, 0f34000000, %f587;
	add.f32 	%f591, %f588, 0fBF800000;
	fma.rn.f32 	%f592, %f591, 0fBE055027, 0f3E1039F6;
	fma.rn.f32 	%f593, %f592, %f591, 0fBDF8CDCC;
	fma.rn.f32 	%f594, %f593, %f591, 0f3E0F2955;
	fma.rn.f32 	%f595, %f594, %f591, 0fBE2AD8B9;
	fma.rn.f32 	%f596, %f595, %f591, 0f3E4CED0B;
	fma.rn.f32 	%f597, %f596, %f591, 0fBE7FFF22;
	fma.rn.f32 	%f598, %f597, %f591, 0f3EAAAA78;
	fma.rn.f32 	%f599, %f598, %f591, 0fBF000000;
	mul.f32 	%f600, %f591, %f599;
	fma.rn.f32 	%f601, %f600, %f591, %f591;
	fma.rn.f32 	%f602, %f590, 0f3F317218, %f601;
	setp.gt.u32 	%p99, %r236, 2139095039;
	fma.rn.f32 	%f603, %f586, 0f7F800000, 0f7F800000;
	selp.f32 	%f604, %f603, %f602, %p99;
	setp.eq.f32 	%p100, %f586, 0f00000000;
	selp.f32 	%f605, 0fFF800000, %f604, %p100;
	sub.f32 	%f606, %f605, %f644;
	fma.rn.f32 	%f644, %f1, %f606, %f644;
	sub.f32 	%f607, %f644, %f645;
	fma.rn.f32 	%f645, %f1, %f607, %f645;
	sub.f32 	%f608, %f645, %f647;
	fma.rn.f32 	%f65, %f1, %f608, %f647;
	sub.f32 	%f609, %f65, %f647;
	mul.f32 	%f610, %f609, 0f461C4000;
	add.s64 	%rd75, %rd1, %rd73;
	st.global.f32 	[%rd75], %f610;
	add.s32 	%r269, %r270, %r269;
	setp.lt.s32 	%p101, %r269, %r104;
	mov.b32 	%r270, 1;
	mov.f32 	%f647, %f65;
	mov.u32 	%r271, %r269;
	@%p101 bra 	$L__BB2_43;
$L__BB2_44:
	ret;

}


// ===== COMPILED SASS (sm_100) =====

	.target	sm_100

	.elftype	@"ET_EXEC"


//--------------------- .note.nv.tkinfo           --------------------------
	.section	.note.nv.tkinfo,"",@"SHT_NOTE"
	.sectionflags	@"SHF_NOTE_NV_TKINFO"
	.tkinfo
        /*0018*/ 	.word	0x00000002
        /*0030*/ 	.string	""
        /*0030*/ 	.string	"ptxas"
        /*0030*/ 	.string	"Cuda compilation tools, release 13.0, V13.0.88"
        /*0030*/ 	.string	"Build cuda_13.0.r13.0/compiler.36424714_0"
        /*0030*/ 	.string	"-arch sm_100 -m 64 "



//--------------------- .note.nv.cuinfo           --------------------------
	.section	.note.nv.cuinfo,"",@"SHT_NOTE"
	.sectionflags	@"SHF_NOTE_NV_CUINFO"
        /*0018*/ 	.short	0x0002
        /*001a*/ 	.short	0x0064
        /*001c*/ 	.short	0x0082
	.zero		2


//--------------------- .nv.info                  --------------------------
	.section	.nv.info,"",@"SHT_CUDA_INFO"
	.align	4


	//----- nvinfo : EIATTR_REGCOUNT
	.align		4
        /*0000*/ 	.byte	0x04, 0x2f
        /*0002*/ 	.short	(.L_1 - .L_0)
	.align		4
.L_0:
        /*0004*/ 	.word	index@(trix_batch_f32)
        /*0008*/ 	.word	0x00000020


	//----- nvinfo : EIATTR_FRAME_SIZE
	.align		4
.L_1:
        /*000c*/ 	.byte	0x04, 0x11
        /*000e*/ 	.short	(.L_3 - .L_2)
	.align		4
.L_2:
        /*0010*/ 	.word	index@($__internal_5_$__cuda_sm3x_div_rn_noftz_f32_slowpath)
        /*0014*/ 	.word	0x00000000


	//----- nvinfo : EIATTR_FRAME_SIZE
	.align		4
.L_3:
        /*0018*/ 	.byte	0x04, 0x11
        /*001a*/ 	.short	(.L_5 - .L_4)
	.align		4
.L_4:
        /*001c*/ 	.word	index@($__internal_4_$__cuda_sm20_rcp_rn_f32_slowpath)
        /*0020*/ 	.word	0x00000000


	//----- nvinfo : EIATTR_FRAME_SIZE
	.align		4
.L_5:
        /*0024*/ 	.byte	0x04, 0x11
        /*0026*/ 	.short	(.L_7 - .L_6)
	.align		4
.L_6:
        /*0028*/ 	.word	index@(trix_batch_f32)
        /*002c*/ 	.word	0x00000000


	//----- nvinfo : EIATTR_REGCOUNT
	.align		4
.L_7:
        /*0030*/ 	.byte	0x04, 0x2f
        /*0032*/ 	.short	(.L_9 - .L_8)
	.align		4
.L_8:
        /*0034*/ 	.word	index@(trix_batch_warp_scan_f32)
        /*0038*/ 	.word	0x00000020


	//----- nvinfo : EIATTR_FRAME_SIZE
	.align		4
.L_9:
        /*003c*/ 	.byte	0x04, 0x11
        /*003e*/ 	.short	(.L_11 - .L_10)
	.align		4
.L_10:
        /*0040*/ 	.word	index@($__internal_3_$__cuda_sm3x_div_rn_noftz_f32_slowpath)
        /*0044*/ 	.word	0x00000000


	//----- nvinfo : EIATTR_FRAME_SIZE
	.align		4
.L_11:
        /*0048*/ 	.byte	0x04, 0x11
        /*004a*/ 	.short	(.L_13 - .L_12)
	.align		4
.L_12:
        /*004c*/ 	.word	index@($__internal_2_$__cuda_sm20_rcp_rn_f32_slowpath)
        /*0050*/ 	.word	0x00000000


	//----- nvinfo : EIATTR_FRAME_SIZE
	.align		4
.L_13:
        /*0054*/ 	.byte	0x04, 0x11
        /*0056*/ 	.short	(.L_15 - .L_14)
	.align		4
.L_14:
        /*0058*/ 	.word	index@(trix_batch_warp_scan_f32)
        /*005c*/ 	.word	0x00000000


	//----- nvinfo : EIATTR_REGCOUNT
	.align		4
.L_15:
        /*0060*/ 	.byte	0x04, 0x2f
        /*0062*/ 	.short	(.L_17 - .L_16)
	.align		4
.L_16:
        /*0064*/ 	.word	index@(trix_many_series_one_param_f32)
        /*0068*/ 	.word	0x00000020


	//----- nvinfo : EIATTR_FRAME_SIZE
	.align		4
.L_17:
        /*006c*/ 	.byte	0x04, 0x11
        /*006e*/ 	.short	(.L_19 - .L_18)
	.align		4
.L_18:
        /*0070*/ 	.word	index@($__internal_1_$__cuda_sm3x_div_rn_noftz_f32_slowpath)
        /*0074*/ 	.word	0x00000000


	//----- nvinfo : EIATTR_FRAME_SIZE
	.align		4
.L_19:
        /*0078*/ 	.byte	0x04, 0x11
        /*007a*/ 	.short	(.L_21 - .L_20)
	.align		4
.L_20:
        /*007c*/ 	.word	index@($__internal_0_$__cuda_sm20_rcp_rn_f32_slowpath)
        /*0080*/ 	.word	0x00000000


	//----- nvinfo : EIATTR_FRAME_SIZE
	.align		4
.L_21:
        /*0084*/ 	.byte	0x04, 0x11
        /*0086*/ 	.short	(.L_23 - .L_22)
	.align		4
.L_22:
        /*0088*/ 	.word	index@(trix_many_series_one_param_f32)
        /*008c*/ 	.word	0x00000000


	//----- nvinfo : EIATTR_MIN_STACK_SIZE
	.align		4
.L_23:
        /*0090*/ 	.byte	0x04, 0x12
        /*0092*/ 	.short	(.L_25 - .L_24)
	.align		4
.L_24:
        /*0094*/ 	.word	index@(trix_many_series_one_param_f32)
        /*0098*/ 	.word	0x00000000


	//----- nvinfo : EIATTR_MIN_STACK_SIZE
	.align		4
.L_25:
        /*009c*/ 	.byte	0x04, 0x12
        /*009e*/ 	.short	(.L_27 - .L_26)
	.align		4
.L_26:
        /*00a0*/ 	.word	index@(trix_batch_warp_scan_f32)
        /*00a4*/ 	.word	0x00000000


	//----- nvinfo : EIATTR_MIN_STACK_SIZE
	.align		4
.L_27:
        /*00a8*/ 	.byte	0x04, 0x12
        /*00aa*/ 	.short	(.L_29 - .L_28)
	.align		4
.L_28:
        /*00ac*/ 	.word	index@(trix_batch_f32)
        /*00b0*/ 	.word	0x00000000
.L_29:


//--------------------- .nv.compat                --------------------------
	.section	.nv.compat,"",@"SHT_CUDA_COMPAT_INFO"
	.align	4
        /*0000*/ 	.byte	0x02, 0x09, 0x00, 0x00, 0x02, 0x02, 0x01, 0x00, 0x02, 0x05, 0x05, 0x00, 0x03, 0x07, 0x01, 0x01
        /*0010*/ 	.byte	0x02, 0x03, 0x00, 0x00, 0x02, 0x06, 0x01, 0x00, 0x04, 0x0b, 0x08, 0x00, 0x01, 0x00, 0x00, 0x00
        /*0020*/ 	.byte	0x00, 0x00, 0x00, 0x00


//--------------------- .nv.info.trix_many_series_one_param_f32 --------------------------
	.section	.nv.info.trix_many_series_one_param_f32,"",@"SHT_CUDA_INFO"
	.sectionflags	@""
	.align	4


	//----- nvinfo : EIATTR_CUDA_API_VERSION
	.align		4
        /*0000*/ 	.byte	0x04, 0x37
        /*0002*/ 	.short	(.L_31 - .L_30)
.L_30:
        /*0004*/ 	.word	0x00000082


	//----- nvinfo : EIATTR_KPARAM_INFO
	.align		4
.L_31:
        /*0008*/ 	.byte	0x04, 0x17
        /*000a*/ 	.short	(.L_33 - .L_32)
.L_32:
        /*000c*/ 	.word	0x00000000
        /*0010*/ 	.short	0x0005
        /*0012*/ 	.short	0x0020
        /*0014*/ 	.byte	0x00, 0xf5, 0x21, 0x00


	//----- nvinfo : EIATTR_KPARAM_INFO
	.align		4
.L_33:
        /*0018*/ 	.byte	0x04, 0x17
        /*001a*/ 	.short	(.L_35 - .L_34)
.L_34:
        /*001c*/ 	.word	0x00000000
        /*0020*/ 	.short	0x0004
        /*0022*/ 	.short	0x0018
        /*0024*/ 	.byte	0x00, 0xf5, 0x21, 0x00


	//----- nvinfo : EIATTR_KPARAM_INFO
	.align		4
.L_35:
        /*0028*/ 	.byte	0x04, 0x17
        /*002a*/ 	.short	(.L_37 - .L_36)
.L_36:
        /*002c*/ 	.word	0x00000000
        /*0030*/ 	.short	0x0003
        /*0032*/ 	.short	0x0010
        /*0034*/ 	.byte	0x00, 0xf0, 0x11, 0x00


	//----- nvinfo : EIATTR_KPARAM_INFO
	.align		4
.L_37:
        /*0038*/ 	.byte	0x04, 0x17
        /*003a*/ 	.short	(.L_39 - .L_38)
.L_38:
        /*003c*/ 	.word	0x00000000
        /*0040*/ 	.short	0x0002
        /*0042*/ 	.short	0x000c
        /*0044*/ 	.byte	0x00, 0xf0, 0x11, 0x00


	//----- nvinfo : EIATTR_KPARAM_INFO
	.align		4
.L_39:
        /*0048*/ 	.byte	0x04, 0x17
        /*004a*/ 	.short	(.L_41 - .L_40)
.L_40:
        /*004c*/ 	.word	0x00000000
        /*0050*/ 	.short	0x0001
        /*0052*/ 	.short	0x0008
        /*0054*/ 	.byte	0x00, 0xf0, 0x11, 0x00


	//----- nvinfo : EIATTR_KPARAM_INFO
	.align		4
.L_41:
        /*0058*/ 	.byte	0x04, 0x17
        /*005a*/ 	.short	(.L_43 - .L_42)
.L_42:
        /*005c*/ 	.word	0x00000000
        /*0060*/ 	.short	0x0000
        /*0062*/ 	.short	0x0000
        /*0064*/ 	.byte	0x00, 0xf5, 0x21, 0x00


	//----- nvinfo : EIATTR_SPARSE_MMA_MASK
	.align		4
.L_43:
        /*0068*/ 	.byte	0x03, 0x50
        /*006a*/ 	.short	0x0000


	//----- nvinfo : EIATTR_MAXREG_COUNT
	.align		4
        /*006c*/ 	.byte	0x03, 0x1b
        /*006e*/ 	.short	0x00ff


	//----- nvinfo : EIATTR_MERCURY_ISA_VERSION
	.align		4
        /*0070*/ 	.byte	0x03, 0x5f
        /*0072*/ 	.short	0x0101


	//----- nvinfo : EIATTR_VRC_CTA_INIT_COUNT
	.align		4
        /*0074*/ 	.byte	0x02, 0x4a
	.zero		1
	.zero		1


	//----- nvinfo : EIATTR_EXIT_INSTR_OFFSETS
	.align		4
        /*0078*/ 	.byte	0x04, 0x1c
        /*007a*/ 	.short	(.L_45 - .L_44)


	//   ....[0]....
.L_44:
        /*007c*/ 	.word	0x00000060


	//   ....[1]....
        /*0080*/ 	.word	0x000000b0


	//   ....[2]....
        /*0084*/ 	.word	0x000005a0


	//   ....[3]....
        /*0088*/ 	.word	0x00003a80


	//----- nvinfo : EIATTR_CRS_STACK_SIZE
	.align		4
.L_45:
        /*008c*/ 	.byte	0x04, 0x1e
        /*008e*/ 	.short	(.L_47 - .L_46)
.L_46:
        /*0090*/ 	.word	0x00000000


	//----- nvinfo : EIATTR_CBANK_PARAM_SIZE
	.align		4
.L_47:
        /*0094*/ 	.byte	0x03, 0x19
        /*0096*/ 	.short	0x0028


	//----- nvinfo : EIATTR_PARAM_CBANK
	.align		4
        /*0098*/ 	.byte	0x04, 0x0a
        /*009a*/ 	.short	(.L_49 - .L_48)
	.align		4
.L_48:
        /*009c*/ 	.word	index@(.nv.constant0.trix_many_series_one_param_f32)
        /*00a0*/ 	.short	0x0380
        /*00a2*/ 	.short	0x0028


	//----- nvinfo : EIATTR_SW_WAR
	.align		4
.L_49:
        /*00a4*/ 	.byte	0x04, 0x36
        /*00a6*/ 	.short	(.L_51 - .L_50)
.L_50:
        /*00a8*/ 	.word	0x00000008
.L_51:


//--------------------- .nv.info.trix_batch_warp_scan_f32 --------------------------
	.section	.nv.info.trix_batch_warp_scan_f32,"",@"SHT_CUDA_INFO"
	.sectionflags	@""
	.align	4


	//----- nvinfo : EIATTR_CUDA_API_VERSION
	.align		4
        /*0000*/ 	.byte	0x04, 0x37
        /*0002*/ 	.short	(.L_53 - .L_52)
.L_52:
        /*0004*/ 	.word	0x00000082


	//----- nvinfo : EIATTR_KPARAM_INFO
	.align		4
.L_53:
        /*0008*/ 	.byte	0x04, 0x17
        /*000a*/ 	.short	(.L_55 - .L_54)
.L_54:
        /*000c*/ 	.word	0x00000000
        /*0010*/ 	.short	0x0005
        /*0012*/ 	.short	0x0020
        /*0014*/ 	.byte	0x00, 0xf5, 0x21, 0x00


	//----- nvinfo : EIATTR_KPARAM_INFO
	.align		4
.L_55:
        /*0018*/ 	.byte	0x04, 0x17
        /*001a*/ 	.short	(.L_57 - .L_56)
.L_56:
        /*001c*/ 	.word	0x00000000
        /*0020*/ 	.short	0x0004
        /*0022*/ 	.short	0x0018
        /*0024*/ 	.byte	0x00, 0xf0, 0x11, 0x00


	//----- nvinfo : EIATTR_KPARAM_INFO
	.align		4
.L_57:
        /*0028*/ 	.byte	0x04, 0x17
        /*002a*/ 	.short	(.L_59 - .L_58)
.L_58:
        /*002c*/ 	.word	0x00000000
        /*0030*/ 	.short	0x0003
        /*0032*/ 	.short	0x0014
        /*0034*/ 	.byte	0x00, 0xf0, 0x11, 0x00


	//----- nvinfo : EIATTR_KPARAM_INFO
	.align		4
.L_59:
        /*0038*/ 	.byte	0x04, 0x17
        /*003a*/ 	.short	(.L_61 - .L_60)
.L_60:
        /*003c*/ 	.word	0x00000000
        /*0040*/ 	.short	0x0002
        /*0042*/ 	.short	0x0010
        /*0044*/ 	.byte	0x00, 0xf0, 0x11, 0x00


	//----- nvinfo : EIATTR_KPARAM_INFO
	.align		4
.L_61:
        /*0048*/ 	.byte	0x04, 0x17
        /*004a*/ 	.short	(.L_63 - .L_62)
.L_62:
        /*004c*/ 	.word	0x00000000
        /*0050*/ 	.short	0x0001
        /*0052*/ 	.short	0x0008
        /*0054*/ 	.byte	0x00, 0xf5, 0x21, 0x00


	//----- nvinfo : EIATTR_KPARAM_INFO
	.align		4
.L_63:
        /*0058*/ 	.byte	0x04, 0x17
        /*005a*/ 	.short	(.L_65 - .L_64)
.L_64:
        /*005c*/ 	.word	0x00000000
        /*0060*/ 	.short	0x0000
        /*0062*/ 	.short	0x0000
        /*0064*/ 	.byte	0x00, 0xf5, 0x21, 0x00


	//----- nvinfo : EIATTR_SPARSE_MMA_MASK
	.align		4
.L_65:
        /*0068*/ 	.byte	0x03, 0x50
        /*006a*/ 	.short	0x0000


	//----- nvinfo : EIATTR_MAXREG_COUNT
	.align		4
        /*006c*/ 	.byte	0x03, 0x1b
        /*006e*/ 	.short	0x00ff


	//----- nvinfo : EIATTR_MERCURY_ISA_VERSION
	.align		4
        /*0070*/ 	.byte	0x03, 0x5f
        /*0072*/ 	.short	0x0101


	//----- nvinfo : EIATTR_COOP_GROUP_MASK_REGIDS
	.align		4
        /*0074*/ 	.byte	0x04, 0x29
        /*0076*/ 	.short	(.L_67 - .L_66)


	//   ....[0]....
.L_66:
        /*0078*/ 	.word	0xffffffff


	//   ....[1]....
        /*007c*/ 	.word	0xffffffff


	//   ....[2]....
        /*0080*/ 	.word	0xffffffff


	//   ....[3]....
        /*0084*/ 	.word	0xffffffff


	//   ....[4]....
        /*0088*/ 	.word	0xffffffff


	//   ....[5]....
        /*008c*/ 	.word	0xffffffff


	//   ....[6]....
        /*0090*/ 	.word	0xffffffff


	//   ....[7]....
        /*0094*/ 	.word	0xffffffff


	//   ....[8]....
        /*0098*/ 	.word	0xffffffff


	//   ....[9]....
        /*009c*/ 	.word	0xffffffff


	//   ....[10]....
        /*00a0*/ 	.word	0xffffffff


	//   ....[11]....
        /*00a4*/ 	.word	0xffffffff


	//   ....[12]....
        /*00a8*/ 	.word	0xffffffff


	//   ....[13]....
        /*00ac*/ 	.word	0xffffffff


	//   ....[14]....
        /*00b0*/ 	.word	0xffffffff


	//   ....[15]....
        /*00b4*/ 	.word	0xffffffff


	//   ....[16]....
        /*00b8*/ 	.word	0xffffffff


	//   ....[17]....
        /*00bc*/ 	.word	0xffffffff


	//   ....[18]....
        /*00c0*/ 	.word	0xffffffff


	//   ....[19]....
        /*00c4*/ 	.word	0xffffffff


	//   ....[20]....
        /*00c8*/ 	.word	0xffffffff


	//   ....[21]....
        /*00cc*/ 	.word	0xffffffff


	//   ....[22]....
        /*00d0*/ 	.word	0xffffffff


	//   ....[23]....
        /*00d4*/ 	.word	0xffffffff


	//   ....[24]....
        /*00d8*/ 	.word	0xffffffff


	//   ....[25]....
        /*00dc*/ 	.word	0xffffffff


	//   ....[26]....
        /*00e0*/ 	.word	0xffffffff


	//   ....[27]....
        /*00e4*/ 	.word	0xffffffff


	//   ....[28]....
        /*00e8*/ 	.word	0xffffffff


	//   ....[29]....
        /*00ec*/ 	.word	0xffffffff


	//   ....[30]....
        /*00f0*/ 	.word	0xffffffff


	//   ....[31]....
        /*00f4*/ 	.word	0xffffffff


	//   ....[32]....
        /*00f8*/ 	.word	0xffffffff


	//   ....[33]....
        /*00fc*/ 	.word	0xffffffff


	//   ....[34]....
        /*0100*/ 	.word	0xffffffff


	//   ....[35]....
        /*0104*/ 	.word	0xffffffff


	//   ....[36]....
        /*0108*/ 	.word	0xffffffff


	//   ....[37]....
        /*010c*/ 	.word	0x0500000f


	//   ....[38]....
        /*0110*/ 	.word	0x0500000f


	//   ....[39]....
        /*0114*/ 	.word	0x0500000f


	//   ....[40]....
        /*0118*/ 	.word	0x0500000f


	//   ....[41]....
        /*011c*/ 	.word	0x0500000f


	//   ....[42]....
        /*0120*/ 	.word	0x0500000f


	//   ....[43]....
        /*0124*/ 	.word	0x0500000f


	//   ....[44]....
        /*0128*/ 	.word	0x0500000f


	//   ....[45]....
        /*012c*/ 	.word	0x0500000f


	//   ....[46]....
        /*0130*/ 	.word	0x0500000f


	//   ....[47]....
        /*0134*/ 	.word	0x0500000f


	//   ....[48]....
        /*0138*/ 	.word	0x0500000f


	//   ....[49]....
        /*013c*/ 	.word	0x0500000f


	//   ....[50]....
        /*0140*/ 	.word	0x0500000f


	//   ....[51]....
        /*0144*/ 	.word	0x0500000f


	//   ....[52]....
        /*0148*/ 	.word	0x0500000f


	//   ....[53]....
        /*014c*/ 	.word	0x0500000f


	//   ....[54]....
        /*0150*/ 	.word	0x0500000f


	//   ....[55]....
        /*0154*/ 	.word	0x0500000f


	//   ....[56]....
        /*0158*/ 	.word	0x0500000f


	//   ....[57]....
        /*015c*/ 	.word	0x0500000f


	//   ....[58]....
        /*0160*/ 	.word	0x0500000f


	//   ....[59]....
        /*0164*/ 	.word	0x0500000f


	//   ....[60]....
        /*0168*/ 	.word	0x0500000f


	//   ....[61]....
        /*016c*/ 	.word	0x0500000f


	//   ....[62]....
        /*0170*/ 	.word	0x0500000f


	//   ....[63]....
        /*0174*/ 	.word	0x0500000f


	//   ....[64]....
        /*0178*/ 	.word	0x0500000f


	//   ....[65]....
        /*017c*/ 	.word	0x0500000f


	//   ....[66]....
        /*0180*/ 	.word	0x0500000f


	//   ....[67]....
        /*0184*/ 	.word	0x0500000f


	//   ....[68]....
        /*0188*/ 	.word	0x0500000f


	//   ....[69]....
        /*018c*/ 	.word	0x0500000f


	//   ....[70]....
        /*0190*/ 	.word	0x0500000f


	//   ....[71]....
        /*0194*/ 	.word	0x0500000f


	//   ....[72]....
        /*0198*/ 	.word	0x0500000f


	//   ....[73]....
        /*019c*/ 	.word	0x0500000f


	//----- nvinfo : EIATTR_COOP_GROUP_INSTR_OFFSETS
	.align		4
.L_67:
        /*01a0*/ 	.byte	0x04, 0x28
        /*01a2*/ 	.short	(.L_69 - .L_68)


	//   ....[0]....
.L_68:
        /*01a4*/ 	.word	0x000030d0


	//   ....[1]....
        /*01a8*/ 	.word	0x000030e0


	//   ....[2]....
        /*01ac*/ 	.word	0x000030f0


	//   ....[3]....
        /*01b0*/ 	.word	0x00003260


	//   ....[4]....
        /*01b4*/ 	.word	0x00003270


	//   ....[5]....
        /*01b8*/ 	.word	0x000032a0


	//   ....[6]....
        /*01bc*/ 	.word	0x000032c0


	//   ....[7]....
        /*01c0*/ 	.word	0x00003300


	//   ....[8]....
        /*01c4*/ 	.word	0x00003310


	//   ....[9]....
        /*01c8*/ 	.word	0x00003350


	//   ....[10]....
        /*01cc*/ 	.word	0x00003360


	//   ....[11]....
        /*01d0*/ 	.word	0x000033a0


	//   ....[12]....
        /*01d4*/ 	.word	0x000033b0


	//   ....[13]....
        /*01d8*/ 	.word	0x000033e0


	//   ....[14]....
        /*01dc*/ 	.word	0x00003420


	//   ....[15]....
        /*01e0*/ 	.word	0x00003450


	//   ....[16]....
        /*01e4*/ 	.word	0x00003470


	//   ....[17]....
        /*01e8*/ 	.word	0x000034b0


	//   ....[18]....
        /*01ec*/ 	.word	0x000034c0


	//   ....[19]....
        /*01f0*/ 	.word	0x00003500


	//   ....[20]....
        /*01f4*/ 	.word	0x00003510


	//   ....[21]....
        /*01f8*/ 	.word	0x00003550


	//   ....[22]....
        /*01fc*/ 	.word	0x00003560


	//   ....[23]....
        /*0200*/ 	.word	0x000035b0


	//   ....[24]....
        /*0204*/ 	.word	0x000035d0


	//   ....[25]....
        /*0208*/ 	.word	0x00003610


	//   ....[26]....
        /*020c*/ 	.word	0x00003620


	//   ....[27]....
        /*0210*/ 	.word	0x00003660


	//   ....[28]....
        /*0214*/ 	.word	0x00003670


	//   ....[29]....
        /*0218*/ 	.word	0x000036b0


	//   ....[30]....
        /*021c*/ 	.word	0x000036c0


	//   ....[31]....
        /*0220*/ 	.word	0x00003700


	//   ....[32]....
        /*0224*/ 	.word	0x00003710


	//   ....[33]....
        /*0228*/ 	.word	0x000037a0


	//   ....[34]....
        /*022c*/ 	.word	0x00003840


	//   ....[35]....
        /*0230*/ 	.word	0x00003850


	//   ....[36]....
        /*0234*/ 	.word	0x00003860


	//   ....[37]....
        /*0238*/ 	.word	0x00003930


	//   ....[38]....
        /*023c*/ 	.word	0x00003980


	//   ....[39]....
        /*0240*/ 	.word	0x000039d0


	//   ....[40]....
        /*0244*/ 	.word	0x00003a60


	//   ....[41]....
        /*0248*/ 	.word	0x00003af0


	//   ....[42]....
        /*024c*/ 	.word	0x00003b70


	//   ....[43]....
        /*0250*/ 	.word	0x00003bc0


	//   ....[44]....
        /*0254*/ 	.word	0x00003c40


	//   ....[45]....
        /*0258*/ 	.word	0x00003c90


	//   ....[46]....
        /*025c*/ 	.word	0x00003d10


	//   ....[47]....
        /*0260*/ 	.word	0x00003d60


	//   ....[48]....
        /*0264*/ 	.word	0x00003de0


	//   ....[49]....
        /*0268*/ 	.word	0x00003e30


	//   ....[50]....
        /*026c*/ 	.word	0x00003ea0


	//   ....[51]....
        /*0270*/ 	.word	0x00003f20


	//   ....[52]....
        /*0274*/ 	.word	0x00003fa0


	//   ....[53]....
        /*0278*/ 	.word	0x00003ff0


	//   ....[54]....
        /*027c*/ 	.word	0x00004070


	//   ....[55]....
        /*0280*/ 	.word	0x000040c0


	//   ....[56]....
        /*0284*/ 	.word	0x00004140


	//   ....[57]....
        /*0288*/ 	.word	0x00004190


	//   ....[58]....
        /*028c*/ 	.word	0x00004210


	//   ....[59]....
        /*0290*/ 	.word	0x00004260


	//   ....[60]....
        /*0294*/ 	.word	0x000042d0


	//   ....[61]....
        /*0298*/ 	.word	0x00004350


	//   ....[62]....
        /*029c*/ 	.word	0x000043d0


	//   ....[63]....
        /*02a0*/ 	.word	0x00004420


	//   ....[64]....
        /*02a4*/ 	.word	0x000044a0


	//   ....[65]....
        /*02a8*/ 	.word	0x000044f0


	//   ....[66]....
        /*02ac*/ 	.word	0x00004570


	//   ....[67]....
        /*02b0*/ 	.word	0x000045c0


	//   ....[68]....
        /*02b4*/ 	.word	0x00004640


	//   ....[69]....
        /*02b8*/ 	.word	0x00004690


	//   ....[70]....
        /*02bc*/ 	.word	0x00004710


	//   ....[71]....
        /*02c0*/ 	.word	0x000047b0


	//   ....[72]....
        /*02c4*/ 	.word	0x00004830


	//   ....[73]....
        /*02c8*/ 	.word	0x00004880


	//----- nvinfo : EIATTR_VRC_CTA_INIT_COUNT
	.align		4
.L_69:
        /*02cc*/ 	.byte	0x02, 0x4a
	.zero		1
	.zero		1


	//----- nvinfo : EIATTR_EXIT_INSTR_OFFSETS
	.align		4
        /*02d0*/ 	.byte	0x04, 0x1c
        /*02d2*/ 	.short	(.L_71 - .L_70)


	//   ....[0]....
.L_70:
        /*02d4*/ 	.word	0x00000090


	//   ....[1]....
        /*02d8*/ 	.word	0x000001d0


	//   ....[2]....
        /*02dc*/ 	.word	0x00000460


	//   ....[3]....
        /*02e0*/ 	.word	0x00000580


	//   ....[4]....
        /*02e4*/ 	.word	0x00000630


	//   ....[5]....
        /*02e8*/ 	.word	0x00000710


	//   ....[6]....
        /*02ec*/ 	.word	0x00000d10


	//   ....[7]....
        /*02f0*/ 	.word	0x000038e0


	//----- nvinfo : EIATTR_CRS_STACK_SIZE
	.align		4
.L_71:
        /*02f4*/ 	.byte	0x04, 0x1e
        /*02f6*/ 	.short	(.L_73 - .L_72)
.L_72:
        /*02f8*/ 	.word	0x00000000


	//----- nvinfo : EIATTR_CBANK_PARAM_SIZE
	.align		4
.L_73:
        /*02fc*/ 	.byte	0x03, 0x19
        /*02fe*/ 	.short	0x0028


	//----- nvinfo : EIATTR_PARAM_CBANK
	.align		4
        /*0300*/ 	.byte	0x04, 0x0a
        /*0302*/ 	.short	(.L_75 - .L_74)
	.align		4
.L_74:
        /*0304*/ 	.word	index@(.nv.constant0.trix_batch_warp_scan_f32)
        /*0308*/ 	.short	0x0380
        /*030a*/ 	.short	0x0028


	//----- nvinfo : EIATTR_SW_WAR
	.align		4
.L_75:
        /*030c*/ 	.byte	0x04, 0x36
        /*030e*/ 	.short	(.L_77 - .L_76)
.L_76:
        /*0310*/ 	.word	0x00000008
.L_77:


//--------------------- .nv.info.trix_batch_f32   --------------------------
	.section	.nv.info.trix_batch_f32,"",@"SHT_CUDA_INFO"
	.sectionflags	@""
	.align	4


	//----- nvinfo : EIATTR_CUDA_API_VERSION
	.align		4
        /*0000*/ 	.byte	0x04, 0x37
        /*0002*/ 	.short	(.L_79 - .L_78)
.L_78:
        /*0004*/ 	.word	0x00000082


	//----- nvinfo : EIATTR_KPARAM_INFO
	.align		4
.L_79:
        /*0008*/ 	.byte	0x04, 0x17
        /*000a*/ 	.short	(.L_81 - .L_80)
.L_80:
        /*000c*/ 	.word	0x00000000
        /*0010*/ 	.short	0x0005
        /*0012*/ 	.short	0x0020
        /*0014*/ 	.byte	0x00, 0xf5, 0x21, 0x00


	//----- nvinfo : EIATTR_KPARAM_INFO
	.align		4
.L_81:
        /*0018*/ 	.byte	0x04, 0x17
        /*001a*/ 	.short	(.L_83 - .L_82)
.L_82:
        /*001c*/ 	.word	0x00000000
        /*0020*/ 	.short	0x0004
        /*0022*/ 	.short	0x0018
        /*0024*/ 	.byte	0x00, 0xf0, 0x11, 0x00


	//----- nvinfo : EIATTR_KPARAM_INFO
	.align		4
.L_83:
        /*0028*/ 	.byte	0x04, 0x17
        /*002a*/ 	.short	(.L_85 - .L_84)
.L_84:
        /*002c*/ 	.word	0x00000000
        /*0030*/ 	.short	0x0003
        /*0032*/ 	.short	0x0014
        /*0034*/ 	.byte	0x00, 0xf0, 0x11, 0x00


	//----- nvinfo : EIATTR_KPARAM_INFO
	.align		4
.L_85:
        /*0038*/ 	.byte	0x04, 0x17
        /*003a*/ 	.short	(.L_87 - .L_86)
.L_86:
        /*003c*/ 	.word	0x00000000
        /*0040*/ 	.short	0x0002
        /*0042*/ 	.short	0x0010
        /*0044*/ 	.byte	0x00, 0xf0, 0x11, 0x00


	//----- nvinfo : EIATTR_KPARAM_INFO
	.align		4
.L_87:
        /*0048*/ 	.byte	0x04, 0x17
        /*004a*/ 	.short	(.L_89 - .L_88)
.L_88:
        /*004c*/ 	.word	0x00000000
        /*0050*/ 	.short	0x0001
        /*0052*/ 	.short	0x0008
        /*0054*/ 	.byte	0x00, 0xf5, 0x21, 0x00


	//----- nvinfo : EIATTR_KPARAM_INFO
	.align		4
.L_89:
        /*0058*/ 	.byte	0x04, 0x17
        /*005a*/ 	.short	(.L_91 - .L_90)
.L_90:
        /*005c*/ 	.word	0x00000000
        /*0060*/ 	.short	0x0000
        /*0062*/ 	.short	0x0000
        /*0064*/ 	.byte	0x00, 0xf5, 0x21, 0x00


	//----- nvinfo : EIATTR_SPARSE_MMA_MASK
	.align		4
.L_91:
        /*0068*/ 	.byte	0x03, 0x50
        /*006a*/ 	.short	0x0000


	//----- nvinfo : EIATTR_MAXREG_COUNT
	.align		4
        /*006c*/ 	.byte	0x03, 0x1b
        /*006e*/ 	.short	0x00ff


	//----- nvinfo : EIATTR_MERCURY_ISA_VERSION
	.align		4
        /*0070*/ 	.byte	0x03, 0x5f
        /*0072*/ 	.short	0x0101


	//----- nvinfo : EIATTR_VRC_CTA_INIT_COUNT
	.align		4
        /*0074*/ 	.byte	0x02, 0x4a
	.zero		1
	.zero		1


	//----- nvinfo : EIATTR_EXIT_INSTR_OFFSETS
	.align		4
        /*0078*/ 	.byte	0x04, 0x1c
        /*007a*/ 	.short	(.L_93 - .L_92)


	//   ....[0]....
.L_92:
        /*007c*/ 	.word	0x00000060


	//   ....[1]....
        /*0080*/ 	.word	0x000000e0


	//   ....[2]....
        /*0084*/ 	.word	0x00000680


	//   ....[3]....
        /*0088*/ 	.word	0x00002a80


	//----- nvinfo : EIATTR_CRS_STACK_SIZE
	.align		4
.L_93:
        /*008c*/ 	.byte	0x04, 0x1e
        /*008e*/ 	.short	(.L_95 - .L_94)
.L_94:
        /*0090*/ 	.word	0x00000000


	//----- nvinfo : EIATTR_CBANK_PARAM_SIZE
	.align		4
.L_95:
        /*0094*/ 	.byte	0x03, 0x19
        /*0096*/ 	.short	0x0028


	//----- nvinfo : EIATTR_PARAM_CBANK
	.align		4
        /*0098*/ 	.byte	0x04, 0x0a
        /*009a*/ 	.short	(.L_97 - .L_96)
	.align		4
.L_96:
        /*009c*/ 	.word	index@(.nv.constant0.trix_batch_f32)
        /*00a0*/ 	.short	0x0380
        /*00a2*/ 	.short	0x0028


	//----- nvinfo : EIATTR_SW_WAR
	.align		4
.L_97:
        /*00a4*/ 	.byte	0x04, 0x36
        /*00a6*/ 	.short	(.L_99 - .L_98)
.L_98:
        /*00a8*/ 	.word	0x00000008
.L_99:


//--------------------- .nv.callgraph             --------------------------
	.section	.nv.callgraph,"",@"SHT_CUDA_CALLGRAPH"
	.align	4
	.sectionentsize	8
	.align		4
        /*0000*/ 	.word	0x00000000
	.align		4
        /*0004*/ 	.word	0xffffffff
	.align		4
        /*0008*/ 	.word	0x00000000
	.align		4
        /*000c*/ 	.word	0xfffffffe
	.align		4
        /*0010*/ 	.word	0x00000000
	.align		4
        /*0014*/ 	.word	0xfffffffd
	.align		4
        /*0018*/ 	.word	0x00000000
	.align		4
        /*001c*/ 	.word	0xfffffffc


//--------------------- .text.trix_many_series_one_param_f32 --------------------------
	.section	.text.trix_many_series_one_param_f32,"ax",@progbits
	.align	128
        .global         trix_many_series_one_param_f32
        .type           trix_many_series_one_param_f32,@function
        .size           trix_many_series_one_param_f32,(.L_x_194 - trix_many_series_one_param_f32)
        .other          trix_many_series_one_param_f32,@"STO_CUDA_ENTRY STV_DEFAULT"
trix_many_series_one_param_f32:
.text.trix_many_series_one_param_f32:
[----:B------:R-:W-:Y:S01]  /*0000*/  LDC R1, c[0x0][0x37c] ;  /* 0x0000df00ff017b82 */ /* 0x000fe20000000800 */
[----:B------:R-:W0:Y:S07]  /*0010*/  S2R R0, SR_CTAID.X ;  /* 0x0000000000007919 */ /* 0x000e2e0000002500 */
[----:B------:R-:W0:Y:S01]  /*0020*/  LDC R3, c[0x0][0x38c] ;  /* 0x0000e300ff037b82 */ /* 0x000e220000000800 */
[----:B------:R-:W1:Y:S01]  /*0030*/  S2R R2, SR_TID.X ;  /* 0x0000000000027919 */ /* 0x000e620000002100 */
[----:B0-----:R-:W-:-:S04]  /*0040*/  ISETP.GE.AND P0, PT, R0, R3, PT ;  /* 0x000000030000720c */ /* 0x001fc80003f06270 */
[----:B-1----:R-:W-:-:S13]  /*0050*/  ISETP.NE.OR P0, PT, R2, RZ, P0 ;  /* 0x000000ff0200720c */ /* 0x002fda0000705670 */
[----:B------:R-:W-:Y:S05]  /*0060*/  @P0 EXIT ;  /* 0x000000000000094d */ /* 0x000fea0003800000 */
[----:B------:R-:W0:Y:S08]  /*0070*/  LDC R2, c[0x0][0x388] ;  /* 0x0000e200ff027b82 */ /* 0x000e300000000800 */
[----:B------:R-:W0:Y:S02]  /*0080*/  LDC R5, c[0x0][0x390] ;  /* 0x0000e400ff057b82 */ /* 0x000e240000000800 */
[----:B0-----:R-:W-:-:S04]  /*0090*/  VIMNMX R4, PT, PT, R2, R5, PT ;  /* 0x0000000502047248 */ /* 0x001fc80003fe0100 */
[----:B------:R-:W-:-:S13]  /*00a0*/  ISETP.GE.AND P0, PT, R4, 0x1, PT ;  /* 0x000000010400780c */ /* 0x000fda0003f06270 */
[----:B------:R-:W-:Y:S05]  /*00b0*/  @!P0 EXIT ;  /* 0x000000000000894d */ /* 0x000fea0003800000 */
[----:B------:R-:W0:Y:S01]  /*00c0*/  LDC.64 R8, c[0x0][0x398] ;  /* 0x0000e600ff087b82 */ /* 0x000e220000000a00 */
[----:B------:R-:W1:Y:S01]  /*00d0*/  LDCU.64 UR10, c[0x0][0x358] ;  /* 0x00006b00ff0a77ac */ /* 0x000e620008000a00 */
[----:B0-----:R-:W-:-:S05]  /*00e0*/  IMAD.WIDE.U32 R8, R0, 0x4, R8 ;  /* 0x0000000400087825 */ /* 0x001fca00078e0008 */
[----:B-1----:R-:W2:Y:S02]  /*00f0*/  LDG.E.CONSTANT R7, desc[UR10][R8.64] ;  /* 0x0000000a08077981 */ /* 0x002ea4000c1e9900 */
[----:B--2---:R-:W-:-:S05]  /*0100*/  VIMNMX R7, PT, PT, RZ, R7, !PT ;  /* 0x00000007ff077248 */ /* 0x004fca0007fe0100 */
[----:B------:R-:W-:-:S05]  /*0110*/  IMAD R6, R2, 0x3, R7 ;  /* 0x0000000302067824 */ /* 0x000fca00078e0207 */
[C---:B------:R-:W-:Y:S02]  /*0120*/  IADD3 R4, PT, PT, R6.reuse, -0x3, RZ ;  /* 0xfffffffd06047810 */ /* 0x040fe40007ffe0ff */
[----:B------:R-:W-:Y:S02]  /*0130*/  IADD3 R6, PT, PT, R6, -0x2, RZ ;  /* 0xfffffffe06067810 */ /* 0x000fe40007ffe0ff */
[----:B------:R-:W-:-:S13]  /*0140*/  ISETP.GE.AND P0, PT, R4, RZ, PT ;  /* 0x000000ff0400720c */ /* 0x000fda0003f06270 */
[----:B------:R-:W-:Y:S05]  /*0150*/  @!P0 BRA `(.L_x_0) ;  /* 0x00000004000c8947 */ /* 0x000fea0003800000 */
[----:B------:R-:W-:-:S04]  /*0160*/  VIMNMX R9, PT, PT, R6, R5, PT ;  /* 0x0000000506097248 */ /* 0x000fc80003fe0100 */
[C---:B------:R-:W-:Y:S02]  /*0170*/  ISETP.GE.AND P0, PT, R9.reuse, 0x8, PT ;  /* 0x000000080900780c */ /* 0x040fe40003f06270 */
[----:B------:R-:W-:Y:S01]  /*0180*/  VIMNMX R8, PT, PT, R9, 0x1, !PT ;  /* 0x0000000109087848 */ /* 0x000fe20007fe0100 */
[----:B------:R-:W-:-:S03]  /*0190*/  HFMA2 R9, -RZ, RZ, 0, 0 ;  /* 0x00000000ff097431 */ /* 0x000fc600000001ff */
[----:B------:R-:W-:-:S04]  /*01a0*/  LOP3.LUT R28, R8, 0x7, RZ, 0xc0, !PT ;  /* 0x00000007081c7812 */ /* 0x000fc800078ec0ff */
[----:B------:R-:W-:-:S03]  /*01b0*/  ISETP.NE.AND P1, PT, R28, RZ, PT ;  /* 0x000000ff1c00720c */ /* 0x000fc60003f25270 */
[----:B------:R-:W-:Y:S10]  /*01c0*/  @!P0 BRA `(.L_x_1) ;  /* 0x0000000000648947 */ /* 0x000ff40003800000 */
[----:B------:R-:W0:Y:S01]  /*01d0*/  LDC.64 R10, c[0x0][0x3a0] ;  /* 0x0000e800ff0a7b82 */ /* 0x000e220000000a00 */
[----:B------:R-:W-:Y:S02]  /*01e0*/  LOP3.LUT R9, R8, 0x7ffffff8, RZ, 0xc0, !PT ;  /* 0x7ffffff808097812 */ /* 0x000fe400078ec0ff */
[----:B------:R-:W-:Y:S02]  /*01f0*/  MOV R26, R0 ;  /* 0x00000000001a7202 */ /* 0x000fe40000000f00 */
[----:B------:R-:W-:-:S07]  /*0200*/  IADD3 R27, PT, PT, -R9, RZ, RZ ;  /* 0x000000ff091b7210 */ /* 0x000fce0007ffe1ff */
.L_x_2:
[----:B0-----:R-:W-:Y:S01]  /*0210*/  IMAD.WIDE R22, R26, 0x4, R10 ;  /* 0x000000041a167825 */ /* 0x001fe200078e020a */
[----:B-1----:R-:W-:Y:S02]  /*0220*/  MOV R29, 0x7fc00000 ;  /* 0x7fc00000001d7802 */ /* 0x002fe40000000f00 */
[----:B------:R-:W-:Y:S02]  /*0230*/  IADD3 R27, PT, PT, R27, 0x8, RZ ;  /* 0x000000081b1b7810 */ /* 0x000fe40007ffe0ff */
[C---:B------:R-:W-:Y:S01]  /*0240*/  LEA R26, R3.reuse, R26, 0x3 ;  /* 0x0000001a031a7211 */ /* 0x040fe200078e18ff */
[----:B------:R-:W-:Y:S01]  /*0250*/  IMAD.WIDE R12, R3, 0x4, R22 ;  /* 0x00000004030c7825 */ /* 0x000fe200078e0216 */
[----:B------:R-:W-:Y:S01]  /*0260*/  STG.E desc[UR10][R22.64], R29 ;  /* 0x0000001d16007986 */ /* 0x000fe2000c10190a */
[----:B------:R-:W-:-:S03]  /*0270*/  ISETP.NE.AND P0, PT, R27, RZ, PT ;  /* 0x000000ff1b00720c */ /* 0x000fc60003f05270 */
[----:B------:R0:W-:Y:S01]  /*0280*/  STG.E desc[UR10][R12.64], R29 ;  /* 0x0000001d0c007986 */ /* 0x0001e2000c10190a */
[----:B------:R-:W-:-:S05]  /*0290*/  IMAD.WIDE R14, R3, 0x4, R12 ;  /* 0x00000004030e7825 */ /* 0x000fca00078e020c */
        /* <DEDUP_REMOVED lines=9> */
[----:B0-----:R-:W-:-:S05]  /*0330*/  IMAD.WIDE R12, R3, 0x4, R24 ;  /* 0x00000004030c7825 */ /* 0x001fca00078e0218 */
[----:B------:R1:W-:Y:S01]  /*0340*/  STG.E desc[UR10][R12.64], R29 ;  /* 0x0000001d0c007986 */ /* 0x0003e2000c10190a */
[----:B------:R-:W-:Y:S05]  /*0350*/  @P0 BRA `(.L_x_2) ;  /* 0xfffffffc00ac0947 */ /* 0x000fea000383ffff */
.L_x_1:
[----:B------:R-:W-:Y:S05]  /*0360*/  @!P1 BRA `(.L_x_0) ;  /* 0x0000000000889947 */ /* 0x000fea0003800000 */
[----:B------:R-:W-:Y:S02]  /*0370*/  ISETP.GE.U32.AND P0, PT, R28, 0x4, PT ;  /* 0x000000041c00780c */ /* 0x000fe40003f06070 */
[----:B-1----:R-:W-:-:S04]  /*0380*/  LOP3.LUT R18, R8, 0x3, RZ, 0xc0, !PT ;  /* 0x0000000308127812 */ /* 0x002fc800078ec0ff */
[----:B------:R-:W-:-:S07]  /*0390*/  ISETP.NE.AND P1, PT, R18, RZ, PT ;  /* 0x000000ff1200720c */ /* 0x000fce0003f25270 */
[----:B------:R-:W-:Y:S06]  /*03a0*/  @!P0 BRA `(.L_x_3) ;  /* 0x0000000000308947 */ /* 0x000fec0003800000 */
[----:B------:R-:W0:Y:S01]  /*03b0*/  LDC.64 R10, c[0x0][0x3a0] ;  /* 0x0000e800ff0a7b82 */ /* 0x000e220000000a00 */
[C---:B------:R-:W-:Y:S01]  /*03c0*/  IMAD R13, R9.reuse, R3, R0 ;  /* 0x00000003090d7224 */ /* 0x040fe200078e0200 */
[----:B------:R-:W-:Y:S02]  /*03d0*/  MOV R19, 0x7fc00000 ;  /* 0x7fc0000000137802 */ /* 0x000fe40000000f00 */
[----:B------:R-:W-:Y:S01]  /*03e0*/  IADD3 R9, PT, PT, R9, 0x4, RZ ;  /* 0x0000000409097810 */ /* 0x000fe20007ffe0ff */
[----:B0-----:R-:W-:-:S05]  /*03f0*/  IMAD.WIDE R10, R13, 0x4, R10 ;  /* 0x000000040d0a7825 */ /* 0x001fca00078e020a */
[----:B------:R0:W-:Y:S01]  /*0400*/  STG.E desc[UR10][R10.64], R19 ;  /* 0x000000130a007986 */ /* 0x0001e2000c10190a */
[----:B------:R-:W-:-:S05]  /*0410*/  IMAD.WIDE R12, R3, 0x4, R10 ;  /* 0x00000004030c7825 */ /* 0x000fca00078e020a */
[----:B------:R0:W-:Y:S01]  /*0420*/  STG.E desc[UR10][R12.64], R19 ;  /* 0x000000130c007986 */ /* 0x0001e2000c10190a */
[----:B------:R-:W-:-:S05]  /*0430*/  IMAD.WIDE R14, R3, 0x4, R12 ;  /* 0x00000004030e7825 */ /* 0x000fca00078e020c */
[----:B------:R0:W-:Y:S01]  /*0440*/  STG.E desc[UR10][R14.64], R19 ;  /* 0x000000130e007986 */ /* 0x0001e2000c10190a */
[----:B------:R-:W-:-:S05]  /*0450*/  IMAD.WIDE R16, R3, 0x4, R14 ;  /* 0x0000000403107825 */ /* 0x000fca00078e020e */
[----:B------:R0:W-:Y:S02]  /*0460*/  STG.E desc[UR10][R16.64], R19 ;  /* 0x0000001310007986 */ /* 0x0001e4000c10190a */
.L_x_3:
[----:B------:R-:W-:Y:S05]  /*0470*/  @!P1 BRA `(.L_x_0) ;  /* 0x0000000000449947 */ /* 0x000fea0003800000 */
[----:B------:R-:W-:Y:S02]  /*0480*/  LOP3.LUT R8, R8, 0x1, RZ, 0xc0, !PT ;  /* 0x0000000108087812 */ /* 0x000fe400078ec0ff */
[----:B------:R-:W-:Y:S02]  /*0490*/  ISETP.NE.AND P0, PT, R18, 0x1, PT ;  /* 0x000000011200780c */ /* 0x000fe40003f05270 */
[----:B------:R-:W-:-:S13]  /*04a0*/  ISETP.NE.U32.AND P1, PT, R8, 0x1, PT ;  /* 0x000000010800780c */ /* 0x000fda0003f25070 */
[----:B0-----:R-:W0:Y:S01]  /*04b0*/  @!P1 LDC.64 R10, c[0x0][0x3a0] ;  /* 0x0000e800ff0a9b82 */ /* 0x001e220000000a00 */
[----:B------:R-:W-:Y:S05]  /*04c0*/  @!P0 BRA `(.L_x_4) ;  /* 0x0000000000208947 */ /* 0x000fea0003800000 */
[----:B------:R-:W1:Y:S01]  /*04d0*/  LDC.64 R12, c[0x0][0x3a0] ;  /* 0x0000e800ff0c7b82 */ /* 0x000e620000000a00 */
[C---:B------:R-:W-:Y:S01]  /*04e0*/  IMAD R15, R9.reuse, R3, R0 ;  /* 0x00000003090f7224 */ /* 0x040fe200078e0200 */
[----:B------:R-:W-:Y:S02]  /*04f0*/  MOV R17, 0x7fc00000 ;  /* 0x7fc0000000117802 */ /* 0x000fe40000000f00 */
[----:B------:R-:W-:Y:S01]  /*0500*/  IADD3 R9, PT, PT, R9, 0x2, RZ ;  /* 0x0000000209097810 */ /* 0x000fe20007ffe0ff */
[----:B-1----:R-:W-:-:S05]  /*0510*/  IMAD.WIDE R12, R15, 0x4, R12 ;  /* 0x000000040f0c7825 */ /* 0x002fca00078e020c */
[----:B------:R1:W-:Y:S01]  /*0520*/  STG.E desc[UR10][R12.64], R17 ;  /* 0x000000110c007986 */ /* 0x0003e2000c10190a */
[----:B------:R-:W-:-:S05]  /*0530*/  IMAD.WIDE R14, R3, 0x4, R12 ;  /* 0x00000004030e7825 */ /* 0x000fca00078e020c */
[----:B------:R1:W-:Y:S02]  /*0540*/  STG.E desc[UR10][R14.64], R17 ;  /* 0x000000110e007986 */ /* 0x0003e4000c10190a */
.L_x_4:
[----:B------:R-:W-:Y:S01]  /*0550*/  @!P1 IMAD R3, R9, R3, R0 ;  /* 0x0000000309039224 */ /* 0x000fe200078e0200 */
[----:B------:R-:W-:-:S03]  /*0560*/  @!P1 MOV R9, 0x7fc00000 ;  /* 0x7fc0000000099802 */ /* 0x000fc60000000f00 */
[----:B0-----:R-:W-:-:S05]  /*0570*/  @!P1 IMAD.WIDE R10, R3, 0x4, R10 ;  /* 0x00000004030a9825 */ /* 0x001fca00078e020a */
[----:B------:R2:W-:Y:S02]  /*0580*/  @!P1 STG.E desc[UR10][R10.64], R9 ;  /* 0x000000090a009986 */ /* 0x0005e4000c10190a */
.L_x_0:
[----:B------:R-:W-:-:S13]  /*0590*/  ISETP.GE.AND P0, PT, R6, R5, PT ;  /* 0x000000050600720c */ /* 0x000fda0003f06270 */
[----:B------:R-:W-:Y:S05]  /*05a0*/  @P0 EXIT ;  /* 0x000000000000094d */ /* 0x000fea0003800000 */
[----:B------:R-:W-:Y:S01]  /*05b0*/  I2FP.F32.U32 R3, R2 ;  /* 0x0000000200037245 */ /* 0x000fe20000201000 */
[----:B------:R-:W-:Y:S02]  /*05c0*/  UMOV UR4, 0x40000000 ;  /* 0x4000000000047882 */ /* 0x000fe40000000000 */
[----:B--2---:R-:W-:Y:S02]  /*05d0*/  MOV R9, UR4 ;  /* 0x0000000400097c02 */ /* 0x004fe40008000f00 */
[----:B------:R-:W-:-:S04]  /*05e0*/  FADD R8, R3, 1 ;  /* 0x3f80000003087421 */ /* 0x000fc80000000000 */
[----:B------:R-:W2:Y:S08]  /*05f0*/  MUFU.RCP R5, R8 ;  /* 0x0000000800057308 */ /* 0x000eb00000001000 */
[----:B------:R-:W3:Y:S01]  /*0600*/  FCHK P0, R9, R8 ;  /* 0x0000000809007302 */ /* 0x000ee20000000000 */
[----:B--2---:R-:W-:-:S04]  /*0610*/  FFMA R2, -R8, R5, 1 ;  /* 0x3f80000008027423 */ /* 0x004fc80000000105 */
[----:B------:R-:W-:-:S04]  /*0620*/  FFMA R2, R5, R2, R5 ;  /* 0x0000000205027223 */ /* 0x000fc80000000005 */
[----:B------:R-:W-:-:S04]  /*0630*/  FFMA R5, R2, 2, RZ ;  /* 0x4000000002057823 */ /* 0x000fc800000000ff */
[----:B------:R-:W-:-:S04]  /*0640*/  FFMA R6, -R8, R5, 2 ;  /* 0x4000000008067423 */ /* 0x000fc80000000105 */
[----:B------:R-:W-:Y:S01]  /*0650*/  FFMA R5, R2, R6, R5 ;  /* 0x0000000602057223 */ /* 0x000fe20000000005 */
[----:B---3--:R-:W-:Y:S06]  /*0660*/  @!P0 BRA `(.L_x_5) ;  /* 0x0000000000088947 */ /* 0x008fec0003800000 */
[----:B------:R-:W-:-:S07]  /*0670*/  MOV R6, 0x690 ;  /* 0x0000069000067802 */ /* 0x000fce0000000f00 */
[----:B01----:R-:W-:Y:S05]  /*0680*/  CALL.REL.NOINC `($__internal_1_$__cuda_sm3x_div_rn_noftz_f32_slowpath) ;  /* 0x0000003400d87944 */ /* 0x003fea0003c00000 */
.L_x_5:
[----:B------:R-:W-:-:S04]  /*0690*/  IADD3 R2, PT, PT, R3, 0x1800000, RZ ;  /* 0x0180000003027810 */ /* 0x000fc80007ffe0ff */
[----:B------:R-:W-:-:S04]  /*06a0*/  LOP3.LUT R2, R2, 0x7f800000, RZ, 0xc0, !PT ;  /* 0x7f80000002027812 */ /* 0x000fc800078ec0ff */
[----:B------:R-:W-:-:S13]  /*06b0*/  ISETP.GT.U32.AND P0, PT, R2, 0x1ffffff, PT ;  /* 0x01ffffff0200780c */ /* 0x000fda0003f04070 */
[----:B------:R-:W-:Y:S05]  /*06c0*/  @P0 BRA `(.L_x_6) ;  /* 0x0000000000100947 */ /* 0x000fea0003800000 */
[----:B------:R-:W-:-:S07]  /*06d0*/  MOV R6, 0x6f0 ;  /* 0x000006f000067802 */ /* 0x000fce0000000f00 */
[----:B01----:R-:W-:Y:S05]  /*06e0*/  CALL.REL.NOINC `($__internal_0_$__cuda_sm20_rcp_rn_f32_slowpath) ;  /* 0x0000003000e87944 */ /* 0x003fea0003c00000 */
[----:B------:R-:W-:Y:S01]  /*06f0*/  MOV R6, R8 ;  /* 0x0000000800067202 */ /* 0x000fe20000000f00 */
[----:B------:R-:W-:Y:S06]  /*0700*/  BRA `(.L_x_7) ;  /* 0x0000000000107947 */ /* 0x000fec0003800000 */
.L_x_6:
[----:B------:R-:W2:Y:S02]  /*0710*/  MUFU.RCP R6, R3 ;  /* 0x0000000300067308 */ /* 0x000ea40000001000 */
[----:B--2---:R-:W-:-:S04]  /*0720*/  FFMA R2, R3, R6, -1 ;  /* 0xbf80000003027423 */ /* 0x004fc80000000006 */
[----:B------:R-:W-:-:S04]  /*0730*/  FADD.FTZ R9, -R2, -RZ ;  /* 0x800000ff02097221 */ /* 0x000fc80000010100 */
[----:B------:R-:W-:-:S07]  /*0740*/  FFMA R6, R6, R9, R6 ;  /* 0x0000000906067223 */ /* 0x000fce0000000006 */
.L_x_7:
[----:B------:R-:W2:Y:S01]  /*0750*/  LDCU UR7, c[0x0][0x388] ;  /* 0x00007100ff0777ac */ /* 0x000ea20008000800 */
[C---:B-1----:R-:W-:Y:S01]  /*0760*/  IADD3 R18, PT, PT, R7.reuse, 0x1, RZ ;  /* 0x0000000107127810 */ /* 0x042fe20007ffe0ff */
[----:B0-----:R-:W-:Y:S01]  /*0770*/  HFMA2 R15, -RZ, RZ, 0, 0 ;  /* 0x00000000ff0f7431 */ /* 0x001fe200000001ff */
[----:B------:R-:W-:Y:S02]  /*0780*/  MOV R21, R7 ;  /* 0x0000000700157202 */ /* 0x000fe40000000f00 */
[----:B--2---:R-:W-:-:S04]  /*0790*/  IADD3 R13, PT, PT, R7, UR7, RZ ;  /* 0x00000007070d7c10 */ /* 0x004fc8000fffe0ff */
[----:B------:R-:W-:-:S04]  /*07a0*/  VIMNMX R2, PT, PT, R13, R18, !PT ;  /* 0x000000120d027248 */ /* 0x000fc80007fe0100 */
[CC--:B------:R-:W-:Y:S02]  /*07b0*/  IADD3 R12, PT, PT, -R7.reuse, R2.reuse, RZ ;  /* 0x00000002070c7210 */ /* 0x0c0fe40007ffe1ff */
[----:B------:R-:W-:Y:S02]  /*07c0*/  IADD3 R2, PT, PT, R7, -R2, RZ ;  /* 0x8000000207027210 */ /* 0x000fe40007ffe0ff */
[----:B------:R-:W-:Y:S02]  /*07d0*/  LOP3.LUT R24, R12, 0x3, RZ, 0xc0, !PT ;  /* 0x000000030c187812 */ /* 0x000fe400078ec0ff */
[----:B------:R-:W-:Y:S02]  /*07e0*/  ISETP.GT.U32.AND P1, PT, R2, -0x4, PT ;  /* 0xfffffffc0200780c */ /* 0x000fe40003f24070 */
[----:B------:R-:W-:-:S11]  /*07f0*/  ISETP.NE.AND P0, PT, R24, RZ, PT ;  /* 0x000000ff1800720c */ /* 0x000fd60003f05270 */
[----:B------:R-:W-:Y:S05]  /*0800*/  @P1 BRA `(.L_x_8) ;  /* 0x0000000800081947 */ /* 0x000fea0003800000 */
[----:B------:R-:W0:Y:S01]  /*0810*/  LDC R19, c[0x0][0x38c] ;  /* 0x0000e300ff137b82 */ /* 0x000e220000000800 */
[C---:B------:R-:W-:Y:S02]  /*0820*/  IADD3 R14, PT, PT, R7.reuse, 0x2, RZ ;  /* 0x00000002070e7810 */ /* 0x040fe40007ffe0ff */
[----:B------:R-:W-:Y:S02]  /*0830*/  IADD3 R16, PT, PT, R7, 0x3, RZ ;  /* 0x0000000307107810 */ /* 0x000fe40007ffe0ff */
[----:B------:R-:W-:Y:S02]  /*0840*/  LOP3.LUT R20, R12, 0xfffffffc, RZ, 0xc0, !PT ;  /* 0xfffffffc0c147812 */ /* 0x000fe400078ec0ff */
[----:B------:R-:W-:Y:S02]  /*0850*/  MOV R15, RZ ;  /* 0x000000ff000f7202 */ /* 0x000fe40000000f00 */
[----:B------:R-:W-:Y:S02]  /*0860*/  MOV R21, R7 ;  /* 0x0000000700157202 */ /* 0x000fe40000000f00 */
[----:B------:R-:W-:Y:S01]  /*0870*/  IADD3 R20, PT, PT, -R20, RZ, RZ ;  /* 0x000000ff14147210 */ /* 0x000fe20007ffe1ff */
[----:B0-----:R-:W-:-:S02]  /*0880*/  IMAD R18, R18, R19, R0 ;  /* 0x0000001312127224 */ /* 0x001fc400078e0200 */
[-CC-:B------:R-:W-:Y:S02]  /*0890*/  IMAD R14, R14, R19.reuse, R0.reuse ;  /* 0x000000130e0e7224 */ /* 0x180fe400078e0200 */
[-CC-:B------:R-:W-:Y:S02]  /*08a0*/  IMAD R16, R16, R19.reuse, R0.reuse ;  /* 0x0000001310107224 */ /* 0x180fe400078e0200 */
[----:B------:R-:W-:-:S07]  /*08b0*/  IMAD R17, R7, R19, R0 ;  /* 0x0000001307117224 */ /* 0x000fce00078e0200 */
.L_x_9:
[----:B------:R-:W0:Y:S02]  /*08c0*/  LDC.64 R2, c[0x0][0x380] ;  /* 0x0000e000ff027b82 */ /* 0x000e240000000a00 */
[----:B0-----:R-:W-:-:S05]  /*08d0*/  IMAD.WIDE.U32 R8, R17, 0x4, R2 ;  /* 0x0000000411087825 */ /* 0x001fca00078e0002 */
[----:B------:R-:W2:Y:S01]  /*08e0*/  LDG.E.CONSTANT R22, desc[UR10][R8.64] ;  /* 0x0000000a08167981 */ /* 0x000ea2000c1e9900 */
[----:B------:R-:W-:-:S06]  /*08f0*/  IMAD.WIDE.U32 R10, R18, 0x4, R2 ;  /* 0x00000004120a7825 */ /* 0x000fcc00078e0002 */
[----:B------:R-:W3:Y:S01]  /*0900*/  LDG.E.CONSTANT R11, desc[UR10][R10.64] ;  /* 0x0000000a0a0b7981 */ /* 0x000ee2000c1e9900 */
[----:B------:R-:W-:Y:S01]  /*0910*/  HFMA2 R23, -RZ, RZ, 1.5048828125, 33.21875 ;  /* 0x3e055027ff177431 */ /* 0x000fe200000001ff */
[----:B--2---:R-:W-:-:S04]  /*0920*/  FSETP.GEU.AND P1, PT, R22, 1.175494350822287508e-38, PT ;  /* 0x008000001600780b */ /* 0x004fc80003f2e000 */
[----:B------:R-:W-:Y:S02]  /*0930*/  FSEL R9, RZ, -23, P1 ;  /* 0xc1b80000ff097808 */ /* 0x000fe40000800000 */
[----:B---3--:R-:W-:-:S07]  /*0940*/  FSETP.GEU.AND P2, PT, R11, 1.175494350822287508e-38, PT ;  /* 0x008000000b00780b */ /* 0x008fce0003f4e000 */
[----:B------:R-:W-:-:S05]  /*0950*/  @!P1 FMUL R22, R22, 8388608 ;  /* 0x4b00000016169820 */ /* 0x000fca0000400000 */
[----:B------:R-:W-:Y:S01]  /*0960*/  IADD3 R25, PT, PT, R22, -0x3f2aaaab, RZ ;  /* 0xc0d5555516197810 */ /* 0x000fe20007ffe0ff */
[----:B------:R-:W-:-:S03]  /*0970*/  @!P2 FMUL R11, R11, 8388608 ;  /* 0x4b0000000b0ba820 */ /* 0x000fc60000400000 */
[----:B------:R-:W-:Y:S02]  /*0980*/  LOP3.LUT R25, R25, 0xff800000, RZ, 0xc0, !PT ;  /* 0xff80000019197812 */ /* 0x000fe400078ec0ff */
[----:B------:R-:W-:Y:S02]  /*0990*/  IADD3 R8, PT, PT, R11, -0x3f2aaaab, RZ ;  /* 0xc0d555550b087810 */ /* 0x000fe40007ffe0ff */
[-C--:B------:R-:W-:Y:S02]  /*09a0*/  IADD3 R26, PT, PT, R22, -R25.reuse, RZ ;  /* 0x80000019161a7210 */ /* 0x080fe40007ffe0ff */
[----:B------:R-:W-:Y:S02]  /*09b0*/  LOP3.LUT R8, R8, 0xff800000, RZ, 0xc0, !PT ;  /* 0xff80000008087812 */ /* 0x000fe400078ec0ff */
[----:B------:R-:W-:Y:S01]  /*09c0*/  I2FP.F32.S32 R28, R25 ;  /* 0x00000019001c7245 */ /* 0x000fe20000201400 */
[----:B------:R-:W-:-:S04]  /*09d0*/  FADD R26, R26, -1 ;  /* 0xbf8000001a1a7421 */ /* 0x000fc80000000000 */
[----:B------:R-:W-:Y:S01]  /*09e0*/  FFMA R27, R26, -R23, 0.14084610342979431152 ;  /* 0x3e1039f61a1b7423 */ /* 0x000fe20000000817 */
[----:B------:R-:W-:-:S03]  /*09f0*/  FFMA R9, R28, 1.1920928955078125e-07, R9 ;  /* 0x340000001c097823 */ /* 0x000fc60000000009 */
[----:B------:R-:W-:-:S04]  /*0a00*/  FFMA R27, R26, R27, -0.12148627638816833496 ;  /* 0xbdf8cdcc1a1b7423 */ /* 0x000fc8000000001b */
[----:B------:R-:W-:-:S04]  /*0a10*/  FFMA R27, R26, R27, 0.13980610668659210205 ;  /* 0x3e0f29551a1b7423 */ /* 0x000fc8000000001b */
[----:B------:R-:W-:-:S04]  /*0a20*/  FFMA R27, R26, R27, -0.16684235632419586182 ;  /* 0xbe2ad8b91a1b7423 */ /* 0x000fc8000000001b */
[----:B------:R-:W-:-:S04]  /*0a30*/  FFMA R27, R26, R27, 0.20012299716472625732 ;  /* 0x3e4ced0b1a1b7423 */ /* 0x000fc8000000001b */
[----:B------:R-:W-:-:S04]  /*0a40*/  FFMA R27, R26, R27, -0.24999669194221496582 ;  /* 0xbe7fff221a1b7423 */ /* 0x000fc8000000001b */
[----:B------:R-:W-:-:S04]  /*0a50*/  FFMA R27, R26, R27, 0.33333182334899902344 ;  /* 0x3eaaaa781a1b7423 */ /* 0x000fc8000000001b */
[----:B------:R-:W-:-:S04]  /*0a60*/  FFMA R27, R26, R27, -0.5 ;  /* 0xbf0000001a1b7423 */ /* 0x000fc8000000001b */
[----:B------:R-:W-:-:S04]  /*0a70*/  FMUL R27, R26, R27 ;  /* 0x0000001b1a1b7220 */ /* 0x000fc80000400000 */
[----:B------:R-:W-:Y:S01]  /*0a80*/  FFMA R10, R26, R27, R26 ;  /* 0x0000001b1a0a7223 */ /* 0x000fe2000000001a */
[----:B------:R-:W-:-:S03]  /*0a90*/  IADD3 R26, PT, PT, R11, -R8, RZ ;  /* 0x800000080b1a7210 */ /* 0x000fc60007ffe0ff */
[----:B------:R-:W-:Y:S01]  /*0aa0*/  FFMA R10, R9, 0.69314718246459960938, R10 ;  /* 0x3f317218090a7823 */ /* 0x000fe2000000000a */
[----:B------:R-:W-:Y:S01]  /*0ab0*/  I2FP.F32.S32 R9, R8 ;  /* 0x0000000800097245 */ /* 0x000fe20000201400 */
[----:B------:R-:W-:Y:S01]  /*0ac0*/  FADD R26, R26, -1 ;  /* 0xbf8000001a1a7421 */ /* 0x000fe20000000000 */
[----:B------:R-:W-:-:S03]  /*0ad0*/  FSEL R8, RZ, -23, P2 ;  /* 0xc1b80000ff087808 */ /* 0x000fc60001000000 */
[----:B------:R-:W-:-:S04]  /*0ae0*/  FFMA R25, R26, -R23, 0.14084610342979431152 ;  /* 0x3e1039f61a197423 */ /* 0x000fc80000000817 */
        /* <DEDUP_REMOVED lines=9> */
[----:B------:R-:W-:Y:S01]  /*0b80*/  FFMA R26, R9, 1.1920928955078125e-07, R8 ;  /* 0x34000000091a7823 */ /* 0x000fe20000000008 */
[----:B------:R-:W-:-:S05]  /*0b90*/  IMAD.WIDE.U32 R8, R14, 0x4, R2 ;  /* 0x000000040e087825 */ /* 0x000fca00078e0002 */
[----:B------:R-:W2:Y:S01]  /*0ba0*/  LDG.E.CONSTANT R27, desc[UR10][R8.64] ;  /* 0x0000000a081b7981 */ /* 0x000ea2000c1e9900 */
[----:B------:R-:W-:-:S06]  /*0bb0*/  IMAD.WIDE.U32 R2, R16, 0x4, R2 ;  /* 0x0000000410027825 */ /* 0x000fcc00078e0002 */
[----:B------:R-:W3:Y:S01]  /*0bc0*/  LDG.E.CONSTANT R2, desc[UR10][R2.64] ;  /* 0x0000000a02027981 */ /* 0x000ee2000c1e9900 */
[----:B------:R-:W-:Y:S01]  /*0bd0*/  ISETP.GT.U32.AND P1, PT, R22, 0x7f7fffff, PT ;  /* 0x7f7fffff1600780c */ /* 0x000fe20003f24070 */
[----:B------:R-:W-:Y:S01]  /*0be0*/  FFMA R25, R26, 0.69314718246459960938, R25 ;  /* 0x3f3172181a197823 */ /* 0x000fe20000000019 */
[----:B------:R-:W-:Y:S02]  /*0bf0*/  MOV R26, 0x7f800000 ;  /* 0x7f800000001a7802 */ /* 0x000fe40000000f00 */
[----:B------:R-:W-:Y:S02]  /*0c00*/  FSETP.NEU.AND P3, PT, R22, RZ, PT ;  /* 0x000000ff1600720b */ /* 0x000fe40003f6d000 */
[C---:B------:R-:W-:Y:S02]  /*0c10*/  ISETP.GT.U32.AND P5, PT, R11.reuse, 0x7f7fffff, PT ;  /* 0x7f7fffff0b00780c */ /* 0x040fe40003fa4070 */
[----:B------:R-:W-:Y:S02]  /*0c20*/  IADD3 R20, PT, PT, R20, 0x4, RZ ;  /* 0x0000000414147810 */ /* 0x000fe40007ffe0ff */
[----:B------:R-:W-:-:S02]  /*0c30*/  FSETP.NEU.AND P2, PT, R11, RZ, PT ;  /* 0x000000ff0b00720b */ /* 0x000fc40003f4d000 */
[----:B------:R-:W-:Y:S01]  /*0c40*/  IADD3 R21, PT, PT, R21, 0x4, RZ ;  /* 0x0000000415157810 */ /* 0x000fe20007ffe0ff */
[----:B------:R-:W-:Y:S01]  /*0c50*/  @P1 FFMA R10, R22, R26, +INF ;  /* 0x7f800000160a1423 */ /* 0x000fe2000000001a */
[C---:B------:R-:W-:Y:S02]  /*0c60*/  LEA R17, R19.reuse, R17, 0x2 ;  /* 0x0000001113117211 */ /* 0x040fe400078e10ff */
[----:B------:R-:W-:Y:S02]  /*0c70*/  LEA R18, R19, R18, 0x2 ;  /* 0x0000001213127211 */ /* 0x000fe400078e10ff */
[----:B------:R-:W-:Y:S01]  /*0c80*/  FSEL R10, R10, -INF , P3 ;  /* 0xff8000000a0a7808 */ /* 0x000fe20001800000 */
[----:B------:R-:W-:Y:S01]  /*0c90*/  @P5 FFMA R25, R11, R26, +INF ;  /* 0x7f8000000b195423 */ /* 0x000fe2000000001a */
[C---:B------:R-:W-:Y:S02]  /*0ca0*/  LEA R14, R19.reuse, R14, 0x2 ;  /* 0x0000000e130e7211 */ /* 0x040fe400078e10ff */
[----:B------:R-:W-:Y:S01]  /*0cb0*/  LEA R16, R19, R16, 0x2 ;  /* 0x0000001013107211 */ /* 0x000fe200078e10ff */
[----:B------:R-:W-:Y:S01]  /*0cc0*/  FADD R10, R10, R15 ;  /* 0x0000000f0a0a7221 */ /* 0x000fe20000000000 */
[----:B------:R-:W-:-:S05]  /*0cd0*/  FSEL R25, R25, -INF , P2 ;  /* 0xff80000019197808 */ /* 0x000fca0001000000 */
[----:B------:R-:W-:Y:S01]  /*0ce0*/  FADD R10, R10, R25 ;  /* 0x000000190a0a7221 */ /* 0x000fe20000000000 */
[----:B--2---:R-:W-:-:S04]  /*0cf0*/  FSETP.GEU.AND P4, PT, R27, 1.175494350822287508e-38, PT ;  /* 0x008000001b00780b */ /* 0x004fc80003f8e000 */
[----:B------:R-:W-:Y:S02]  /*0d00*/  FSEL R9, RZ, -23, P4 ;  /* 0xc1b80000ff097808 */ /* 0x000fe40002000000 */
[----:B---3--:R-:W-:-:S07]  /*0d10*/  FSETP.GEU.AND P1, PT, R2, 1.175494350822287508e-38, PT ;  /* 0x008000000200780b */ /* 0x008fce0003f2e000 */
[----:B------:R-:W-:-:S05]  /*0d20*/  @!P4 FMUL R27, R27, 8388608 ;  /* 0x4b0000001b1bc820 */ /* 0x000fca0000400000 */
[C---:B------:R-:W-:Y:S01]  /*0d30*/  IADD3 R28, PT, PT, R27.reuse, -0x3f2aaaab, RZ ;  /* 0xc0d555551b1c7810 */ /* 0x040fe20007ffe0ff */
[----:B------:R-:W-:Y:S01]  /*0d40*/  @!P1 FMUL R2, R2, 8388608 ;  /* 0x4b00000002029820 */ /* 0x000fe20000400000 */
[C---:B------:R-:W-:Y:S02]  /*0d50*/  ISETP.GT.U32.AND P5, PT, R27.reuse, 0x7f7fffff, PT ;  /* 0x7f7fffff1b00780c */ /* 0x040fe40003fa4070 */
[----:B------:R-:W-:Y:S02]  /*0d60*/  LOP3.LUT R28, R28, 0xff800000, RZ, 0xc0, !PT ;  /* 0xff8000001c1c7812 */ /* 0x000fe400078ec0ff */
[----:B------:R-:W-:Y:S02]  /*0d70*/  ISETP.GT.U32.AND P4, PT, R2, 0x7f7fffff, PT ;  /* 0x7f7fffff0200780c */ /* 0x000fe40003f84070 */
[-C--:B------:R-:W-:Y:S02]  /*0d80*/  IADD3 R29, PT, PT, R27, -R28.reuse, RZ ;  /* 0x8000001c1b1d7210 */ /* 0x080fe40007ffe0ff */
[----:B------:R-:W-:-:S02]  /*0d90*/  I2FP.F32.S32 R28, R28 ;  /* 0x0000001c001c7245 */ /* 0x000fc40000201400 */
[----:B------:R-:W-:Y:S01]  /*0da0*/  FSETP.NEU.AND P2, PT, R2, RZ, PT ;  /* 0x000000ff0200720b */ /* 0x000fe20003f4d000 */
[----:B------:R-:W-:Y:S02]  /*0db0*/  FADD R8, R29, -1 ;  /* 0xbf8000001d087421 */ /* 0x000fe40000000000 */
[----:B------:R-:W-:Y:S02]  /*0dc0*/  FFMA R9, R28, 1.1920928955078125e-07, R9 ;  /* 0x340000001c097823 */ /* 0x000fe40000000009 */
        /* <DEDUP_REMOVED lines=10> */
[----:B------:R-:W-:-:S03]  /*0e70*/  IADD3 R3, PT, PT, R2, -0x3f2aaaab, RZ ;  /* 0xc0d5555502037810 */ /* 0x000fc60007ffe0ff */
[----:B------:R-:W-:Y:S01]  /*0e80*/  FFMA R8, R9, 0.69314718246459960938, R8 ;  /* 0x3f31721809087823 */ /* 0x000fe20000000008 */
[----:B------:R-:W-:Y:S01]  /*0e90*/  LOP3.LUT R3, R3, 0xff800000, RZ, 0xc0, !PT ;  /* 0xff80000003037812 */ /* 0x000fe200078ec0ff */
[----:B------:R-:W-:-:S03]  /*0ea0*/  @P5 FFMA R8, R27, R26, +INF ;  /* 0x7f8000001b085423 */ /* 0x000fc6000000001a */
[-C--:B------:R-:W-:Y:S02]  /*0eb0*/  IADD3 R22, PT, PT, R2, -R3.reuse, RZ ;  /* 0x8000000302167210 */ /* 0x080fe40007ffe0ff */
[----:B------:R-:W-:Y:S02]  /*0ec0*/  I2FP.F32.S32 R28, R3 ;  /* 0x00000003001c7245 */ /* 0x000fe40000201400 */
[----:B------:R-:W-:Y:S01]  /*0ed0*/  FSEL R3, RZ, -23, P1 ;  /* 0xc1b80000ff037808 */ /* 0x000fe20000800000 */
[----:B------:R-:W-:Y:S01]  /*0ee0*/  FADD R22, R22, -1 ;  /* 0xbf80000016167421 */ /* 0x000fe20000000000 */
[----:B------:R-:W-:-:S03]  /*0ef0*/  FSETP.NEU.AND P1, PT, R27, RZ, PT ;  /* 0x000000ff1b00720b */ /* 0x000fc60003f2d000 */
        /* <DEDUP_REMOVED lines=10> */
[----:B------:R-:W-:-:S04]  /*0fa0*/  FFMA R22, R22, R23, R22 ;  /* 0x0000001716167223 */ /* 0x000fc80000000016 */
[----:B------:R-:W-:Y:S01]  /*0fb0*/  FFMA R22, R3, 0.69314718246459960938, R22 ;  /* 0x3f31721803167823 */ /* 0x000fe20000000016 */
[----:B------:R-:W-:Y:S01]  /*0fc0*/  FSEL R3, R8, -INF , P1 ;  /* 0xff80000008037808 */ /* 0x000fe20000800000 */
[----:B------:R-:W-:Y:S01]  /*0fd0*/  @P4 FFMA R22, R2, R26, +INF ;  /* 0x7f80000002164423 */ /* 0x000fe2000000001a */
[----:B------:R-:W-:-:S03]  /*0fe0*/  ISETP.NE.AND P1, PT, R20, RZ, PT ;  /* 0x000000ff1400720c */ /* 0x000fc60003f25270 */
[----:B------:R-:W-:Y:S01]  /*0ff0*/  FADD R3, R10, R3 ;  /* 0x000000030a037221 */ /* 0x000fe20000000000 */
[----:B------:R-:W-:-:S05]  /*1000*/  FSEL R22, R22, -INF , P2 ;  /* 0xff80000016167808 */ /* 0x000fca0001000000 */
[----:B------:R-:W-:-:S04]  /*1010*/  FADD R15, R3, R22 ;  /* 0x00000016030f7221 */ /* 0x000fc80000000000 */
[----:B------:R-:W-:Y:S05]  /*1020*/  @P1 BRA `(.L_x_9) ;  /* 0xfffffff800241947 */ /* 0x000fea000383ffff */
.L_x_8:
[----:B------:R-:W-:Y:S05]  /*1030*/  @!P0 BRA `(.L_x_10) ;  /* 0x0000000400888947 */ /* 0x000fea0003800000 */
[----:B------:R-:W-:Y:S02]  /*1040*/  ISETP.NE.AND P1, PT, R24, 0x1, PT ;  /* 0x000000011800780c */ /* 0x000fe40003f25270 */
[----:B------:R-:W-:-:S04]  /*1050*/  LOP3.LUT R12, R12, 0x1, RZ, 0xc0, !PT ;  /* 0x000000010c0c7812 */ /* 0x000fc800078ec0ff */
[----:B------:R-:W-:-:S07]  /*1060*/  ISETP.NE.U32.AND P0, PT, R12, 0x1, PT ;  /* 0x000000010c00780c */ /* 0x000fce0003f05070 */
[----:B------:R-:W-:Y:S06]  /*1070*/  @!P1 BRA `(.L_x_11) ;  /* 0x0000000000f49947 */ /* 0x000fec0003800000 */
[----:B------:R-:W0:Y:S01]  /*1080*/  LDCU UR4, c[0x0][0x38c] ;  /* 0x00007180ff0477ac */ /* 0x000e220008000800 */
[----:B------:R-:W1:Y:S01]  /*1090*/  LDC.64 R16, c[0x0][0x380] ;  /* 0x0000e000ff107b82 */ /* 0x000e620000000a00 */
[----:B0-----:R-:W-:-:S05]  /*10a0*/  IMAD R9, R21, UR4, R0 ;  /* 0x0000000415097c24 */ /* 0x001fca000f8e0200 */
[C---:B------:R-:W-:Y:S01]  /*10b0*/  IADD3 R3, PT, PT, R9.reuse, UR4, RZ ;  /* 0x0000000409037c10 */ /* 0x040fe2000fffe0ff */
[----:B-1----:R-:W-:-:S04]  /*10c0*/  IMAD.WIDE.U32 R8, R9, 0x4, R16 ;  /* 0x0000000409087825 */ /* 0x002fc800078e0010 */
[----:B------:R-:W-:Y:S01]  /*10d0*/  IMAD.WIDE.U32 R16, R3, 0x4, R16 ;  /* 0x0000000403107825 */ /* 0x000fe200078e0010 */
[----:B------:R-:W2:Y:S04]  /*10e0*/  LDG.E.CONSTANT R2, desc[UR10][R8.64] ;  /* 0x0000000a08027981 */ /* 0x000ea8000c1e9900 */
[----:B------:R0:W3:Y:S01]  /*10f0*/  LDG.E.CONSTANT R3, desc[UR10][R16.64] ;  /* 0x0000000a10037981 */ /* 0x0000e2000c1e9900 */
[----:B------:R-:W-:Y:S01]  /*1100*/  IADD3 R21, PT, PT, R21, 0x2, RZ ;  /* 0x0000000215157810 */ /* 0x000fe20007ffe0ff */
[----:B0-----:R-:W-:Y:S01]  /*1110*/  HFMA2 R17, -RZ, RZ, 1.5048828125, 33.21875 ;  /* 0x3e055027ff117431 */ /* 0x001fe200000001ff */
[----:B--2---:R-:W-:Y:S02]  /*1120*/  FSETP.GEU.AND P1, PT, R2, 1.175494350822287508e-38, PT ;  /* 0x008000000200780b */ /* 0x004fe40003f2e000 */
[----:B---3--:R-:W-:-:S04]  /*1130*/  FSETP.GEU.AND P2, PT, R3, 1.175494350822287508e-38, PT ;  /* 0x008000000300780b */ /* 0x008fc80003f4e000 */
[----:B------:R-:W-:-:S07]  /*1140*/  FSEL R16, RZ, -23, P2 ;  /* 0xc1b80000ff107808 */ /* 0x000fce0001000000 */
[----:B------:R-:W-:Y:S02]  /*1150*/  @!P1 FMUL R2, R2, 8388608 ;  /* 0x4b00000002029820 */ /* 0x000fe40000400000 */
[----:B------:R-:W-:-:S03]  /*1160*/  @!P2 FMUL R3, R3, 8388608 ;  /* 0x4b0000000303a820 */ /* 0x000fc60000400000 */
[----:B------:R-:W-:Y:S02]  /*1170*/  IADD3 R11, PT, PT, R2, -0x3f2aaaab, RZ ;  /* 0xc0d55555020b7810 */ /* 0x000fe40007ffe0ff */
[----:B------:R-:W-:Y:S02]  /*1180*/  IADD3 R10, PT, PT, R3, -0x3f2aaaab, RZ ;  /* 0xc0d55555030a7810 */ /* 0x000fe40007ffe0ff */
[----:B------:R-:W-:Y:S02]  /*1190*/  LOP3.LUT R11, R11, 0xff800000, RZ, 0xc0, !PT ;  /* 0xff8000000b0b7812 */ /* 0x000fe400078ec0ff */
[----:B------:R-:W-:Y:S02]  /*11a0*/  LOP3.LUT R10, R10, 0xff800000, RZ, 0xc0, !PT ;  /* 0xff8000000a0a7812 */ /* 0x000fe400078ec0ff */
[----:B------:R-:W-:Y:S02]  /*11b0*/  IADD3 R12, PT, PT, R2, -R11, RZ ;  /* 0x8000000b020c7210 */ /* 0x000fe40007ffe0ff */
[----:B------:R-:W-:-:S02]  /*11c0*/  IADD3 R8, PT, PT, R3, -R10, RZ ;  /* 0x8000000a03087210 */ /* 0x000fc40007ffe0ff */
[----:B------:R-:W-:Y:S01]  /*11d0*/  I2FP.F32.S32 R11, R11 ;  /* 0x0000000b000b7245 */ /* 0x000fe20000201400 */
[----:B------:R-:W-:Y:S01]  /*11e0*/  FADD R9, R12, -1 ;  /* 0xbf8000000c097421 */ /* 0x000fe20000000000 */
[C---:B------:R-:W-:Y:S01]  /*11f0*/  ISETP.GT.U32.AND P2, PT, R3.reuse, 0x7f7fffff, PT ;  /* 0x7f7fffff0300780c */ /* 0x040fe20003f44070 */
[----:B------:R-:W-:Y:S01]  /*1200*/  FADD R8, R8, -1 ;  /* 0xbf80000008087421 */ /* 0x000fe20000000000 */
[----:B------:R-:W-:Y:S01]  /*1210*/  FSETP.NEU.AND P3, PT, R3, RZ, PT ;  /* 0x000000ff0300720b */ /* 0x000fe20003f6d000 */
[CC--:B------:R-:W-:Y:S02]  /*1220*/  FFMA R12, R9.reuse, -R17.reuse, 0.14084610342979431152 ;  /* 0x3e1039f6090c7423 */ /* 0x0c0fe40000000811 */
[C---:B------:R-:W-:Y:S02]  /*1230*/  FFMA R17, R8.reuse, -R17, 0.14084610342979431152 ;  /* 0x3e1039f608117423 */ /* 0x040fe40000000811 */
[----:B------:R-:W-:Y:S02]  /*1240*/  FFMA R12, R9, R12, -0.12148627638816833496 ;  /* 0xbdf8cdcc090c7423 */ /* 0x000fe4000000000c */
[----:B------:R-:W-:-:S02]  /*1250*/  FFMA R17, R8, R17, -0.12148627638816833496 ;  /* 0xbdf8cdcc08117423 */ /* 0x000fc40000000011 */
[C---:B------:R-:W-:Y:S02]  /*1260*/  FFMA R12, R9.reuse, R12, 0.13980610668659210205 ;  /* 0x3e0f2955090c7423 */ /* 0x040fe4000000000c */
[C---:B------:R-:W-:Y:S02]  /*1270*/  FFMA R17, R8.reuse, R17, 0.13980610668659210205 ;  /* 0x3e0f295508117423 */ /* 0x040fe40000000011 */
[C---:B------:R-:W-:Y:S02]  /*1280*/  FFMA R12, R9.reuse, R12, -0.16684235632419586182 ;  /* 0xbe2ad8b9090c7423 */ /* 0x040fe4000000000c */
[C---:B------:R-:W-:Y:S02]  /*1290*/  FFMA R17, R8.reuse, R17, -0.16684235632419586182 ;  /* 0xbe2ad8b908117423 */ /* 0x040fe40000000011 */
[----:B------:R-:W-:Y:S02]  /*12a0*/  FFMA R12, R9, R12, 0.20012299716472625732 ;  /* 0x3e4ced0b090c7423 */ /* 0x000fe4000000000c */
[----:B------:R-:W-:-:S02]  /*12b0*/  FFMA R17, R8, R17, 0.20012299716472625732 ;  /* 0x3e4ced0b08117423 */ /* 0x000fc40000000011 */
[C---:B------:R-:W-:Y:S01]  /*12c0*/  FFMA R14, R9.reuse, R12, -0.24999669194221496582 ;  /* 0xbe7fff22090e7423 */ /* 0x040fe2000000000c */
[----:B------:R-:W-:Y:S01]  /*12d0*/  FSEL R12, RZ, -23, P1 ;  /* 0xc1b80000ff0c7808 */ /* 0x000fe20000800000 */
[----:B------:R-:W-:Y:S01]  /*12e0*/  FFMA R17, R8, R17, -0.24999669194221496582 ;  /* 0xbe7fff2208117423 */ /* 0x000fe20000000011 */
[----:B------:R-:W-:Y:S01]  /*12f0*/  ISETP.GT.U32.AND P1, PT, R2, 0x7f7fffff, PT ;  /* 0x7f7fffff0200780c */ /* 0x000fe20003f24070 */
[----:B------:R-:W-:Y:S02]  /*1300*/  FFMA R14, R9, R14, 0.33333182334899902344 ;  /* 0x3eaaaa78090e7423 */ /* 0x000fe4000000000e */
[C---:B------:R-:W-:Y:S01]  /*1310*/  FFMA R17, R8.reuse, R17, 0.33333182334899902344 ;  /* 0x3eaaaa7808117423 */ /* 0x040fe20000000011 */
[----:B------:R-:W-:Y:S01]  /*1320*/  FFMA R11, R11, 1.1920928955078125e-07, R12 ;  /* 0x340000000b0b7823 */ /* 0x000fe2000000000c */
[C---:B------:R-:W-:Y:S02]  /*1330*/  FFMA R14, R9.reuse, R14, -0.5 ;  /* 0xbf000000090e7423 */ /* 0x040fe4000000000e */
[----:B------:R-:W-:Y:S01]  /*1340*/  FFMA R19, R8, R17, -0.5 ;  /* 0xbf00000008137423 */ /* 0x000fe20000000011 */
[----:B------:R-:W-:Y:S01]  /*1350*/  I2FP.F32.S32 R17, R10 ;  /* 0x0000000a00117245 */ /* 0x000fe20000201400 */
[----:B------:R-:W-:-:S02]  /*1360*/  FMUL R14, R9, R14 ;  /* 0x0000000e090e7220 */ /* 0x000fc40000400000 */
[C---:B------:R-:W-:Y:S02]  /*1370*/  FMUL R19, R8.reuse, R19 ;  /* 0x0000001308137220 */ /* 0x040fe40000400000 */
[----:B------:R-:W-:Y:S01]  /*1380*/  FFMA R14, R9, R14, R9 ;  /* 0x0000000e090e7223 */ /* 0x000fe20000000009 */
[----:B------:R-:W-:Y:S01]  /*1390*/  FFMA R16, R17, 1.1920928955078125e-07, R16 ;  /* 0x3400000011107823 */ /* 0x000fe20000000010 */
[----:B------:R-:W-:Y:S01]  /*13a0*/  FFMA R19, R8, R19, R8 ;  /* 0x0000001308137223 */ /* 0x000fe20000000008 */
[----:B------:R-:W-:Y:S01]  /*13b0*/  MOV R8, 0x7f800000 ;  /* 0x7f80000000087802 */ /* 0x000fe20000000f00 */
[----:B------:R-:W-:Y:S02]  /*13c0*/  FFMA R11, R11, 0.69314718246459960938, R14 ;  /* 0x3f3172180b0b7823 */ /* 0x000fe4000000000e */
[----:B------:R-:W-:Y:S02]  /*13d0*/  FFMA R16, R16, 0.69314718246459960938, R19 ;  /* 0x3f31721810107823 */ /* 0x000fe40000000013 */
[CC--:B------:R-:W-:Y:S01]  /*13e0*/  @P1 FFMA R11, R2.reuse, R8.reuse, +INF ;  /* 0x7f800000020b1423 */ /* 0x0c0fe20000000008 */
[----:B------:R-:W-:Y:S01]  /*13f0*/  FSETP.NEU.AND P1, PT, R2, RZ, PT ;  /* 0x000000ff0200720b */ /* 0x000fe20003f2d000 */
[----:B------:R-:W-:-:S03]  /*1400*/  @P2 FFMA R16, R3, R8, +INF ;  /* 0x7f80000003102423 */ /* 0x000fc60000000008 */
[----:B------:R-:W-:Y:S02]  /*1410*/  FSEL R2, R11, -INF , P1 ;  /* 0xff8000000b027808 */ /* 0x000fe40000800000 */
[----:B------:R-:W-:-:S03]  /*1420*/  FSEL R3, R16, -INF , P3 ;  /* 0xff80000010037808 */ /* 0x000fc60001800000 */
[----:B------:R-:W-:-:S04]  /*1430*/  FADD R2, R15, R2 ;  /* 0x000000020f027221 */ /* 0x000fc80000000000 */
[----:B------:R-:W-:-:S07]  /*1440*/  FADD R15, R2, R3 ;  /* 0x00000003020f7221 */ /* 0x000fce0000000000 */
.L_x_11:
[----:B------:R-:W-:Y:S05]  /*1450*/  @P0 BRA `(.L_x_10) ;  /* 0x0000000000800947 */ /* 0x000fea0003800000 */
[----:B------:R-:W0:Y:S01]  /*1460*/  LDC.64 R2, c[0x0][0x380] ;  /* 0x0000e000ff027b82 */ /* 0x000e220000000a00 */
[----:B------:R-:W1:Y:S02]  /*1470*/  LDCU UR4, c[0x0][0x38c] ;  /* 0x00007180ff0477ac */ /* 0x000e640008000800 */
[----:B-1----:R-:W-:-:S04]  /*1480*/  IMAD R9, R21, UR4, R0 ;  /* 0x0000000415097c24 */ /* 0x002fc8000f8e0200 */
[----:B0-----:R-:W-:-:S05]  /*1490*/  IMAD.WIDE.U32 R2, R9, 0x4, R2 ;  /* 0x0000000409027825 */ /* 0x001fca00078e0002 */
[----:B------:R0:W2:Y:S01]  /*14a0*/  LDG.E.CONSTANT R8, desc[UR10][R2.64] ;  /* 0x0000000a02087981 */ /* 0x0000a2000c1e9900 */
[----:B------:R-:W-:Y:S01]  /*14b0*/  HFMA2 R11, -RZ, RZ, 1.5048828125, 33.21875 ;  /* 0x3e055027ff0b7431 */ /* 0x000fe200000001ff */
[----:B0-----:R-:W-:Y:S02]  /*14c0*/  MOV R3, 0x7f800000 ;  /* 0x7f80000000037802 */ /* 0x001fe40000000f00 */
[----:B--2---:R-:W-:-:S04]  /*14d0*/  FSETP.GEU.AND P0, PT, R8, 1.175494350822287508e-38, PT ;  /* 0x008000000800780b */ /* 0x004fc80003f0e000 */
[----:B------:R-:W-:-:S09]  /*14e0*/  FSEL R2, RZ, -23, P0 ;  /* 0xc1b80000ff027808 */ /* 0x000fd20000000000 */
[----:B------:R-:W-:-:S05]  /*14f0*/  @!P0 FMUL R8, R8, 8388608 ;  /* 0x4b00000008088820 */ /* 0x000fca0000400000 */
[C---:B------:R-:W-:Y:S02]  /*1500*/  IADD3 R9, PT, PT, R8.reuse, -0x3f2aaaab, RZ ;  /* 0xc0d5555508097810 */ /* 0x040fe40007ffe0ff */
[----:B------:R-:W-:Y:S02]  /*1510*/  ISETP.GT.U32.AND P0, PT, R8, 0x7f7fffff, PT ;  /* 0x7f7fffff0800780c */ /* 0x000fe40003f04070 */
[----:B------:R-:W-:-:S04]  /*1520*/  LOP3.LUT R9, R9, 0xff800000, RZ, 0xc0, !PT ;  /* 0xff80000009097812 */ /* 0x000fc800078ec0ff */
[-C--:B------:R-:W-:Y:S02]  /*1530*/  IADD3 R10, PT, PT, R8, -R9.reuse, RZ ;  /* 0x80000009080a7210 */ /* 0x080fe40007ffe0ff */
[----:B------:R-:W-:-:S03]  /*1540*/  I2FP.F32.S32 R9, R9 ;  /* 0x0000000900097245 */ /* 0x000fc60000201400 */
        /* <DEDUP_REMOVED lines=13> */
[C---:B------:R-:W-:Y:S01]  /*1620*/  @P0 FFMA R2, R8.reuse, R3, +INF ;  /* 0x7f80000008020423 */ /* 0x040fe20000000003 */
[----:B------:R-:W-:-:S04]  /*1630*/  FSETP.NEU.AND P0, PT, R8, RZ, PT ;  /* 0x000000ff0800720b */ /* 0x000fc80003f0d000 */
[----:B------:R-:W-:-:S05]  /*1640*/  FSEL R2, R2, -INF , P0 ;  /* 0xff80000002027808 */ /* 0x000fca0000000000 */
[----:B------:R-:W-:-:S07]  /*1650*/  FADD R15, R15, R2 ;  /* 0x000000020f0f7221 */ /* 0x000fce0000000000 */
.L_x_10:
[----:B------:R-:W-:Y:S01]  /*1660*/  ULEA UR4, UR7, 0xffffffff, 0x1 ;  /* 0xffffffff07047891 */ /* 0x000fe2000f8e08ff */
[----:B------:R-:W-:Y:S01]  /*1670*/  FMUL R8, R15, R6 ;  /* 0x000000060f087220 */ /* 0x000fe20000400000 */
[----:B------:R-:W-:-:S04]  /*1680*/  USHF.L.U32 UR8, UR7, 0x1, URZ ;  /* 0x0000000107087899 */ /* 0x000fc800080006ff */
[----:B------:R-:W-:Y:S02]  /*1690*/  IADD3 R9, PT, PT, R7, UR4, RZ ;  /* 0x0000000407097c10 */ /* 0x000fe4000fffe0ff */
[----:B------:R-:W-:Y:S02]  /*16a0*/  MOV R21, R8 ;  /* 0x0000000800157202 */ /* 0x000fe40000000f00 */
[----:B------:R-:W-:-:S13]  /*16b0*/  ISETP.GE.AND P0, PT, R13, R9, PT ;  /* 0x000000090d00720c */ /* 0x000fda0003f06270 */
[----:B------:R-:W-:Y:S05]  /*16c0*/  @P0 BRA `(.L_x_12) ;  /* 0x0000000c00e40947 */ /* 0x000fea0003800000 */
[----:B------:R-:W-:Y:S01]  /*16d0*/  UIADD3 UR5, UPT, UPT, UR4, -UR7, URZ ;  /* 0x8000000704057290 */ /* 0x000fe2000fffe0ff */
[----:B------:R-:W-:-:S03]  /*16e0*/  MOV R21, R8 ;  /* 0x0000000800157202 */ /* 0x000fc60000000f00 */
[----:B------:R-:W-:Y:S02]  /*16f0*/  UIADD3 UR6, UPT, UPT, UR5, -0x1, URZ ;  /* 0xffffffff05067890 */ /* 0x000fe4000fffe0ff */
[----:B------:R-:W-:Y:S02]  /*1700*/  ULOP3.LUT UP0, UR9, UR5, 0x3, URZ, 0xc0, !UPT ;  /* 0x0000000305097892 */ /* 0x000fe4000f80c0ff */
[----:B------:R-:W-:-:S09]  /*1710*/  UISETP.GE.U32.AND UP1, UPT, UR6, 0x3, UPT ;  /* 0x000000030600788c */ /* 0x000fd2000bf26070 */
[----:B------:R-:W-:Y:S05]  /*1720*/  BRA.U !UP1, `(.L_x_13) ;  /* 0x0000000909287547 */ /* 0x000fea000b800000 */
[----:B------:R-:W0:Y:S01]  /*1730*/  LDC R12, c[0x0][0x38c] ;  /* 0x0000e300ff0c7b82 */ /* 0x000e220000000800 */
[C---:B------:R-:W-:Y:S01]  /*1740*/  IADD3 R25, PT, PT, R13.reuse, 0x2, RZ ;  /* 0x000000020d197810 */ /* 0x040fe20007ffe0ff */
[----:B------:R-:W-:Y:S01]  /*1750*/  ULOP3.LUT UR6, UR5, 0xfffffffc, URZ, 0xc0, !UPT ;  /* 0xfffffffc05067892 */ /* 0x000fe2000f8ec0ff */
[C---:B------:R-:W-:Y:S02]  /*1760*/  IADD3 R27, PT, PT, R13.reuse, 0x3, RZ ;  /* 0x000000030d1b7810 */ /* 0x040fe40007ffe0ff */
[----:B------:R-:W-:Y:S01]  /*1770*/  MOV R21, R8 ;  /* 0x0000000800157202 */ /* 0x000fe20000000f00 */
[----:B------:R-:W-:Y:S02]  /*1780*/  UIADD3 UR6, UPT, UPT, -UR6, URZ, URZ ;  /* 0x000000ff06067290 */ /* 0x000fe4000fffe1ff */
[----:B------:R-:W1:Y:S01]  /*1790*/  LDC.64 R2, c[0x0][0x380] ;  /* 0x0000e000ff027b82 */ /* 0x000e620000000a00 */
[-C--:B0-----:R-:W-:Y:S02]  /*17a0*/  IMAD R23, R13, R12.reuse, R12 ;  /* 0x0000000c0d177224 */ /* 0x081fe400078e020c */
[----:B------:R-:W-:-:S02]  /*17b0*/  IMAD R25, R25, R12, R0 ;  /* 0x0000000c19197224 */ /* 0x000fc400078e0200 */
[--C-:B------:R-:W-:Y:S01]  /*17c0*/  IMAD R27, R27, R12, R0.reuse ;  /* 0x0000000c1b1b7224 */ /* 0x100fe200078e0200 */
[----:B------:R-:W-:Y:S01]  /*17d0*/  IADD3 R23, PT, PT, R23, R0, RZ ;  /* 0x0000000017177210 */ /* 0x000fe20007ffe0ff */
[----:B------:R-:W-:-:S07]  /*17e0*/  IMAD R29, R13, R12, R0 ;  /* 0x0000000c0d1d7224 */ /* 0x000fce00078e0200 */
.L_x_14:
[----:B-1----:R-:W-:-:S05]  /*17f0*/  IMAD.WIDE.U32 R10, R29, 0x4, R2 ;  /* 0x000000041d0a7825 */ /* 0x002fca00078e0002 */
[----:B------:R0:W2:Y:S01]  /*1800*/  LDG.E.CONSTANT R20, desc[UR10][R10.64] ;  /* 0x0000000a0a147981 */ /* 0x0000a2000c1e9900 */
[----:B------:R-:W-:-:S06]  /*1810*/  IMAD.WIDE.U32 R14, R23, 0x4, R2 ;  /* 0x00000004170e7825 */ /* 0x000fcc00078e0002 */
[----:B------:R-:W3:Y:S01]  /*1820*/  LDG.E.CONSTANT R14, desc[UR10][R14.64] ;  /* 0x0000000a0e0e7981 */ /* 0x000ee2000c1e9900 */
[----:B------:R-:W-:-:S06]  /*1830*/  IMAD.WIDE.U32 R16, R25, 0x4, R2 ;  /* 0x0000000419107825 */ /* 0x000fcc00078e0002 */
[----:B------:R-:W4:Y:S01]  /*1840*/  LDG.E.CONSTANT R16, desc[UR10][R16.64] ;  /* 0x0000000a10107981 */ /* 0x000f22000c1e9900 */
[----:B------:R-:W-:-:S06]  /*1850*/  IMAD.WIDE.U32 R18, R27, 0x4, R2 ;  /* 0x000000041b127825 */ /* 0x000fcc00078e0002 */
[----:B------:R1:W5:Y:S01]  /*1860*/  LDG.E.CONSTANT R18, desc[UR10][R18.64] ;  /* 0x0000000a12127981 */ /* 0x000362000c1e9900 */
[----:B0-----:R-:W-:Y:S01]  /*1870*/  HFMA2 R10, -RZ, RZ, 1.5048828125, 33.21875 ;  /* 0x3e055027ff0a7431 */ /* 0x001fe200000001ff */
[----:B------:R-:W-:Y:S01]  /*1880*/  UIADD3 UR6, UPT, UPT, UR6, 0x4, URZ ;  /* 0x0000000406067890 */ /* 0x000fe2000fffe0ff */
[----:B------:R-:W-:Y:S02]  /*1890*/  IADD3 R13, PT, PT, R13, 0x4, RZ ;  /* 0x000000040d0d7810 */ /* 0x000fe40007ffe0ff */
[C---:B------:R-:W-:Y:S01]  /*18a0*/  LEA R23, R12.reuse, R23, 0x2 ;  /* 0x000000170c177211 */ /* 0x040fe200078e10ff */
[----:B------:R-:W-:Y:S01]  /*18b0*/  UISETP.NE.AND UP1, UPT, UR6, URZ, UPT ;  /* 0x000000ff0600728c */ /* 0x000fe2000bf25270 */
[C---:B------:R-:W-:Y:S02]  /*18c0*/  LEA R25, R12.reuse, R25, 0x2 ;  /* 0x000000190c197211 */ /* 0x040fe400078e10ff */
[C---:B------:R-:W-:Y:S02]  /*18d0*/  LEA R27, R12.reuse, R27, 0x2 ;  /* 0x0000001b0c1b7211 */ /* 0x040fe400078e10ff */
[----:B------:R-:W-:-:S02]  /*18e0*/  LEA R29, R12, R29, 0x2 ;  /* 0x0000001d0c1d7211 */ /* 0x000fc400078e10ff */
[----:B--2---:R-:W-:Y:S02]  /*18f0*/  FSETP.GEU.AND P0, PT, R20, 1.175494350822287508e-38, PT ;  /* 0x008000001400780b */ /* 0x004fe40003f0e000 */
[----:B---3--:R-:W-:-:S11]  /*1900*/  FSETP.GEU.AND P2, PT, R14, 1.175494350822287508e-38, PT ;  /* 0x008000000e00780b */ /* 0x008fd60003f4e000 */
[----:B------:R-:W-:Y:S01]  /*1910*/  @!P0 FMUL R20, R20, 8388608 ;  /* 0x4b00000014148820 */ /* 0x000fe20000400000 */
[----:B----4-:R-:W-:-:S04]  /*1920*/  FSETP.GEU.AND P3, PT, R16, 1.175494350822287508e-38, PT ;  /* 0x008000001000780b */ /* 0x010fc80003f6e000 */
[----:B------:R-:W-:Y:S01]  /*1930*/  IADD3 R22, PT, PT, R20, -0x3f2aaaab, RZ ;  /* 0xc0d5555514167810 */ /* 0x000fe20007ffe0ff */
[----:B------:R-:W-:Y:S01]  /*1940*/  @!P2 FMUL R14, R14, 8388608 ;  /* 0x4b0000000e0ea820 */ /* 0x000fe20000400000 */
[----:B------:R-:W-:Y:S02]  /*1950*/  FSETP.NEU.AND P1, PT, R20, RZ, PT ;  /* 0x000000ff1400720b */ /* 0x000fe40003f2d000 */
[----:B------:R-:W-:Y:S02]  /*1960*/  LOP3.LUT R22, R22, 0xff800000, RZ, 0xc0, !PT ;  /* 0xff80000016167812 */ /* 0x000fe400078ec0ff */
[----:B------:R-:W-:Y:S02]  /*1970*/  IADD3 R15, PT, PT, R14, -0x3f2aaaab, RZ ;  /* 0xc0d555550e0f7810 */ /* 0x000fe40007ffe0ff */
[-C--:B------:R-:W-:Y:S01]  /*1980*/  IADD3 R11, PT, PT, R20, -R22.reuse, RZ ;  /* 0x80000016140b7210 */ /* 0x080fe20007ffe0ff */
[----:B------:R-:W-:Y:S01]  /*1990*/  @!P3 FMUL R16, R16, 8388608 ;  /* 0x4b0000001010b820 */ /* 0x000fe20000400000 */
[----:B------:R-:W-:-:S02]  /*19a0*/  I2FP.F32.S32 R22, R22 ;  /* 0x0000001600167245 */ /* 0x000fc40000201400 */
[----:B------:R-:W-:Y:S01]  /*19b0*/  LOP3.LUT R15, R15, 0xff800000, RZ, 0xc0, !PT ;  /* 0xff8000000f0f7812 */ /* 0x000fe200078ec0ff */
[----:B------:R-:W-:-:S03]  /*19c0*/  FADD R11, R11, -1 ;  /* 0xbf8000000b0b7421 */ /* 0x000fc60000000000 */
[----:B------:R-:W-:Y:S01]  /*19d0*/  IADD3 R17, PT, PT, R14, -R15, RZ ;  /* 0x8000000f0e117210 */ /* 0x000fe20007ffe0ff */
[----:B------:R-:W-:-:S04]  /*19e0*/  FFMA R24, R11, -R10, 0.14084610342979431152 ;  /* 0x3e1039f60b187423 */ /* 0x000fc8000000080a */
[----:B------:R-:W-:Y:S01]  /*19f0*/  FFMA R24, R11, R24, -0.12148627638816833496 ;  /* 0xbdf8cdcc0b187423 */ /* 0x000fe20000000018 */
[----:B------:R-:W-:-:S03]  /*1a00*/  FADD R17, R17, -1 ;  /* 0xbf80000011117421 */ /* 0x000fc60000000000 */
        /* <DEDUP_REMOVED lines=8> */
[----:B------:R-:W-:Y:S02]  /*1a90*/  FSEL R11, RZ, -23, P0 ;  /* 0xc1b80000ff0b7808 */ /* 0x000fe40000000000 */
[----:B------:R-:W-:-:S03]  /*1aa0*/  ISETP.GT.U32.AND P0, PT, R20, 0x7f7fffff, PT ;  /* 0x7f7fffff1400780c */ /* 0x000fc60003f04070 */
[----:B------:R-:W-:Y:S01]  /*1ab0*/  FFMA R11, R22, 1.1920928955078125e-07, R11 ;  /* 0x34000000160b7823 */ /* 0x000fe2000000000b */
[----:B------:R-:W-:-:S03]  /*1ac0*/  IADD3 R22, PT, PT, R16, -0x3f2aaaab, RZ ;  /* 0xc0d5555510167810 */ /* 0x000fc60007ffe0ff */
[----:B-1----:R-:W-:Y:S01]  /*1ad0*/  FFMA R19, R11, 0.69314718246459960938, R24 ;  /* 0x3f3172180b137823 */ /* 0x002fe20000000018 */
[----:B------:R-:W-:-:S05]  /*1ae0*/  MOV R11, 0x7f800000 ;  /* 0x7f800000000b7802 */ /* 0x000fca0000000f00 */
[----:B------:R-:W-:Y:S01]  /*1af0*/  @P0 FFMA R19, R20, R11, +INF ;  /* 0x7f80000014130423 */ /* 0x000fe2000000000b */
[----:B------:R-:W-:Y:S01]  /*1b00*/  FFMA R20, R17, -R10, 0.14084610342979431152 ;  /* 0x3e1039f611147423 */ /* 0x000fe2000000080a */
[----:B------:R-:W-:-:S03]  /*1b10*/  ISETP.GT.U32.AND P0, PT, R14, 0x7f7fffff, PT ;  /* 0x7f7fffff0e00780c */ /* 0x000fc60003f04070 */
[----:B------:R-:W-:Y:S01]  /*1b20*/  FFMA R20, R17, R20, -0.12148627638816833496 ;  /* 0xbdf8cdcc11147423 */ /* 0x000fe20000000014 */
[----:B------:R-:W-:Y:S02]  /*1b30*/  FSEL R19, R19, -INF , P1 ;  /* 0xff80000013137808 */ /* 0x000fe40000800000 */
[----:B-----5:R-:W-:Y:S01]  /*1b40*/  FSETP.GEU.AND P1, PT, R18, 1.175494350822287508e-38, PT ;  /* 0x008000001200780b */ /* 0x020fe20003f2e000 */
[----:B------:R-:W-:Y:S02]  /*1b50*/  FFMA R20, R17, R20, 0.13980610668659210205 ;  /* 0x3e0f295511147423 */ /* 0x000fe40000000014 */
[--C-:B------:R-:W-:Y:S02]  /*1b60*/  FADD R19, R19, -R8.reuse ;  /* 0x8000000813137221 */ /* 0x100fe40000000000 */
[----:B------:R-:W-:Y:S02]  /*1b70*/  FFMA R20, R17, R20, -0.16684235632419586182 ;  /* 0xbe2ad8b911147423 */ /* 0x000fe40000000014 */
[----:B------:R-:W-:Y:S01]  /*1b80*/  FFMA R8, R19, R5, R8 ;  /* 0x0000000513087223 */ /* 0x000fe20000000008 */
[----:B------:R-:W-:Y:S01]  /*1b90*/  FSEL R19, RZ, -23, P2 ;  /* 0xc1b80000ff137808 */ /* 0x000fe20001000000 */
[----:B------:R-:W-:Y:S01]  /*1ba0*/  FFMA R20, R17, R20, 0.20012299716472625732 ;  /* 0x3e4ced0b11147423 */ /* 0x000fe20000000014 */
[----:B------:R-:W-:-:S03]  /*1bb0*/  FSETP.NEU.AND P2, PT, R14, RZ, PT ;  /* 0x000000ff0e00720b */ /* 0x000fc60003f4d000 */
[----:B------:R-:W-:Y:S01]  /*1bc0*/  FFMA R20, R17, R20, -0.24999669194221496582 ;  /* 0xbe7fff2211147423 */ /* 0x000fe20000000014 */
[----:B------:R-:W-:-:S03]  /*1bd0*/  @!P1 FMUL R18, R18, 8388608 ;  /* 0x4b00000012129820 */ /* 0x000fc60000400000 */
[----:B------:R-:W-:-:S04]  /*1be0*/  FFMA R20, R17, R20, 0.33333182334899902344 ;  /* 0x3eaaaa7811147423 */ /* 0x000fc80000000014 */
[----:B------:R-:W-:-:S04]  /*1bf0*/  FFMA R20, R17, R20, -0.5 ;  /* 0xbf00000011147423 */ /* 0x000fc80000000014 */
[----:B------:R-:W-:-:S04]  /*1c00*/  FMUL R20, R17, R20 ;  /* 0x0000001411147220 */ /* 0x000fc80000400000 */
[----:B------:R-:W-:Y:S01]  /*1c10*/  FFMA R17, R17, R20, R17 ;  /* 0x0000001411117223 */ /* 0x000fe20000000011 */
[----:B------:R-:W-:Y:S02]  /*1c20*/  I2FP.F32.S32 R20, R15 ;  /* 0x0000000f00147245 */ /* 0x000fe40000201400 */
[----:B------:R-:W-:-:S03]  /*1c30*/  LOP3.LUT R15, R22, 0xff800000, RZ, 0xc0, !PT ;  /* 0xff800000160f7812 */ /* 0x000fc600078ec0ff */
[----:B------:R-:W-:Y:S01]  /*1c40*/  FFMA R22, R20, 1.1920928955078125e-07, R19 ;  /* 0x3400000014167823 */ /* 0x000fe20000000013 */
[-C--:B------:R-:W-:Y:S02]  /*1c50*/  IADD3 R20, PT, PT, R16, -R15.reuse, RZ ;  /* 0x8000000f10147210 */ /* 0x080fe40007ffe0ff */
[----:B------:R-:W-:Y:S01]  /*1c60*/  I2FP.F32.S32 R15, R15 ;  /* 0x0000000f000f7245 */ /* 0x000fe20000201400 */
[----:B------:R-:W-:Y:S01]  /*1c70*/  FFMA R17, R22, 0.69314718246459960938, R17 ;  /* 0x3f31721816117823 */ /* 0x000fe20000000011 */
[----:B------:R-:W-:Y:S01]  /*1c80*/  @P0 FFMA R17, R14, R11, +INF ;  /* 0x7f8000000e110423 */ /* 0x000fe2000000000b */
[----:B------:R-:W-:Y:S01]  /*1c90*/  FADD R20, R20, -1 ;  /* 0xbf80000014147421 */ /* 0x000fe20000000000 */
[----:B------:R-:W-:Y:S02]  /*1ca0*/  IADD3 R14, PT, PT, R18, -0x3f2aaaab, RZ ;  /* 0xc0d55555120e7810 */ /* 0x000fe40007ffe0ff */
[----:B------:R-:W-:Y:S01]  /*1cb0*/  ISETP.GT.U32.AND P0, PT, R16, 0x7f7fffff, PT ;  /* 0x7f7fffff1000780c */ /* 0x000fe20003f04070 */
[----:B------:R-:W-:Y:S01]  /*1cc0*/  FFMA R19, R20, -R10, 0.14084610342979431152 ;  /* 0x3e1039f614137423 */ /* 0x000fe2000000080a */
[----:B------:R-:W-:-:S02]  /*1cd0*/  LOP3.LUT R14, R14, 0xff800000, RZ, 0xc0, !PT ;  /* 0xff8000000e0e7812 */ /* 0x000fc400078ec0ff */
[----:B------:R-:W-:Y:S01]  /*1ce0*/  FSEL R17, R17, -INF , P2 ;  /* 0xff80000011117808 */ /* 0x000fe20001000000 */
[----:B------:R-:W-:Y:S01]  /*1cf0*/  FFMA R19, R20, R19, -0.12148627638816833496 ;  /* 0xbdf8cdcc14137423 */ /* 0x000fe20000000013 */
[----:B------:R-:W-:-:S03]  /*1d00*/  IADD3 R24, PT, PT, R18, -R14, RZ ;  /* 0x8000000e12187210 */ /* 0x000fc60007ffe0ff */
[----:B------:R-:W-:Y:S01]  /*1d10*/  FFMA R19, R20, R19, 0.13980610668659210205 ;  /* 0x3e0f295514137423 */ /* 0x000fe20000000013 */
[----:B------:R-:W-:-:S03]  /*1d20*/  FADD R17, -R8, R17 ;  /* 0x0000001108117221 */ /* 0x000fc60000000100 */
[----:B------:R-:W-:Y:S01]  /*1d30*/  FFMA R19, R20, R19, -0.16684235632419586182 ;  /* 0xbe2ad8b914137423 */ /* 0x000fe20000000013 */
[----:B------:R-:W-:Y:S01]  /*1d40*/  FFMA R17, R17, R5, R8 ;  /* 0x0000000511117223 */ /* 0x000fe20000000008 */
[----:B------:R-:W-:Y:S02]  /*1d50*/  FADD R8, R8, R21 ;  /* 0x0000001508087221 */ /* 0x000fe40000000000 */
[----:B------:R-:W-:Y:S02]  /*1d60*/  FFMA R19, R20, R19, 0.20012299716472625732 ;  /* 0x3e4ced0b14137423 */ /* 0x000fe40000000013 */
[----:B------:R-:W-:Y:S02]  /*1d70*/  FADD R8, R8, R17 ;  /* 0x0000001108087221 */ /* 0x000fe40000000000 */
[----:B------:R-:W-:Y:S01]  /*1d80*/  FFMA R22, R20, R19, -0.24999669194221496582 ;  /* 0xbe7fff2214167423 */ /* 0x000fe20000000013 */
[----:B------:R-:W-:-:S03]  /*1d90*/  FADD R19, R24, -1 ;  /* 0xbf80000018137421 */ /* 0x000fc60000000000 */
[----:B------:R-:W-:Y:S01]  /*1da0*/  FFMA R22, R20, R22, 0.33333182334899902344 ;  /* 0x3eaaaa7814167423 */ /* 0x000fe20000000016 */
[----:B------:R-:W-:-:S03]  /*1db0*/  FFMA R10, R19, -R10, 0.14084610342979431152 ;  /* 0x3e1039f6130a7423 */ /* 0x000fc6000000080a */
[----:B------:R-:W-:Y:S01]  /*1dc0*/  FFMA R22, R20, R22, -0.5 ;  /* 0xbf00000014167423 */ /* 0x000fe20000000016 */
[----:B------:R-:W-:-:S03]  /*1dd0*/  FFMA R10, R19, R10, -0.12148627638816833496 ;  /* 0xbdf8cdcc130a7423 */ /* 0x000fc6000000000a */
[----:B------:R-:W-:Y:S01]  /*1de0*/  FMUL R22, R20, R22 ;  /* 0x0000001614167220 */ /* 0x000fe20000400000 */
[----:B------:R-:W-:-:S03]  /*1df0*/  FFMA R10, R19, R10, 0.13980610668659210205 ;  /* 0x3e0f2955130a7423 */ /* 0x000fc6000000000a */
[----:B------:R-:W-:Y:S01]  /*1e00*/  FFMA R20, R20, R22, R20 ;  /* 0x0000001614147223 */ /* 0x000fe20000000014 */
[----:B------:R-:W-:-:S04]  /*1e10*/  FFMA R10, R19, R10, -0.16684235632419586182 ;  /* 0xbe2ad8b9130a7423 */ /* 0x000fc8000000000a */
[----:B------:R-:W-:Y:S01]  /*1e20*/  FFMA R22, R19, R10, 0.20012299716472625732 ;  /* 0x3e4ced0b13167423 */ /* 0x000fe2000000000a */
[----:B------:R-:W-:-:S03]  /*1e30*/  FSEL R10, RZ, -23, P3 ;  /* 0xc1b80000ff0a7808 */ /* 0x000fc60001800000 */
[----:B------:R-:W-:Y:S02]  /*1e40*/  FFMA R22, R19, R22, -0.24999669194221496582 ;  /* 0xbe7fff2213167423 */ /* 0x000fe40000000016 */
[----:B------:R-:W-:Y:S01]  /*1e50*/  FFMA R15, R15, 1.1920928955078125e-07, R10 ;  /* 0x340000000f0f7823 */ /* 0x000fe2000000000a */
[----:B------:R-:W-:Y:S01]  /*1e60*/  FSEL R10, RZ, -23, P1 ;  /* 0xc1b80000ff0a7808 */ /* 0x000fe20000800000 */
[----:B------:R-:W-:Y:S01]  /*1e70*/  FFMA R22, R19, R22, 0.33333182334899902344 ;  /* 0x3eaaaa7813167423 */ /* 0x000fe20000000016 */
[----:B------:R-:W-:Y:S01]  /*1e80*/  ISETP.GT.U32.AND P1, PT, R18, 0x7f7fffff, PT ;  /* 0x7f7fffff1200780c */ /* 0x000fe20003f24070 */
[----:B------:R-:W-:Y:S01]  /*1e90*/  FFMA R20, R15, 0.69314718246459960938, R20 ;  /* 0x3f3172180f147823 */ /* 0x000fe20000000014 */
[----:B------:R-:W-:Y:S01]  /*1ea0*/  I2FP.F32.S32 R15, R14 ;  /* 0x0000000e000f7245 */ /* 0x000fe20000201400 */
[----:B------:R-:W-:Y:S01]  /*1eb0*/  FFMA R22, R19, R22, -0.5 ;  /* 0xbf00000013167423 */ /* 0x000fe20000000016 */
[C---:B------:R-:W-:Y:S01]  /*1ec0*/  @P0 FFMA R20, R16.reuse, R11, +INF ;  /* 0x7f80000010140423 */ /* 0x040fe2000000000b */
[----:B------:R-:W-:-:S02]  /*1ed0*/  FSETP.NEU.AND P0, PT, R16, RZ, PT ;  /* 0x000000ff1000720b */ /* 0x000fc40003f0d000 */
[----:B------:R-:W-:Y:S01]  /*1ee0*/  FMUL R22, R19, R22 ;  /* 0x0000001613167220 */ /* 0x000fe20000400000 */
[----:B------:R-:W-:Y:S01]  /*1ef0*/  FFMA R10, R15, 1.1920928955078125e-07, R10 ;  /* 0x340000000f0a7823 */ /* 0x000fe2000000000a */
[----:B------:R-:W-:Y:S02]  /*1f00*/  FSEL R20, R20, -INF , P0 ;  /* 0xff80000014147808 */ /* 0x000fe40000000000 */
[----:B------:R-:W-:Y:S01]  /*1f10*/  FFMA R19, R19, R22, R19 ;  /* 0x0000001613137223 */ /* 0x000fe20000000013 */
[----:B------:R-:W-:Y:S02]  /*1f20*/  FSETP.NEU.AND P0, PT, R18, RZ, PT ;  /* 0x000000ff1200720b */ /* 0x000fe40003f0d000 */
[----:B------:R-:W-:Y:S01]  /*1f30*/  FADD R20, -R17, R20 ;  /* 0x0000001411147221 */ /* 0x000fe20000000100 */
[----:B------:R-:W-:Y:S01]  /*1f40*/  FFMA R10, R10, 0.69314718246459960938, R19 ;  /* 0x3f3172180a0a7823 */ /* 0x000fe20000000013 */
[----:B------:R-:W-:Y:S02]  /*1f50*/  @P1 FFMA R10, R18, R11, +INF ;  /* 0x7f800000120a1423 */ /* 0x000fe4000000000b */
[----:B------:R-:W-:-:S03]  /*1f60*/  FFMA R20, R20, R5, R17 ;  /* 0x0000000514147223 */ /* 0x000fc60000000011 */
[----:B------:R-:W-:Y:S01]  /*1f70*/  FSEL R11, R10, -INF , P0 ;  /* 0xff8000000a0b7808 */ /* 0x000fe20000000000 */
[----:B------:R-:W-:-:S04]  /*1f80*/  FADD R21, R8, R20 ;  /* 0x0000001408157221 */ /* 0x000fc80000000000 */
[----:B------:R-:W-:-:S04]  /*1f90*/  FADD R11, -R20, R11 ;  /* 0x0000000b140b7221 */ /* 0x000fc80000000100 */
[----:B------:R-:W-:-:S04]  /*1fa0*/  FFMA R8, R11, R5, R20 ;  /* 0x000000050b087223 */ /* 0x000fc80000000014 */
[----:B------:R-:W-:Y:S01]  /*1fb0*/  FADD R21, R21, R8 ;  /* 0x0000000815157221 */ /* 0x000fe20000000000 */
[----:B------:R-:W-:Y:S06]  /*1fc0*/  BRA.U UP1, `(.L_x_14) ;  /* 0xfffffff901087547 */ /* 0x000fec000b83ffff */
.L_x_13:
[----:B------:R-:W-:Y:S05]  /*1fd0*/  BRA.U !UP0, `(.L_x_12) ;  /* 0x0000000508a07547 */ /* 0x000fea000b800000 */
[----:B------:R-:W-:Y:S02]  /*1fe0*/  UISETP.NE.AND UP0, UPT, UR9, 0x1, UPT ;  /* 0x000000010900788c */ /* 0x000fe4000bf05270 */
[----:B------:R-:W-:-:S04]  /*1ff0*/  ULOP3.LUT UR5, UR5, 0x1, URZ, 0xc0, !UPT ;  /* 0x0000000105057892 */ /* 0x000fc8000f8ec0ff */
[----:B------:R-:W-:-:S03]  /*2000*/  UISETP.NE.U32.AND UP1, UPT, UR5, 0x1, UPT ;  /* 0x000000010500788c */ /* 0x000fc6000bf25070 */
[----:B------:R-:W-:Y:S08]  /*2010*/  BRA.U !UP0, `(.L_x_15) ;  /* 0x0000000508047547 */ /* 0x000ff0000b800000 */
[----:B------:R-:W0:Y:S01]  /*2020*/  LDC.64 R16, c[0x0][0x380] ;  /* 0x0000e000ff107b82 */ /* 0x000e220000000a00 */
[----:B------:R-:W1:Y:S02]  /*2030*/  LDCU UR5, c[0x0][0x38c] ;  /* 0x00007180ff0577ac */ /* 0x000e640008000800 */
[----:B-1----:R-:W-:-:S04]  /*2040*/  IMAD R3, R13, UR5, R0 ;  /* 0x000000050d037c24 */ /* 0x002fc8000f8e0200 */
[C---:B0-----:R-:W-:Y:S01]  /*2050*/  IMAD.WIDE.U32 R10, R3.reuse, 0x4, R16 ;  /* 0x00000004030a7825 */ /* 0x041fe200078e0010 */
[----:B------:R-:W-:-:S04]  /*2060*/  IADD3 R3, PT, PT, R3, UR5, RZ ;  /* 0x0000000503037c10 */ /* 0x000fc8000fffe0ff */
[----:B------:R-:W2:Y:S01]  /*2070*/  LDG.E.CONSTANT R2, desc[UR10][R10.64] ;  /* 0x0000000a0a027981 */ /* 0x000ea2000c1e9900 */
[----:B------:R-:W-:-:S05]  /*2080*/  IMAD.WIDE.U32 R16, R3, 0x4, R16 ;  /* 0x0000000403107825 */ /* 0x000fca00078e0010 */
[----:B------:R-:W3:Y:S01]  /*2090*/  LDG.E.CONSTANT R3, desc[UR10][R16.64] ;  /* 0x0000000a10037981 */ /* 0x000ee2000c1e9900 */
[----:B------:R-:W-:Y:S01]  /*20a0*/  HFMA2 R18, -RZ, RZ, 1.5048828125, 33.21875 ;  /* 0x3e055027ff127431 */ /* 0x000fe200000001ff */
[----:B------:R-:W-:Y:S02]  /*20b0*/  IADD3 R13, PT, PT, R13, 0x2, RZ ;  /* 0x000000020d0d7810 */ /* 0x000fe40007ffe0ff */
[----:B--2---:R-:W-:Y:S02]  /*20c0*/  FSETP.GEU.AND P0, PT, R2, 1.175494350822287508e-38, PT ;  /* 0x008000000200780b */ /* 0x004fe40003f0e000 */
[----:B---3--:R-:W-:-:S11]  /*20d0*/  FSETP.GEU.AND P1, PT, R3, 1.175494350822287508e-38, PT ;  /* 0x008000000300780b */ /* 0x008fd60003f2e000 */
[----:B------:R-:W-:-:S05]  /*20e0*/  @!P0 FMUL R2, R2, 8388608 ;  /* 0x4b00000002028820 */ /* 0x000fca0000400000 */
[----:B------:R-:W-:Y:S01]  /*20f0*/  IADD3 R15, PT, PT, R2, -0x3f2aaaab, RZ ;  /* 0xc0d55555020f7810 */ /* 0x000fe20007ffe0ff */
[----:B------:R-:W-:-:S03]  /*2100*/  @!P1 FMUL R3, R3, 8388608 ;  /* 0x4b00000003039820 */ /* 0x000fc60000400000 */
[----:B------:R-:W-:Y:S02]  /*2110*/  LOP3.LUT R15, R15, 0xff800000, RZ, 0xc0, !PT ;  /* 0xff8000000f0f7812 */ /* 0x000fe400078ec0ff */
[C---:B------:R-:W-:Y:S02]  /*2120*/  IADD3 R14, PT, PT, R3.reuse, -0x3f2aaaab, RZ ;  /* 0xc0d55555030e7810 */ /* 0x040fe40007ffe0ff */
[-C--:B------:R-:W-:Y:S02]  /*2130*/  IADD3 R12, PT, PT, R2, -R15.reuse, RZ ;  /* 0x8000000f020c7210 */ /* 0x080fe40007ffe0ff */
[----:B------:R-:W-:Y:S02]  /*2140*/  LOP3.LUT R10, R14, 0xff800000, RZ, 0xc0, !PT ;  /* 0xff8000000e0a7812 */ /* 0x000fe400078ec0ff */
[----:B------:R-:W-:Y:S01]  /*2150*/  I2FP.F32.S32 R15, R15 ;  /* 0x0000000f000f7245 */ /* 0x000fe20000201400 */
[----:B------:R-:W-:Y:S01]  /*2160*/  FADD R12, R12, -1 ;  /* 0xbf8000000c0c7421 */ /* 0x000fe20000000000 */
[----:B------:R-:W-:-:S03]  /*2170*/  IADD3 R14, PT, PT, R3, -R10, RZ ;  /* 0x8000000a030e7210 */ /* 0x000fc60007ffe0ff */
[----:B------:R-:W-:-:S04]  /*2180*/  FFMA R11, R12, -R18, 0.14084610342979431152 ;  /* 0x3e1039f60c0b7423 */ /* 0x000fc80000000812 */
[----:B------:R-:W-:Y:S01]  /*2190*/  FFMA R17, R12, R11, -0.12148627638816833496 ;  /* 0xbdf8cdcc0c117423 */ /* 0x000fe2000000000b */
[----:B------:R-:W-:-:S03]  /*21a0*/  FADD R11, R14, -1 ;  /* 0xbf8000000e0b7421 */ /* 0x000fc60000000000 */
[C---:B------:R-:W-:Y:S01]  /*21b0*/  FFMA R17, R12.reuse, R17, 0.13980610668659210205 ;  /* 0x3e0f29550c117423 */ /* 0x040fe20000000011 */
[C---:B------:R-:W-:Y:S01]  /*21c0*/  FFMA R14, R11.reuse, -R18, 0.14084610342979431152 ;  /* 0x3e1039f60b0e7423 */ /* 0x040fe20000000812 */
[----:B------:R-:W-:Y:S02]  /*21d0*/  MOV R18, 0x7f800000 ;  /* 0x7f80000000127802 */ /* 0x000fe40000000f00 */
[----:B------:R-:W-:Y:S01]  /*21e0*/  FFMA R17, R12, R17, -0.16684235632419586182 ;  /* 0xbe2ad8b90c117423 */ /* 0x000fe20000000011 */
[----:B------:R-:W-:-:S03]  /*21f0*/  FFMA R14, R11, R14, -0.12148627638816833496 ;  /* 0xbdf8cdcc0b0e7423 */ /* 0x000fc6000000000e */
[----:B------:R-:W-:Y:S01]  /*2200*/  FFMA R17, R12, R17, 0.20012299716472625732 ;  /* 0x3e4ced0b0c117423 */ /* 0x000fe20000000011 */
[----:B------:R-:W-:-:S03]  /*2210*/  FFMA R14, R11, R14, 0.13980610668659210205 ;  /* 0x3e0f29550b0e7423 */ /* 0x000fc6000000000e */
[----:B------:R-:W-:Y:S01]  /*2220*/  FFMA R17, R12, R17, -0.24999669194221496582 ;  /* 0xbe7fff220c117423 */ /* 0x000fe20000000011 */
[----:B------:R-:W-:-:S03]  /*2230*/  FFMA R14, R11, R14, -0.16684235632419586182 ;  /* 0xbe2ad8b90b0e7423 */ /* 0x000fc6000000000e */
[C---:B------:R-:W-:Y:S01]  /*2240*/  FFMA R17, R12.reuse, R17, 0.33333182334899902344 ;  /* 0x3eaaaa780c117423 */ /* 0x040fe20000000011 */
[C---:B------:R-:W-:Y:S01]  /*2250*/  FFMA R16, R11.reuse, R14, 0.20012299716472625732 ;  /* 0x3e4ced0b0b107423 */ /* 0x040fe2000000000e */
[----:B------:R-:W-:Y:S02]  /*2260*/  FSEL R14, RZ, -23, P0 ;  /* 0xc1b80000ff0e7808 */ /* 0x000fe40000000000 */
[----:B------:R-:W-:Y:S01]  /*2270*/  FFMA R17, R12, R17, -0.5 ;  /* 0xbf0000000c117423 */ /* 0x000fe20000000011 */
[----:B------:R-:W-:Y:S01]  /*2280*/  FFMA R16, R11, R16, -0.24999669194221496582 ;  /* 0xbe7fff220b107423 */ /* 0x000fe20000000010 */
[----:B------:R-:W-:Y:S01]  /*2290*/  ISETP.GT.U32.AND P0, PT, R2, 0x7f7fffff, PT ;  /* 0x7f7fffff0200780c */ /* 0x000fe20003f04070 */
[----:B------:R-:W-:Y:S01]  /*22a0*/  FFMA R14, R15, 1.1920928955078125e-07, R14 ;  /* 0x340000000f0e7823 */ /* 0x000fe2000000000e */
[----:B------:R-:W-:Y:S01]  /*22b0*/  FMUL R17, R12, R17 ;  /* 0x000000110c117220 */ /* 0x000fe20000400000 */
[----:B------:R-:W-:Y:S01]  /*22c0*/  FFMA R16, R11, R16, 0.33333182334899902344 ;  /* 0x3eaaaa780b107423 */ /* 0x000fe20000000010 */
[----:B------:R-:W-:-:S02]  /*22d0*/  I2FP.F32.S32 R15, R10 ;  /* 0x0000000a000f7245 */ /* 0x000fc40000201400 */
[----:B------:R-:W-:Y:S01]  /*22e0*/  FFMA R17, R12, R17, R12 ;  /* 0x000000110c117223 */ /* 0x000fe2000000000c */
[----:B------:R-:W-:Y:S01]  /*22f0*/  FFMA R16, R11, R16, -0.5 ;  /* 0xbf0000000b107423 */ /* 0x000fe20000000010 */
[----:B------:R-:W-:Y:S02]  /*2300*/  FSEL R12, RZ, -23, P1 ;  /* 0xc1b80000ff0c7808 */ /* 0x000fe40000800000 */
[----:B------:R-:W-:Y:S01]  /*2310*/  ISETP.GT.U32.AND P1, PT, R3, 0x7f7fffff, PT ;  /* 0x7f7fffff0300780c */ /* 0x000fe20003f24070 */
[----:B------:R-:W-:Y:S01]  /*2320*/  FMUL R16, R11, R16 ;  /* 0x000000100b107220 */ /* 0x000fe20000400000 */
[----:B------:R-:W-:Y:S01]  /*2330*/  FFMA R14, R14, 0.69314718246459960938, R17 ;  /* 0x3f3172180e0e7823 */ /* 0x000fe20000000011 */
[----:B------:R-:W-:Y:S01]  /*2340*/  FFMA R12, R15, 1.1920928955078125e-07, R12 ;  /* 0x340000000f0c7823 */ /* 0x000fe2000000000c */
[C---:B------:R-:W-:Y:S01]  /*2350*/  @P0 FFMA R14, R2.reuse, R18, +INF ;  /* 0x7f800000020e0423 */ /* 0x040fe20000000012 */
[----:B------:R-:W-:Y:S01]  /*2360*/  FFMA R11, R11, R16, R11 ;  /* 0x000000100b0b7223 */ /* 0x000fe2000000000b */
[----:B------:R-:W-:-:S03]  /*2370*/  FSETP.NEU.AND P0, PT, R2, RZ, PT ;  /* 0x000000ff0200720b */ /* 0x000fc60003f0d000 */
[----:B------:R-:W-:Y:S01]  /*2380*/  FFMA R12, R12, 0.69314718246459960938, R11 ;  /* 0x3f3172180c0c7823 */ /* 0x000fe2000000000b */
[----:B------:R-:W-:Y:S02]  /*2390*/  FSEL R11, R14, -INF , P0 ;  /* 0xff8000000e0b7808 */ /* 0x000fe40000000000 */
[C---:B------:R-:W-:Y:S01]  /*23a0*/  FSETP.NEU.AND P0, PT, R3.reuse, RZ, PT ;  /* 0x000000ff0300720b */ /* 0x040fe20003f0d000 */
[----:B------:R-:W-:Y:S02]  /*23b0*/  @P1 FFMA R12, R3, R18, +INF ;  /* 0x7f800000030c1423 */ /* 0x000fe40000000012 */
[----:B------:R-:W-:-:S03]  /*23c0*/  FADD R11, -R8, R11 ;  /* 0x0000000b080b7221 */ /* 0x000fc60000000100 */
[----:B------:R-:W-:Y:S01]  /*23d0*/  FSEL R3, R12, -INF , P0 ;  /* 0xff8000000c037808 */ /* 0x000fe20000000000 */
[----:B------:R-:W-:-:S04]  /*23e0*/  FFMA R8, R11, R5, R8 ;  /* 0x000000050b087223 */ /* 0x000fc80000000008 */
[----:B------:R-:W-:Y:S01]  /*23f0*/  FADD R3, -R8, R3 ;  /* 0x0000000308037221 */ /* 0x000fe20000000100 */
[----:B------:R-:W-:-:S03]  /*2400*/  FADD R21, R21, R8 ;  /* 0x0000000815157221 */ /* 0x000fc60000000000 */
[----:B------:R-:W-:-:S04]  /*2410*/  FFMA R8, R3, R5, R8 ;  /* 0x0000000503087223 */ /* 0x000fc80000000008 */
[----:B------:R-:W-:-:S07]  /*2420*/  FADD R21, R21, R8 ;  /* 0x0000000815157221 */ /* 0x000fce0000000000 */
.L_x_15:
[----:B------:R-:W-:Y:S05]  /*2430*/  BRA.U UP1, `(.L_x_12) ;  /* 0x0000000101887547 */ /* 0x000fea000b800000 */
        /* <DEDUP_REMOVED lines=31> */
[----:B------:R-:W-:-:S04]  /*2630*/  FADD R3, -R8, R3 ;  /* 0x0000000308037221 */ /* 0x000fc80000000100 */
[----:B------:R-:W-:-:S04]  /*2640*/  FFMA R8, R3, R5, R8 ;  /* 0x0000000503087223 */ /* 0x000fc80000000008 */
[----:B------:R-:W-:-:S07]  /*2650*/  FADD R21, R21, R8 ;  /* 0x0000000815157221 */ /* 0x000fce0000000000 */
.L_x_12:
[----:B------:R-:W-:Y:S01]  /*2660*/  IADD3 R18, PT, PT, R4, 0x1, RZ ;  /* 0x0000000104127810 */ /* 0x000fe20007ffe0ff */
[----:B------:R-:W-:-:S03]  /*2670*/  FMUL R20, R21, R6 ;  /* 0x0000000615147220 */ /* 0x000fc60000400000 */
[----:B------:R-:W-:Y:S02]  /*2680*/  ISETP.GE.AND P0, PT, R9, R18, PT ;  /* 0x000000120900720c */ /* 0x000fe40003f06270 */
[----:B------:R-:W-:-:S11]  /*2690*/  MOV R19, R20 ;  /* 0x0000001400137202 */ /* 0x000fd60000000f00 */
[----:B------:R-:W-:Y:S05]  /*26a0*/  @P0 BRA `(.L_x_16) ;  /* 0x0000001000280947 */ /* 0x000fea0003800000 */
[----:B------:R-:W-:Y:S01]  /*26b0*/  UIMAD UR5, UR7, 0x3, -UR8 ;  /* 0x00000003070578a4 */ /* 0x000fe2000f8e0a08 */
[----:B------:R-:W-:Y:S01]  /*26c0*/  MOV R19, R20 ;  /* 0x0000001400137202 */ /* 0x000fe20000000f00 */
[----:B------:R-:W-:Y:S02]  /*26d0*/  UIADD3 UR7, UPT, UPT, UR4, -UR7, URZ ;  /* 0x8000000704077290 */ /* 0x000fe4000fffe0ff */
[----:B------:R-:W-:Y:S02]  /*26e0*/  UIADD3 UR5, UPT, UPT, UR5, -0x2, URZ ;  /* 0xfffffffe05057890 */ /* 0x000fe4000fffe0ff */
[----:B------:R-:W-:Y:S02]  /*26f0*/  ULOP3.LUT UR6, UR7, 0x3, URZ, 0xc0, !UPT ;  /* 0x0000000307067892 */ /* 0x000fe4000f8ec0ff */
[----:B------:R-:W-:-:S09]  /*2700*/  UISETP.GE.U32.AND UP0, UPT, UR5, 0x3, UPT ;  /* 0x000000030500788c */ /* 0x000fd2000bf06070 */
[----:B------:R-:W-:Y:S05]  /*2710*/  BRA.U !UP0, `(.L_x_17) ;  /* 0x00000009084c7547 */ /* 0x000fea000b800000 */
[----:B------:R-:W0:Y:S01]  /*2720*/  LDC R21, c[0x0][0x38c] ;  /* 0x0000e300ff157b82 */ /* 0x000e220000000800 */
[----:B------:R-:W-:Y:S01]  /*2730*/  IADD3 R22, PT, PT, R7, UR8, RZ ;  /* 0x0000000807167c10 */ /* 0x000fe2000fffe0ff */
[----:B------:R-:W-:Y:S01]  /*2740*/  ULOP3.LUT UR4, UR7, 0xfffffffc, URZ, 0xc0, !UPT ;  /* 0xfffffffc07047892 */ /* 0x000fe2000f8ec0ff */
[----:B------:R-:W-:Y:S02]  /*2750*/  MOV R19, R20 ;  /* 0x0000001400137202 */ /* 0x000fe40000000f00 */
[C---:B------:R-:W-:Y:S01]  /*2760*/  IADD3 R24, PT, PT, R22.reuse, 0x2, RZ ;  /* 0x0000000216187810 */ /* 0x040fe20007ffe0ff */
[----:B------:R-:W-:Y:S02]  /*2770*/  UIADD3 UR4, UPT, UPT, -UR4, URZ, URZ ;  /* 0x000000ff04047290 */ /* 0x000fe4000fffe1ff */
[----:B------:R-:W1:Y:S01]  /*2780*/  LDC.64 R2, c[0x0][0x380] ;  /* 0x0000e000ff027b82 */ /* 0x000e620000000a00 */
[-C--:B0-----:R-:W-:Y:S02]  /*2790*/  IMAD R23, R22, R21.reuse, R21 ;  /* 0x0000001516177224 */ /* 0x081fe400078e0215 */
[----:B------:R-:W-:-:S02]  /*27a0*/  IMAD R9, R9, R21, R0 ;  /* 0x0000001509097224 */ /* 0x000fc400078e0200 */
[-CC-:B------:R-:W-:Y:S01]  /*27b0*/  IMAD R7, R22, R21.reuse, R0.reuse ;  /* 0x0000001516077224 */ /* 0x180fe200078e0200 */
[----:B------:R-:W-:Y:S01]  /*27c0*/  IADD3 R23, PT, PT, R23, R0, RZ ;  /* 0x0000000017177210 */ /* 0x000fe20007ffe0ff */
[----:B------:R-:W-:-:S07]  /*27d0*/  IMAD R24, R24, R21, R0 ;  /* 0x0000001518187224 */ /* 0x000fce00078e0200 */
.L_x_18:
        /* <DEDUP_REMOVED lines=20> */
[C---:B------:R-:W-:Y:S01]  /*2920*/  IADD3 R26, PT, PT, R25.reuse, -0x3f2aaaab, RZ ;  /* 0xc0d55555191a7810 */ /* 0x040fe20007ffe0ff */
[----:B------:R-:W-:Y:S01]  /*2930*/  @!P2 FMUL R12, R12, 8388608 ;  /* 0x4b0000000c0ca820 */ /* 0x000fe20000400000 */
[C---:B------:R-:W-:Y:S02]  /*2940*/  FSETP.NEU.AND P1, PT, R25.reuse, RZ, PT ;  /* 0x000000ff1900720b */ /* 0x040fe40003f2d000 */
[----:B------:R-:W-:Y:S02]  /*2950*/  LOP3.LUT R26, R26, 0xff800000, RZ, 0xc0, !PT ;  /* 0xff8000001a1a7812 */ /* 0x000fe400078ec0ff */
[----:B------:R-:W-:Y:S02]  /*2960*/  IADD3 R13, PT, PT, R12, -0x3f2aaaab, RZ ;  /* 0xc0d555550c0d7810 */ /* 0x000fe40007ffe0ff */
[----:B------:R-:W-:Y:S01]  /*2970*/  IADD3 R11, PT, PT, R25, -R26, RZ ;  /* 0x8000001a190b7210 */ /* 0x000fe20007ffe0ff */
[----:B------:R-:W-:Y:S01]  /*2980*/  @!P3 FMUL R14, R14, 8388608 ;  /* 0x4b0000000e0eb820 */ /* 0x000fe20000400000 */
[----:B------:R-:W-:-:S02]  /*2990*/  LOP3.LUT R13, R13, 0xff800000, RZ, 0xc0, !PT ;  /* 0xff8000000d0d7812 */ /* 0x000fc400078ec0ff */
[----:B------:R-:W-:Y:S01]  /*29a0*/  I2FP.F32.S32 R26, R26 ;  /* 0x0000001a001a7245 */ /* 0x000fe20000201400 */
[----:B------:R-:W-:Y:S01]  /*29b0*/  FADD R11, R11, -1 ;  /* 0xbf8000000b0b7421 */ /* 0x000fe20000000000 */
[----:B------:R-:W-:-:S03]  /*29c0*/  IADD3 R15, PT, PT, R12, -R13, RZ ;  /* 0x8000000d0c0f7210 */ /* 0x000fc60007ffe0ff */
[----:B------:R-:W-:Y:S02]  /*29d0*/  FFMA R28, R11, -R10, 0.14084610342979431152 ;  /* 0x3e1039f60b1c7423 */ /* 0x000fe4000000080a */
[----:B------:R-:W-:Y:S02]  /*29e0*/  FADD R15, R15, -1 ;  /* 0xbf8000000f0f7421 */ /* 0x000fe40000000000 */
        /* <DEDUP_REMOVED lines=12> */
[----:B------:R-:W-:-:S03]  /*2ab0*/  FFMA R26, R15, -R10, 0.14084610342979431152 ;  /* 0x3e1039f60f1a7423 */ /* 0x000fc6000000080a */
[----:B-1----:R-:W-:Y:S01]  /*2ac0*/  FFMA R17, R11, 0.69314718246459960938, R28 ;  /* 0x3f3172180b117823 */ /* 0x002fe2000000001c */
[----:B------:R-:W-:Y:S01]  /*2ad0*/  FFMA R26, R15, R26, -0.12148627638816833496 ;  /* 0xbdf8cdcc0f1a7423 */ /* 0x000fe2000000001a */
[----:B------:R-:W-:-:S03]  /*2ae0*/  MOV R11, 0x7f800000 ;  /* 0x7f800000000b7802 */ /* 0x000fc60000000f00 */
[----:B------:R-:W-:Y:S02]  /*2af0*/  FFMA R26, R15, R26, 0.13980610668659210205 ;  /* 0x3e0f29550f1a7423 */ /* 0x000fe4000000001a */
[----:B------:R-:W-:Y:S01]  /*2b00*/  @P0 FFMA R17, R25, R11, +INF ;  /* 0x7f80000019110423 */ /* 0x000fe2000000000b */
[----:B------:R-:W-:Y:S01]  /*2b10*/  IADD3 R25, PT, PT, R14, -0x3f2aaaab, RZ ;  /* 0xc0d555550e197810 */ /* 0x000fe20007ffe0ff */
[----:B------:R-:W-:Y:S01]  /*2b20*/  FFMA R26, R15, R26, -0.16684235632419586182 ;  /* 0xbe2ad8b90f1a7423 */ /* 0x000fe2000000001a */
[----:B------:R-:W-:Y:S02]  /*2b30*/  ISETP.GT.U32.AND P0, PT, R12, 0x7f7fffff, PT ;  /* 0x7f7fffff0c00780c */ /* 0x000fe40003f04070 */
[----:B------:R-:W-:Y:S01]  /*2b40*/  FSEL R17, R17, -INF , P1 ;  /* 0xff80000011117808 */ /* 0x000fe20000800000 */
[----:B------:R-:W-:Y:S01]  /*2b50*/  FFMA R26, R15, R26, 0.20012299716472625732 ;  /* 0x3e4ced0b0f1a7423 */ /* 0x000fe2000000001a */
[----:B-----5:R-:W-:-:S03]  /*2b60*/  FSETP.GEU.AND P1, PT, R16, 1.175494350822287508e-38, PT ;  /* 0x008000001000780b */ /* 0x020fc60003f2e000 */
[----:B------:R-:W-:Y:S01]  /*2b70*/  FFMA R26, R15, R26, -0.24999669194221496582 ;  /* 0xbe7fff220f1a7423 */ /* 0x000fe2000000001a */
[----:B------:R-:W-:-:S03]  /*2b80*/  FADD R17, R17, -R8 ;  /* 0x8000000811117221 */ /* 0x000fc60000000000 */
[----:B------:R-:W-:Y:S01]  /*2b90*/  FFMA R26, R15, R26, 0.33333182334899902344 ;  /* 0x3eaaaa780f1a7423 */ /* 0x000fe2000000001a */
[----:B------:R-:W-:Y:S01]  /*2ba0*/  FFMA R8, R17, R5, R8 ;  /* 0x0000000511087223 */ /* 0x000fe20000000008 */
[----:B------:R-:W-:Y:S02]  /*2bb0*/  FSEL R17, RZ, -23, P2 ;  /* 0xc1b80000ff117808 */ /* 0x000fe40001000000 */
[C---:B------:R-:W-:Y:S01]  /*2bc0*/  FFMA R26, R15.reuse, R26, -0.5 ;  /* 0xbf0000000f1a7423 */ /* 0x040fe2000000001a */
[----:B------:R-:W-:Y:S01]  /*2bd0*/  FSETP.NEU.AND P2, PT, R12, RZ, PT ;  /* 0x000000ff0c00720b */ /* 0x000fe20003f4d000 */
[----:B------:R-:W-:Y:S02]  /*2be0*/  @!P1 FMUL R16, R16, 8388608 ;  /* 0x4b00000010109820 */ /* 0x000fe40000400000 */
[----:B------:R-:W-:-:S04]  /*2bf0*/  FMUL R26, R15, R26 ;  /* 0x0000001a0f1a7220 */ /* 0x000fc80000400000 */
[----:B------:R-:W-:Y:S01]  /*2c00*/  FFMA R15, R15, R26, R15 ;  /* 0x0000001a0f0f7223 */ /* 0x000fe2000000000f */
[----:B------:R-:W-:Y:S02]  /*2c10*/  I2FP.F32.S32 R26, R13 ;  /* 0x0000000d001a7245 */ /* 0x000fe40000201400 */
[----:B------:R-:W-:Y:S02]  /*2c20*/  LOP3.LUT R13, R25, 0xff800000, RZ, 0xc0, !PT ;  /* 0xff800000190d7812 */ /* 0x000fe400078ec0ff */
[----:B------:R-:W-:Y:S01]  /*2c30*/  IADD3 R25, PT, PT, R16, -0x3f2aaaab, RZ ;  /* 0xc0d5555510197810 */ /* 0x000fe20007ffe0ff */
[----:B------:R-:W-:Y:S01]  /*2c40*/  FFMA R26, R26, 1.1920928955078125e-07, R17 ;  /* 0x340000001a1a7823 */ /* 0x000fe20000000011 */
[----:B------:R-:W-:Y:S02]  /*2c50*/  IADD3 R27, PT, PT, R14, -R13, RZ ;  /* 0x8000000d0e1b7210 */ /* 0x000fe40007ffe0ff */
[----:B------:R-:W-:Y:S01]  /*2c60*/  LOP3.LUT R25, R25, 0xff800000, RZ, 0xc0, !PT ;  /* 0xff80000019197812 */ /* 0x000fe200078ec0ff */
[----:B------:R-:W-:Y:S01]  /*2c70*/  FFMA R15, R26, 0.69314718246459960938, R15 ;  /* 0x3f3172181a0f7823 */ /* 0x000fe2000000000f */
[----:B------:R-:W-:Y:S01]  /*2c80*/  @P0 FFMA R15, R12, R11, +INF ;  /* 0x7f8000000c0f0423 */ /* 0x000fe2000000000b */
[----:B------:R-:W-:Y:S01]  /*2c90*/  FADD R27, R27, -1 ;  /* 0xbf8000001b1b7421 */ /* 0x000fe20000000000 */
[----:B------:R-:W-:-:S02]  /*2ca0*/  IADD3 R17, PT, PT, R16, -R25, RZ ;  /* 0x8000001910117210 */ /* 0x000fc40007ffe0ff */
[----:B------:R-:W-:Y:S01]  /*2cb0*/  I2FP.F32.S32 R13, R13 ;  /* 0x0000000d000d7245 */ /* 0x000fe20000201400 */
[----:B------:R-:W-:Y:S01]  /*2cc0*/  FFMA R26, R27, -R10, 0.14084610342979431152 ;  /* 0x3e1039f61b1a7423 */ /* 0x000fe2000000080a */
[----:B------:R-:W-:Y:S01]  /*2cd0*/  ISETP.GT.U32.AND P0, PT, R14, 0x7f7fffff, PT ;  /* 0x7f7fffff0e00780c */ /* 0x000fe20003f04070 */
[----:B------:R-:W-:Y:S01]  /*2ce0*/  FADD R17, R17, -1 ;  /* 0xbf80000011117421 */ /* 0x000fe20000000000 */
[----:B------:R-:W-:Y:S01]  /*2cf0*/  I2FP.F32.S32 R25, R25 ;  /* 0x0000001900197245 */ /* 0x000fe20000201400 */
[----:B------:R-:W-:Y:S01]  /*2d00*/  FFMA R26, R27, R26, -0.12148627638816833496 ;  /* 0xbdf8cdcc1b1a7423 */ /* 0x000fe2000000001a */
[----:B------:R-:W-:Y:S01]  /*2d10*/  FSEL R15, R15, -INF , P2 ;  /* 0xff8000000f0f7808 */ /* 0x000fe20001000000 */
[----:B------:R-:W-:Y:S02]  /*2d20*/  FFMA R10, R17, -R10, 0.14084610342979431152 ;  /* 0x3e1039f6110a7423 */ /* 0x000fe4000000080a */
[----:B------:R-:W-:Y:S02]  /*2d30*/  FFMA R26, R27, R26, 0.13980610668659210205 ;  /* 0x3e0f29551b1a7423 */ /* 0x000fe4000000001a */
[----:B------:R-:W-:Y:S01]  /*2d40*/  FFMA R10, R17, R10, -0.12148627638816833496 ;  /* 0xbdf8cdcc110a7423 */ /* 0x000fe2000000000a */
[----:B------:R-:W-:Y:S01]  /*2d50*/  FADD R15, -R8, R15 ;  /* 0x0000000f080f7221 */ /* 0x000fe20000000100 */
[----:B------:R-:W-:-:S02]  /*2d60*/  FFMA R26, R27, R26, -0.16684235632419586182 ;  /* 0xbe2ad8b91b1a7423 */ /* 0x000fc4000000001a */
[----:B------:R-:W-:Y:S01]  /*2d70*/  FFMA R10, R17, R10, 0.13980610668659210205 ;  /* 0x3e0f2955110a7423 */ /* 0x000fe2000000000a */
[----:B------:R-:W-:Y:S01]  /*2d80*/  FFMA R15, R15, R5, R8 ;  /* 0x000000050f0f7223 */ /* 0x000fe20000000008 */
[----:B------:R-:W-:Y:S02]  /*2d90*/  FFMA R26, R27, R26, 0.20012299716472625732 ;  /* 0x3e4ced0b1b1a7423 */ /* 0x000fe4000000001a */
[----:B------:R-:W-:Y:S02]  /*2da0*/  FFMA R10, R17, R10, -0.16684235632419586182 ;  /* 0xbe2ad8b9110a7423 */ /* 0x000fe4000000000a */
[----:B------:R-:W-:Y:S02]  /*2db0*/  FFMA R26, R27, R26, -0.24999669194221496582 ;  /* 0xbe7fff221b1a7423 */ /* 0x000fe4000000001a */
[----:B------:R-:W-:Y:S01]  /*2dc0*/  FFMA R12, R17, R10, 0.20012299716472625732 ;  /* 0x3e4ced0b110c7423 */ /* 0x000fe2000000000a */
[----:B------:R-:W-:Y:S01]  /*2dd0*/  FSEL R10, RZ, -23, P3 ;  /* 0xc1b80000ff0a7808 */ /* 0x000fe20001800000 */
[----:B------:R-:W-:-:S02]  /*2de0*/  FFMA R26, R27, R26, 0.33333182334899902344 ;  /* 0x3eaaaa781b1a7423 */ /* 0x000fc4000000001a */
[----:B------:R-:W-:Y:S02]  /*2df0*/  FFMA R12, R17, R12, -0.24999669194221496582 ;  /* 0xbe7fff22110c7423 */ /* 0x000fe4000000000c */
[----:B------:R-:W-:Y:S01]  /*2e00*/  FFMA R26, R27, R26, -0.5 ;  /* 0xbf0000001b1a7423 */ /* 0x000fe2000000001a */
[----:B------:R-:W-:Y:S01]  /*2e10*/  FFMA R10, R13, 1.1920928955078125e-07, R10 ;  /* 0x340000000d0a7823 */ /* 0x000fe2000000000a */
[----:B------:R-:W-:Y:S01]  /*2e20*/  FFMA R12, R17, R12, 0.33333182334899902344 ;  /* 0x3eaaaa78110c7423 */ /* 0x000fe2000000000c */
[--C-:B------:R-:W-:Y:S01]  /*2e30*/  FADD R13, R8, -R20.reuse ;  /* 0x80000014080d7221 */ /* 0x100fe20000000000 */
[----:B------:R-:W-:Y:S02]  /*2e40*/  FMUL R26, R27, R26 ;  /* 0x0000001a1b1a7220 */ /* 0x000fe40000400000 */
[----:B------:R-:W-:Y:S01]  /*2e50*/  FFMA R12, R17, R12, -0.5 ;  /* 0xbf000000110c7423 */ /* 0x000fe2000000000c */
[----:B------:R-:W-:Y:S01]  /*2e60*/  FFMA R8, R13, R5, R20 ;  /* 0x000000050d087223 */ /* 0x000fe20000000014 */
[----:B------:R-:W-:-:S02]  /*2e70*/  FFMA R27, R27, R26, R27 ;  /* 0x0000001a1b1b7223 */ /* 0x000fc4000000001b */
[C---:B------:R-:W-:Y:S01]  /*2e80*/  FMUL R12, R17.reuse, R12 ;  /* 0x0000000c110c7220 */ /* 0x040fe20000400000 */
[----:B------:R-:W-:Y:S01]  /*2e90*/  FADD R19, R8, R19 ;  /* 0x0000001308137221 */ /* 0x000fe20000000000 */
[----:B------:R-:W-:Y:S01]  /*2ea0*/  FFMA R27, R10, 0.69314718246459960938, R27 ;  /* 0x3f3172180a1b7823 */ /* 0x000fe2000000001b */
[----:B------:R-:W-:Y:S01]  /*2eb0*/  FSEL R10, RZ, -23, P1 ;  /* 0xc1b80000ff0a7808 */ /* 0x000fe20000800000 */
[----:B------:R-:W-:Y:S01]  /*2ec0*/  FFMA R17, R17, R12, R17 ;  /* 0x0000000c11117223 */ /* 0x000fe20000000011 */
[----:B------:R-:W-:Y:S01]  /*2ed0*/  ISETP.GT.U32.AND P1, PT, R16, 0x7f7fffff, PT ;  /* 0x7f7fffff1000780c */ /* 0x000fe20003f24070 */
[C---:B------:R-:W-:Y:S01]  /*2ee0*/  @P0 FFMA R27, R14.reuse, R11, +INF ;  /* 0x7f8000000e1b0423 */ /* 0x040fe2000000000b */
[----:B------:R-:W-:Y:S01]  /*2ef0*/  FSETP.NEU.AND P0, PT, R14, RZ, PT ;  /* 0x000000ff0e00720b */ /* 0x000fe20003f0d000 */
[----:B------:R-:W-:-:S04]  /*2f00*/  FFMA R10, R25, 1.1920928955078125e-07, R10 ;  /* 0x34000000190a7823 */ /* 0x000fc8000000000a */
[----:B------:R-:W-:Y:S01]  /*2f10*/  FFMA R17, R10, 0.69314718246459960938, R17 ;  /* 0x3f3172180a117823 */ /* 0x000fe20000000011 */
[----:B------:R-:W-:Y:S02]  /*2f20*/  FSEL R10, R27, -INF , P0 ;  /* 0xff8000001b0a7808 */ /* 0x000fe40000000000 */
[----:B------:R-:W-:-:S03]  /*2f30*/  FSETP.NEU.AND P0, PT, R16, RZ, PT ;  /* 0x000000ff1000720b */ /* 0x000fc60003f0d000 */
[----:B------:R-:W-:Y:S01]  /*2f40*/  @P1 FFMA R17, R16, R11, +INF ;  /* 0x7f80000010111423 */ /* 0x000fe2000000000b */
[----:B------:R-:W-:Y:S01]  /*2f50*/  FADD R10, -R15, R10 ;  /* 0x0000000a0f0a7221 */ /* 0x000fe20000000100 */
[----:B------:R-:W-:-:S03]  /*2f60*/  FADD R11, -R8, R15 ;  /* 0x0000000f080b7221 */ /* 0x000fc60000000100 */
[----:B------:R-:W-:Y:S01]  /*2f70*/  FSEL R12, R17, -INF , P0 ;  /* 0xff800000110c7808 */ /* 0x000fe20000000000 */
[-C--:B------:R-:W-:Y:S01]  /*2f80*/  FFMA R15, R10, R5.reuse, R15 ;  /* 0x000000050a0f7223 */ /* 0x080fe2000000000f */
[----:B------:R-:W-:-:S03]  /*2f90*/  FFMA R10, R11, R5, R8 ;  /* 0x000000050b0a7223 */ /* 0x000fc60000000008 */
[----:B------:R-:W-:Y:S01]  /*2fa0*/  FADD R12, -R15, R12 ;  /* 0x0000000c0f0c7221 */ /* 0x000fe20000000100 */
[--C-:B------:R-:W-:Y:S01]  /*2fb0*/  FADD R11, -R10, R15.reuse ;  /* 0x0000000f0a0b7221 */ /* 0x100fe20000000100 */
[--C-:B------:R-:W-:Y:S02]  /*2fc0*/  FADD R19, R19, R10.reuse ;  /* 0x0000000a13137221 */ /* 0x100fe40000000000 */
[-C--:B------:R-:W-:Y:S01]  /*2fd0*/  FFMA R8, R12, R5.reuse, R15 ;  /* 0x000000050c087223 */ /* 0x080fe2000000000f */
[----:B------:R-:W-:-:S04]  /*2fe0*/  FFMA R20, R11, R5, R10 ;  /* 0x000000050b147223 */ /* 0x000fc8000000000a */
[----:B------:R-:W-:Y:S01]  /*2ff0*/  FADD R11, -R20, R8 ;  /* 0x00000008140b7221 */ /* 0x000fe20000000100 */
[----:B------:R-:W-:-:S03]  /*3000*/  FADD R19, R19, R20 ;  /* 0x0000001413137221 */ /* 0x000fc60000000000 */
[----:B------:R-:W-:-:S04]  /*3010*/  FFMA R20, R11, R5, R20 ;  /* 0x000000050b147223 */ /* 0x000fc80000000014 */
[----:B------:R-:W-:Y:S01]  /*3020*/  FADD R19, R19, R20 ;  /* 0x0000001413137221 */ /* 0x000fe20000000000 */
[----:B------:R-:W-:Y:S06]  /*3030*/  BRA.U UP0, `(.L_x_18) ;  /* 0xfffffff500e87547 */ /* 0x000fec000b83ffff */
[----:B------:R-:W-:-:S07]  /*3040*/  IADD3 R9, PT, PT, R22, -0x1, RZ ;  /* 0xffffffff16097810 */ /* 0x000fce0007ffe0ff */
.L_x_17:
[----:B------:R-:W-:-:S09]  /*3050*/  UISETP.NE.AND UP0, UPT, UR6, URZ, UPT ;  /* 0x000000ff0600728c */ /* 0x000fd2000bf05270 */
        /* <DEDUP_REMOVED lines=25> */
[----:B------:R-:W-:Y:S01]  /*31f0*/  FADD R11, R7, -1 ;  /* 0xbf800000070b7421 */ /* 0x000fe20000000000 */
[----:B------:R-:W-:-:S02]  /*3200*/  IADD3 R7, PT, PT, R3, -R10, RZ ;  /* 0x8000000a03077210 */ /* 0x000fc40007ffe0ff */
[----:B------:R-:W-:Y:S01]  /*3210*/  I2FP.F32.S32 R10, R10 ;  /* 0x0000000a000a7245 */ /* 0x000fe20000201400 */
[----:B------:R-:W-:Y:S02]  /*3220*/  FFMA R12, R11, -R16, 0.14084610342979431152 ;  /* 0x3e1039f60b0c7423 */ /* 0x000fe40000000810 */
[----:B------:R-:W-:Y:S02]  /*3230*/  FADD R7, R7, -1 ;  /* 0xbf80000007077421 */ /* 0x000fe40000000000 */
[----:B------:R-:W-:Y:S02]  /*3240*/  FFMA R12, R11, R12, -0.12148627638816833496 ;  /* 0xbdf8cdcc0b0c7423 */ /* 0x000fe4000000000c */
[----:B------:R-:W-:Y:S02]  /*3250*/  FFMA R14, R7, -R16, 0.14084610342979431152 ;  /* 0x3e1039f6070e7423 */ /* 0x000fe40000000810 */
[----:B------:R-:W-:Y:S02]  /*3260*/  FFMA R12, R11, R12, 0.13980610668659210205 ;  /* 0x3e0f29550b0c7423 */ /* 0x000fe4000000000c */
[----:B------:R-:W-:-:S02]  /*3270*/  FFMA R14, R7, R14, -0.12148627638816833496 ;  /* 0xbdf8cdcc070e7423 */ /* 0x000fc4000000000e */
[----:B------:R-:W-:Y:S02]  /*3280*/  FFMA R12, R11, R12, -0.16684235632419586182 ;  /* 0xbe2ad8b90b0c7423 */ /* 0x000fe4000000000c */
[----:B------:R-:W-:Y:S02]  /*3290*/  FFMA R14, R7, R14, 0.13980610668659210205 ;  /* 0x3e0f2955070e7423 */ /* 0x000fe4000000000e */
[----:B------:R-:W-:Y:S02]  /*32a0*/  FFMA R12, R11, R12, 0.20012299716472625732 ;  /* 0x3e4ced0b0b0c7423 */ /* 0x000fe4000000000c */
[----:B------:R-:W-:Y:S02]  /*32b0*/  FFMA R16, R7, R14, -0.16684235632419586182 ;  /* 0xbe2ad8b907107423 */ /* 0x000fe4000000000e */
[----:B------:R-:W-:Y:S02]  /*32c0*/  FFMA R12, R11, R12, -0.24999669194221496582 ;  /* 0xbe7fff220b0c7423 */ /* 0x000fe4000000000c */
[----:B------:R-:W-:-:S02]  /*32d0*/  FFMA R16, R7, R16, 0.20012299716472625732 ;  /* 0x3e4ced0b07107423 */ /* 0x000fc40000000010 */
[----:B------:R-:W-:Y:S01]  /*32e0*/  FFMA R14, R11, R12, 0.33333182334899902344 ;  /* 0x3eaaaa780b0e7423 */ /* 0x000fe2000000000c */
[----:B------:R-:W-:Y:S01]  /*32f0*/  FSEL R12, RZ, -23, P0 ;  /* 0xc1b80000ff0c7808 */ /* 0x000fe20000000000 */
[----:B------:R-:W-:Y:S01]  /*3300*/  FFMA R16, R7, R16, -0.24999669194221496582 ;  /* 0xbe7fff2207107423 */ /* 0x000fe20000000010 */
[----:B------:R-:W-:Y:S01]  /*3310*/  ISETP.GT.U32.AND P0, PT, R2, 0x7f7fffff, PT ;  /* 0x7f7fffff0200780c */ /* 0x000fe20003f04070 */
[----:B------:R-:W-:Y:S02]  /*3320*/  FFMA R14, R11, R14, -0.5 ;  /* 0xbf0000000b0e7423 */ /* 0x000fe4000000000e */
[----:B------:R-:W-:Y:S01]  /*3330*/  FFMA R16, R7, R16, 0.33333182334899902344 ;  /* 0x3eaaaa7807107423 */ /* 0x000fe20000000010 */
[----:B------:R-:W-:Y:S01]  /*3340*/  FFMA R12, R13, 1.1920928955078125e-07, R12 ;  /* 0x340000000d0c7823 */ /* 0x000fe2000000000c */
[----:B------:R-:W-:Y:S01]  /*3350*/  FMUL R14, R11, R14 ;  /* 0x0000000e0b0e7220 */ /* 0x000fe20000400000 */
[----:B------:R-:W-:Y:S01]  /*3360*/  FSEL R13, RZ, -23, P1 ;  /* 0xc1b80000ff0d7808 */ /* 0x000fe20000800000 */
[----:B------:R-:W-:Y:S01]  /*3370*/  FFMA R16, R7, R16, -0.5 ;  /* 0xbf00000007107423 */ /* 0x000fe20000000010 */
[----:B------:R-:W-:Y:S01]  /*3380*/  ISETP.GT.U32.AND P1, PT, R3, 0x7f7fffff, PT ;  /* 0x7f7fffff0300780c */ /* 0x000fe20003f24070 */
[----:B------:R-:W-:Y:S01]  /*3390*/  FFMA R11, R11, R14, R11 ;  /* 0x0000000e0b0b7223 */ /* 0x000fe2000000000b */
[----:B------:R-:W-:Y:S01]  /*33a0*/  MOV R14, 0x7f800000 ;  /* 0x7f800000000e7802 */ /* 0x000fe20000000f00 */
[----:B------:R-:W-:Y:S01]  /*33b0*/  FMUL R16, R7, R16 ;  /* 0x0000001007107220 */ /* 0x000fe20000400000 */
[----:B------:R-:W-:Y:S01]  /*33c0*/  FFMA R10, R10, 1.1920928955078125e-07, R13 ;  /* 0x340000000a0a7823 */ /* 0x000fe2000000000d */
[----:B------:R-:W-:-:S02]  /*33d0*/  FFMA R11, R12, 0.69314718246459960938, R11 ;  /* 0x3f3172180c0b7823 */ /* 0x000fc4000000000b */
[C---:B------:R-:W-:Y:S01]  /*33e0*/  @P0 FFMA R11, R2.reuse, R14, +INF ;  /* 0x7f800000020b0423 */ /* 0x040fe2000000000e */
[----:B------:R-:W-:Y:S01]  /*33f0*/  FSETP.NEU.AND P0, PT, R2, RZ, PT ;  /* 0x000000ff0200720b */ /* 0x000fe20003f0d000 */
[----:B------:R-:W-:-:S03]  /*3400*/  FFMA R7, R7, R16, R7 ;  /* 0x0000001007077223 */ /* 0x000fc60000000007 */
[----:B------:R-:W-:Y:S01]  /*3410*/  FSEL R11, R11, -INF , P0 ;  /* 0xff8000000b0b7808 */ /* 0x000fe20000000000 */
[----:B------:R-:W-:Y:S01]  /*3420*/  FFMA R7, R10, 0.69314718246459960938, R7 ;  /* 0x3f3172180a077823 */ /* 0x000fe20000000007 */
[C---:B------:R-:W-:Y:S01]  /*3430*/  @P1 FFMA R7, R3.reuse, R14, +INF ;  /* 0x7f80000003071423 */ /* 0x040fe2000000000e */
[----:B------:R-:W-:Y:S02]  /*3440*/  FSETP.NEU.AND P0, PT, R3, RZ, PT ;  /* 0x000000ff0300720b */ /* 0x000fe40003f0d000 */
[----:B------:R-:W-:Y:S02]  /*3450*/  FADD R11, -R8, R11 ;  /* 0x0000000b080b7221 */ /* 0x000fe40000000100 */
[----:B------:R-:W-:Y:S02]  /*3460*/  FSEL R7, R7, -INF , P0 ;  /* 0xff80000007077808 */ /* 0x000fe40000000000 */
[----:B------:R-:W-:-:S04]  /*3470*/  FFMA R8, R11, R5, R8 ;  /* 0x000000050b087223 */ /* 0x000fc80000000008 */
[----:B------:R-:W-:Y:S01]  /*3480*/  FADD R3, -R20, R8 ;  /* 0x0000000814037221 */ /* 0x000fe20000000100 */
[----:B------:R-:W-:-:S03]  /*3490*/  FADD R7, -R8, R7 ;  /* 0x0000000708077221 */ /* 0x000fc60000000100 */
[-C--:B------:R-:W-:Y:S01]  /*34a0*/  FFMA R20, R3, R5.reuse, R20 ;  /* 0x0000000503147223 */ /* 0x080fe20000000014 */
[----:B------:R-:W-:-:S03]  /*34b0*/  FFMA R8, R7, R5, R8 ;  /* 0x0000000507087223 */ /* 0x000fc60000000008 */
[----:B------:R-:W-:Y:S01]  /*34c0*/  FADD R19, R19, R20 ;  /* 0x0000001413137221 */ /* 0x000fe20000000000 */
[----:B------:R-:W-:-:S04]  /*34d0*/  FADD R3, -R20, R8 ;  /* 0x0000000814037221 */ /* 0x000fc80000000100 */
[----:B------:R-:W-:-:S04]  /*34e0*/  FFMA R20, R3, R5, R20 ;  /* 0x0000000503147223 */ /* 0x000fc80000000014 */
[----:B------:R-:W-:-:S07]  /*34f0*/  FADD R19, R19, R20 ;  /* 0x0000001413137221 */ /* 0x000fce0000000000 */
.L_x_19:
[----:B------:R-:W-:Y:S05]  /*3500*/  BRA.U UP1, `(.L_x_16) ;  /* 0x0000000101907547 */ /* 0x000fea000b800000 */
[----:B------:R-:W0:Y:S01]  /*3510*/  LDC.64 R2, c[0x0][0x380] ;  /* 0x0000e000ff027b82 */ /* 0x000e220000000a00 */
[----:B------:R-:W1:Y:S02]  /*3520*/  LDCU UR4, c[0x0][0x38c] ;  /* 0x00007180ff0477ac */ /* 0x000e640008000800 */
[----:B-1----:R-:W-:-:S04]  /*3530*/  IMAD R9, R9, UR4, R0 ;  /* 0x0000000409097c24 */ /* 0x002fc8000f8e0200 */
[----:B0-----:R-:W-:-:S05]  /*3540*/  IMAD.WIDE.U32 R2, R9, 0x4, R2 ;  /* 0x0000000409027825 */ /* 0x001fca00078e0002 */
[----:B------:R-:W2:Y:S01]  /*3550*/  LDG.E.CONSTANT R7, desc[UR10][R2.64] ;  /* 0x0000000a02077981 */ /* 0x000ea2000c1e9900 */
[----:B------:R-:W-:Y:S01]  /*3560*/  HFMA2 R12, -RZ, RZ, 1.5048828125, 33.21875 ;  /* 0x3e055027ff0c7431 */ /* 0x000fe200000001ff */
[----:B--2---:R-:W-:-:S04]  /*3570*/  FSETP.GEU.AND P0, PT, R7, 1.175494350822287508e-38, PT ;  /* 0x008000000700780b */ /* 0x004fc80003f0e000 */
[----:B------:R-:W-:-:S09]  /*3580*/  FSEL R2, RZ, -23, P0 ;  /* 0xc1b80000ff027808 */ /* 0x000fd20000000000 */
[----:B------:R-:W-:-:S05]  /*3590*/  @!P0 FMUL R7, R7, 8388608 ;  /* 0x4b00000007078820 */ /* 0x000fca0000400000 */
[C---:B------:R-:W-:Y:S02]  /*35a0*/  IADD3 R9, PT, PT, R7.reuse, -0x3f2aaaab, RZ ;  /* 0xc0d5555507097810 */ /* 0x040fe40007ffe0ff */
[----:B------:R-:W-:Y:S02]  /*35b0*/  ISETP.GT.U32.AND P0, PT, R7, 0x7f7fffff, PT ;  /* 0x7f7fffff0700780c */ /* 0x000fe40003f04070 */
[----:B------:R-:W-:-:S04]  /*35c0*/  LOP3.LUT R10, R9, 0xff800000, RZ, 0xc0, !PT ;  /* 0xff800000090a7812 */ /* 0x000fc800078ec0ff */
[-C--:B------:R-:W-:Y:S02]  /*35d0*/  IADD3 R9, PT, PT, R7, -R10.reuse, RZ ;  /* 0x8000000a07097210 */ /* 0x080fe40007ffe0ff */
[----:B------:R-:W-:Y:S02]  /*35e0*/  I2FP.F32.S32 R3, R10 ;  /* 0x0000000a00037245 */ /* 0x000fe40000201400 */
[----:B------:R-:W-:Y:S01]  /*35f0*/  MOV R10, 0x7f800000 ;  /* 0x7f800000000a7802 */ /* 0x000fe20000000f00 */
        /* <DEDUP_REMOVED lines=18> */
[----:B------:R-:W-:-:S04]  /*3720*/  FADD R3, -R20, R8 ;  /* 0x0000000814037221 */ /* 0x000fc80000000100 */
[----:B------:R-:W-:-:S04]  /*3730*/  FFMA R20, R3, R5, R20 ;  /* 0x0000000503147223 */ /* 0x000fc80000000014 */
[----:B------:R-:W-:-:S07]  /*3740*/  FADD R19, R19, R20 ;  /* 0x0000001413137221 */ /* 0x000fce0000000000 */
.L_x_16:
[----:B------:R-:W0:Y:S01]  /*3750*/  LDC.64 R10, c[0x0][0x380] ;  /* 0x0000e000ff0a7b82 */ /* 0x000e220000000a00 */
[----:B------:R-:W-:Y:S01]  /*3760*/  FMUL R6, R19, R6 ;  /* 0x0000000613067220 */ /* 0x000fe20000400000 */
[----:B------:R-:W-:Y:S01]  /*3770*/  MOV R7, 0x2 ;  /* 0x0000000200077802 */ /* 0x000fe20000000f00 */
[----:B------:R-:W1:Y:S01]  /*3780*/  LDCU UR4, c[0x0][0x38c] ;  /* 0x00007180ff0477ac */ /* 0x000e620008000800 */
[----:B------:R-:W2:Y:S04]  /*3790*/  LDCU UR5, c[0x0][0x390] ;  /* 0x00007200ff0577ac */ /* 0x000ea80008000800 */
[----:B------:R-:W3:Y:S02]  /*37a0*/  LDC.64 R2, c[0x0][0x3a0] ;  /* 0x0000e800ff027b82 */ /* 0x000ee40000000a00 */
.L_x_20:
[----:B-1--4-:R-:W-:-:S04]  /*37b0*/  IMAD R9, R18, UR4, R0 ;  /* 0x0000000412097c24 */ /* 0x012fc8000f8e0200 */
[----:B0-----:R-:W-:-:S05]  /*37c0*/  IMAD.WIDE R14, R9, 0x4, R10 ;  /* 0x00000004090e7825 */ /* 0x001fca00078e020a */
[----:B------:R-:W4:Y:S01]  /*37d0*/  LDG.E.CONSTANT R12, desc[UR10][R14.64] ;  /* 0x0000000a0e0c7981 */ /* 0x000f22000c1e9900 */
[----:B------:R-:W-:Y:S01]  /*37e0*/  HFMA2 R19, -RZ, RZ, 1.5048828125, 33.21875 ;  /* 0x3e055027ff137431 */ /* 0x000fe200000001ff */
[----:B------:R-:W-:Y:S01]  /*37f0*/  IADD3 R18, PT, PT, R7, R4, RZ ;  /* 0x0000000407127210 */ /* 0x000fe20007ffe0ff */
[----:B------:R-:W-:-:S03]  /*3800*/  HFMA2 R7, -RZ, RZ, 0, 5.9604644775390625e-08 ;  /* 0x00000001ff077431 */ /* 0x000fc600000001ff */
[----:B------:R-:W-:Y:S02]  /*3810*/  MOV R4, R18 ;  /* 0x0000001200047202 */ /* 0x000fe40000000f00 */
[----:B----4-:R-:W-:-:S13]  /*3820*/  FSETP.GEU.AND P0, PT, R12, 1.175494350822287508e-38, PT ;  /* 0x008000000c00780b */ /* 0x010fda0003f0e000 */
[----:B------:R-:W-:-:S05]  /*3830*/  @!P0 FMUL R12, R12, 8388608 ;  /* 0x4b0000000c0c8820 */ /* 0x000fca0000400000 */
[----:B------:R-:W-:-:S04]  /*3840*/  IADD3 R13, PT, PT, R12, -0x3f2aaaab, RZ ;  /* 0xc0d555550c0d7810 */ /* 0x000fc80007ffe0ff */
[----:B------:R-:W-:-:S04]  /*3850*/  LOP3.LUT R17, R13, 0xff800000, RZ, 0xc0, !PT ;  /* 0xff8000000d117812 */ /* 0x000fc800078ec0ff */
[-C--:B------:R-:W-:Y:S02]  /*3860*/  IADD3 R13, PT, PT, R12, -R17.reuse, RZ ;  /* 0x800000110c0d7210 */ /* 0x080fe40007ffe0ff */
[----:B------:R-:W-:-:S03]  /*3870*/  I2FP.F32.S32 R14, R17 ;  /* 0x00000011000e7245 */ /* 0x000fc60000201400 */
[----:B------:R-:W-:-:S04]  /*3880*/  FADD R16, R13, -1 ;  /* 0xbf8000000d107421 */ /* 0x000fc80000000000 */
[----:B------:R-:W-:-:S04]  /*3890*/  FFMA R13, R16, -R19, 0.14084610342979431152 ;  /* 0x3e1039f6100d7423 */ /* 0x000fc80000000813 */
[----:B------:R-:W-:-:S04]  /*38a0*/  FFMA R13, R16, R13, -0.12148627638816833496 ;  /* 0xbdf8cdcc100d7423 */ /* 0x000fc8000000000d */
[----:B------:R-:W-:-:S04]  /*38b0*/  FFMA R13, R16, R13, 0.13980610668659210205 ;  /* 0x3e0f2955100d7423 */ /* 0x000fc8000000000d */
[----:B------:R-:W-:-:S04]  /*38c0*/  FFMA R13, R16, R13, -0.16684235632419586182 ;  /* 0xbe2ad8b9100d7423 */ /* 0x000fc8000000000d */
[----:B------:R-:W-:-:S04]  /*38d0*/  FFMA R13, R16, R13, 0.20012299716472625732 ;  /* 0x3e4ced0b100d7423 */ /* 0x000fc8000000000d */
[----:B------:R-:W-:-:S04]  /*38e0*/  FFMA R13, R16, R13, -0.24999669194221496582 ;  /* 0xbe7fff22100d7423 */ /* 0x000fc8000000000d */
[----:B------:R-:W-:-:S04]  /*38f0*/  FFMA R13, R16, R13, 0.33333182334899902344 ;  /* 0x3eaaaa78100d7423 */ /* 0x000fc8000000000d */
[----:B------:R-:W-:Y:S01]  /*3900*/  FFMA R15, R16, R13, -0.5 ;  /* 0xbf000000100f7423 */ /* 0x000fe2000000000d */
[----:B------:R-:W-:Y:S02]  /*3910*/  FSEL R13, RZ, -23, P0 ;  /* 0xc1b80000ff0d7808 */ /* 0x000fe40000000000 */
[----:B------:R-:W-:Y:S01]  /*3920*/  ISETP.GT.U32.AND P0, PT, R12, 0x7f7fffff, PT ;  /* 0x7f7fffff0c00780c */ /* 0x000fe20003f04070 */
[----:B------:R-:W-:Y:S02]  /*3930*/  FMUL R15, R16, R15 ;  /* 0x0000000f100f7220 */ /* 0x000fe40000400000 */
[----:B------:R-:W-:Y:S02]  /*3940*/  FFMA R13, R14, 1.1920928955078125e-07, R13 ;  /* 0x340000000e0d7823 */ /* 0x000fe4000000000d */
[----:B------:R-:W-:Y:S01]  /*3950*/  FFMA R16, R16, R15, R16 ;  /* 0x0000000f10107223 */ /* 0x000fe20000000010 */
[----:B------:R-:W-:-:S03]  /*3960*/  MOV R15, 0x7f800000 ;  /* 0x7f800000000f7802 */ /* 0x000fc60000000f00 */
[----:B------:R-:W-:-:S04]  /*3970*/  FFMA R13, R13, 0.69314718246459960938, R16 ;  /* 0x3f3172180d0d7823 */ /* 0x000fc80000000010 */
[C---:B------:R-:W-:Y:S01]  /*3980*/  @P0 FFMA R13, R12.reuse, R15, +INF ;  /* 0x7f8000000c0d0423 */ /* 0x040fe2000000000f */
[----:B------:R-:W-:-:S04]  /*3990*/  FSETP.NEU.AND P0, PT, R12, RZ, PT ;  /* 0x000000ff0c00720b */ /* 0x000fc80003f0d000 */
[----:B------:R-:W-:Y:S02]  /*39a0*/  FSEL R13, R13, -INF , P0 ;  /* 0xff8000000d0d7808 */ /* 0x000fe40000000000 */
[----:B--2---:R-:W-:-:S03]  /*39b0*/  ISETP.GE.AND P0, PT, R18, UR5, PT ;  /* 0x0000000512007c0c */ /* 0x004fc6000bf06270 */
[----:B------:R-:W-:-:S04]  /*39c0*/  FADD R13, R13, -R8 ;  /* 0x800000080d0d7221 */ /* 0x000fc80000000000 */
[----:B------:R-:W-:-:S04]  /*39d0*/  FFMA R8, R13, R5, R8 ;  /* 0x000000050d087223 */ /* 0x000fc80000000008 */
[----:B------:R-:W-:-:S04]  /*39e0*/  FADD R13, R8, -R20 ;  /* 0x80000014080d7221 */ /* 0x000fc80000000000 */
[----:B------:R-:W-:-:S04]  /*39f0*/  FFMA R20, R13, R5, R20 ;  /* 0x000000050d147223 */ /* 0x000fc80000000014 */
[----:B------:R-:W-:-:S04]  /*3a00*/  FADD R13, R20, -R6 ;  /* 0x80000006140d7221 */ /* 0x000fc80000000000 */
[----:B------:R-:W-:Y:S01]  /*3a10*/  FFMA R15, R13, R5, R6 ;  /* 0x000000050d0f7223 */ /* 0x000fe20000000006 */
[----:B---3--:R-:W-:-:S04]  /*3a20*/  IMAD.WIDE R12, R9, 0x4, R2 ;  /* 0x00000004090c7825 */ /* 0x008fc800078e0202 */
[----:B------:R-:W-:-:S04]  /*3a30*/  FADD R6, R15, -R6 ;  /* 0x800000060f067221 */ /* 0x000fc80000000000 */
[----:B------:R-:W-:Y:S01]  /*3a40*/  FMUL R9, R6, 10000 ;  /* 0x461c400006097820 */ /* 0x000fe20000400000 */
[----:B------:R-:W-:-:S04]  /*3a50*/  MOV R6, R15 ;  /* 0x0000000f00067202 */ /* 0x000fc80000000f00 */
[----:B------:R4:W-:Y:S01]  /*3a60*/  STG.E desc[UR10][R12.64], R9 ;  /* 0x000000090c007986 */ /* 0x0009e2000c10190a */
[----:B------:R-:W-:Y:S05]  /*3a70*/  @!P0 BRA `(.L_x_20) ;  /* 0xfffffffc004c8947 */ /* 0x000fea000383ffff */
[----:B------:R-:W-:Y:S05]  /*3a80*/  EXIT ;  /* 0x000000000000794d */ /* 0x000fea0003800000 */
        .weak           $__internal_0_$__cuda_sm20_rcp_rn_f32_slowpath
        .type           $__internal_0_$__cuda_sm20_rcp_rn_f32_slowpath,@function
        .size           $__internal_0_$__cuda_sm20_rcp_rn_f32_slowpath,($__internal_1_$__cuda_sm3x_div_rn_noftz_f32_slowpath - $__internal_0_$__cuda_sm20_rcp_rn_f32_slowpath)
$__internal_0_$__cuda_sm20_rcp_rn_f32_slowpath:
[----:B------:R-:W-:-:S04]  /*3a90*/  SHF.L.U32 R2, R3, 0x1, RZ ;  /* 0x0000000103027819 */ /* 0x000fc800000006ff */
[----:B------:R-:W-:Y:S02]  /*3aa0*/  SHF.R.U32.HI R8, RZ, 0x18, R2 ;  /* 0x00000018ff087819 */ /* 0x000fe40000011602 */
[----:B------:R-:W-:Y:S02]  /*3ab0*/  MOV R2, R3 ;  /* 0x0000000300027202 */ /* 0x000fe40000000f00 */
[----:B------:R-:W-:-:S13]  /*3ac0*/  ISETP.NE.U32.AND P0, PT, R8, RZ, PT ;  /* 0x000000ff0800720c */ /* 0x000fda0003f05070 */
[----:B------:R-:W-:Y:S05]  /*3ad0*/  @P0 BRA `(.L_x_21) ;  /* 0x00000000002c0947 */ /* 0x000fea0003800000 */
[----:B------:R-:W-:-:S04]  /*3ae0*/  SHF.L.U32 R3, R2, 0x1, RZ ;  /* 0x0000000102037819 */ /* 0x000fc800000006ff */
[----:B------:R-:W-:-:S13]  /*3af0*/  ISETP.NE.AND P0, PT, R3, RZ, PT ;  /* 0x000000ff0300720c */ /* 0x000fda0003f05270 */
[----:B------:R2:W3:Y:S01]  /*3b00*/  @!P0 MUFU.RCP R3, R2 ;  /* 0x0000000200038308 */ /* 0x0004e20000001000 */
[----:B------:R-:W-:Y:S05]  /*3b10*/  @!P0 BRA `(.L_x_22) ;  /* 0x0000000000a48947 */ /* 0x000fea0003800000 */
[----:B------:R-:W-:-:S04]  /*3b20*/  FFMA R8, R2, 1.84467440737095516160e+19, RZ ;  /* 0x5f80000002087823 */ /* 0x000fc800000000ff */
[----:B---3--:R-:W2:Y:S02]  /*3b30*/  MUFU.RCP R3, R8 ;  /* 0x0000000800037308 */ /* 0x008ea40000001000 */
[----:B--2---:R-:W-:-:S04]  /*3b40*/  FFMA R2, R8, R3, -1 ;  /* 0xbf80000008027423 */ /* 0x004fc80000000003 */
[----:B------:R-:W-:-:S04]  /*3b50*/  FADD.FTZ R2, -R2, -RZ ;  /* 0x800000ff02027221 */ /* 0x000fc80000010100 */
[----:B------:R-:W-:-:S04]  /*3b60*/  FFMA R2, R3, R2, R3 ;  /* 0x0000000203027223 */ /* 0x000fc80000000003 */
[----:B------:R-:W-:Y:S01]  /*3b70*/  FFMA R3, R2, 1.84467440737095516160e+19, RZ ;  /* 0x5f80000002037823 */ /* 0x000fe200000000ff */
[----:B------:R-:W-:Y:S06]  /*3b80*/  BRA `(.L_x_22) ;  /* 0x0000000000887947 */ /* 0x000fec0003800000 */
.L_x_21:
[----:B------:R-:W-:-:S04]  /*3b90*/  IADD3 R3, PT, PT, R8, -0xfd, RZ ;  /* 0xffffff0308037810 */ /* 0x000fc80007ffe0ff */
[----:B------:R-:W-:-:S13]  /*3ba0*/  ISETP.GT.U32.AND P0, PT, R3, 0x1, PT ;  /* 0x000000010300780c */ /* 0x000fda0003f04070 */
[----:B------:R-:W-:Y:S05]  /*3bb0*/  @P0 BRA `(.L_x_23) ;  /* 0x0000000000780947 */ /* 0x000fea0003800000 */
[----:B------:R-:W-:Y:S01]  /*3bc0*/  LOP3.LUT R9, R2, 0x7fffff, RZ, 0xc0, !PT ;  /* 0x007fffff02097812 */ /* 0x000fe200078ec0ff */
[----:B------:R-:W-:-:S03]  /*3bd0*/  HFMA2 R14, -RZ, RZ, 0, 1.78813934326171875e-07 ;  /* 0x00000003ff0e7431 */ /* 0x000fc600000001ff */
[----:B------:R-:W-:-:S04]  /*3be0*/  LOP3.LUT R9, R9, 0x3f800000, RZ, 0xfc, !PT ;  /* 0x3f80000009097812 */ /* 0x000fc800078efcff */
[----:B------:R-:W0:Y:S01]  /*3bf0*/  MUFU.RCP R10, R9 ;  /* 0x00000009000a7308 */ /* 0x000e220000001000 */
[----:B------:R-:W-:Y:S01]  /*3c00*/  SHF.L.U32 R13, R14, R3, RZ ;  /* 0x000000030e0d7219 */ /* 0x000fe200000006ff */
[----:B0-----:R-:W-:-:S04]  /*3c10*/  FFMA R11, R9, R10, -1 ;  /* 0xbf800000090b7423 */ /* 0x001fc8000000000a */
[----:B------:R-:W-:-:S04]  /*3c20*/  FADD.FTZ R11, -R11, -RZ ;  /* 0x800000ff0b0b7221 */ /* 0x000fc80000010100 */
[CCC-:B------:R-:W-:Y:S01]  /*3c30*/  FFMA.RM R12, R10.reuse, R11.reuse, R10.reuse ;  /* 0x0000000b0a0c7223 */ /* 0x1c0fe2000000400a */
[----:B------:R-:W-:-:S04]  /*3c40*/  FFMA.RP R11, R10, R11, R10 ;  /* 0x0000000b0a0b7223 */ /* 0x000fc8000000800a */
[C---:B------:R-:W-:Y:S02]  /*3c50*/  LOP3.LUT R10, R12.reuse, 0x7fffff, RZ, 0xc0, !PT ;  /* 0x007fffff0c0a7812 */ /* 0x040fe400078ec0ff */
[----:B------:R-:W-:Y:S02]  /*3c60*/  FSETP.NEU.FTZ.AND P0, PT, R12, R11, PT ;  /* 0x0000000b0c00720b */ /* 0x000fe40003f1d000 */
[----:B------:R-:W-:Y:S02]  /*3c70*/  LOP3.LUT R10, R10, 0x800000, RZ, 0xfc, !PT ;  /* 0x008000000a0a7812 */ /* 0x000fe400078efcff */
[----:B------:R-:W-:Y:S02]  /*3c80*/  SEL R11, RZ, 0xffffffff, !P0 ;  /* 0xffffffffff0b7807 */ /* 0x000fe40004000000 */
[----:B------:R-:W-:Y:S02]  /*3c90*/  LOP3.LUT R12, R13, R10, RZ, 0xc0, !PT ;  /* 0x0000000a0d0c7212 */ /* 0x000fe400078ec0ff */
[----:B------:R-:W-:-:S02]  /*3ca0*/  IADD3 R11, PT, PT, -R11, RZ, RZ ;  /* 0x000000ff0b0b7210 */ /* 0x000fc40007ffe1ff */
[-C--:B------:R-:W-:Y:S02]  /*3cb0*/  SHF.R.U32.HI R12, RZ, R3.reuse, R12 ;  /* 0x00000003ff0c7219 */ /* 0x080fe4000001160c */
[----:B------:R-:W-:Y:S02]  /*3cc0*/  LOP3.LUT P1, RZ, R11, R3, R10, 0xf8, !PT ;  /* 0x000000030bff7212 */ /* 0x000fe4000782f80a */
[C---:B------:R-:W-:Y:S02]  /*3cd0*/  LOP3.LUT P0, RZ, R12.reuse, 0x1, RZ, 0xc0, !PT ;  /* 0x000000010cff7812 */ /* 0x040fe4000780c0ff */
[----:B------:R-:W-:-:S04]  /*3ce0*/  LOP3.LUT P2, RZ, R12, 0x2, RZ, 0xc0, !PT ;  /* 0x000000020cff7812 */ /* 0x000fc8000784c0ff */
[----:B------:R-:W-:Y:S02]  /*3cf0*/  PLOP3.LUT P0, PT, P0, P1, P2, 0xe0, 0x0 ;  /* 0x000000000000781c */ /* 0x000fe40000703c20 */
[----:B------:R-:W-:Y:S02]  /*3d00*/  LOP3.LUT P1, RZ, R2, 0x7fffff, RZ, 0xc0, !PT ;  /* 0x007fffff02ff7812 */ /* 0x000fe4000782c0ff */
[----:B------:R-:W-:-:S04]  /*3d10*/  SEL R3, RZ, 0x1, !P0 ;  /* 0x00000001ff037807 */ /* 0x000fc80004000000 */
[----:B------:R-:W-:-:S04]  /*3d20*/  IADD3 R3, PT, PT, -R3, RZ, RZ ;  /* 0x000000ff03037210 */ /* 0x000fc80007ffe1ff */
[----:B------:R-:W-:Y:S02]  /*3d30*/  ISETP.GE.AND P0, PT, R3, RZ, PT ;  /* 0x000000ff0300720c */ /* 0x000fe40003f06270 */
[----:B------:R-:W-:-:S04]  /*3d40*/  IADD3 R3, PT, PT, R8, -0xfc, RZ ;  /* 0xffffff0408037810 */ /* 0x000fc80007ffe0ff */
[----:B------:R-:W-:-:S07]  /*3d50*/  SHF.R.U32.HI R3, RZ, R3, R10 ;  /* 0x00000003ff037219 */ /* 0x000fce000001160a */
[----:B------:R-:W-:-:S04]  /*3d60*/  @!P0 IADD3 R3, PT, PT, R3, 0x1, RZ ;  /* 0x0000000103038810 */ /* 0x000fc80007ffe0ff */
[----:B------:R-:W-:-:S04]  /*3d70*/  @!P1 SHF.L.U32 R3, R3, 0x1, RZ ;  /* 0x0000000103039819 */ /* 0x000fc800000006ff */
[----:B------:R-:W-:Y:S01]  /*3d80*/  LOP3.LUT R3, R3, 0x80000000, R2, 0xf8, !PT ;  /* 0x8000000003037812 */ /* 0x000fe200078ef802 */
[----:B------:R-:W-:Y:S06]  /*3d90*/  BRA `(.L_x_22) ;  /* 0x0000000000047947 */ /* 0x000fec0003800000 */
.L_x_23:
[----:B------:R0:W1:Y:S02]  /*3da0*/  MUFU.RCP R3, R2 ;  /* 0x0000000200037308 */ /* 0x0000640000001000 */
.L_x_22:
[----:B-1-3--:R-:W-:Y:S02]  /*3db0*/  MOV R8, R3 ;  /* 0x0000000300087202 */ /* 0x00afe40000000f00 */
[----:B0-2---:R-:W-:Y:S02]  /*3dc0*/  MOV R2, R6 ;  /* 0x0000000600027202 */ /* 0x005fe40000000f00 */
[----:B------:R-:W-:-:S04]  /*3dd0*/  MOV R3, 0x0 ;  /* 0x0000000000037802 */ /* 0x000fc80000000f00 */
[----:B------:R-:W-:Y:S05]  /*3de0*/  RET.REL.NODEC R2 `(trix_many_series_one_param_f32) ;  /* 0xffffffc002847950 */ /* 0x000fea0003c3ffff */
        .weak           $__internal_1_$__cuda_sm3x_div_rn_noftz_f32_slowpath
        .type           $__internal_1_$__cuda_sm3x_div_rn_noftz_f32_slowpath,@function
        .size           $__internal_1_$__cuda_sm3x_div_rn_noftz_f32_slowpath,(.L_x_194 - $__internal_1_$__cuda_sm3x_div_rn_noftz_f32_slowpath)
$__internal_1_$__cuda_sm3x_div_rn_noftz_f32_slowpath:
[----:B------:R-:W-:-:S04]  /*3df0*/  SHF.R.U32.HI R2, RZ, 0x17, R8 ;  /* 0x00000017ff027819 */ /* 0x000fc80000011608 */
[----:B------:R-:W-:-:S04]  /*3e00*/  LOP3.LUT R9, R2, 0xff, RZ, 0xc0, !PT ;  /* 0x000000ff02097812 */ /* 0x000fc800078ec0ff */
[----:B------:R-:W-:-:S04]  /*3e10*/  IADD3 R11, PT, PT, R9, -0x1, RZ ;  /* 0xffffffff090b7810 */ /* 0x000fc80007ffe0ff */
[----:B------:R-:W-:-:S13]  /*3e20*/  ISETP.GT.U32.AND P0, PT, R11, 0xfd, PT ;  /* 0x000000fd0b00780c */ /* 0x000fda0003f04070 */
[----:B------:R-:W-:Y:S01]  /*3e30*/  @!P0 MOV R10, RZ ;  /* 0x000000ff000a8202 */ /* 0x000fe20000000f00 */
[----:B------:R-:W-:Y:S06]  /*3e40*/  @!P0 BRA `(.L_x_24) ;  /* 0x0000000000408947 */ /* 0x000fec0003800000 */
[----:B------:R-:W-:Y:S02]  /*3e50*/  FSETP.GTU.FTZ.AND P0, PT, |R8|, +INF , PT ;  /* 0x7f8000000800780b */ /* 0x000fe40003f1c200 */
[----:B------:R-:W-:-:S11]  /*3e60*/  MOV R2, R8 ;  /* 0x0000000800027202 */ /* 0x000fd60000000f00 */
[----:B------:R-:W-:Y:S05]  /*3e70*/  @P0 BRA `(.L_x_25) ;  /* 0x0000000400280947 */ /* 0x000fea0003800000 */
[----:B------:R-:W-:-:S05]  /*3e80*/  HFMA2 R5, -RZ, RZ, 2, 0 ;  /* 0x40000000ff057431 */ /* 0x000fca00000001ff */
[----:B------:R-:W-:-:S13]  /*3e90*/  LOP3.LUT P0, RZ, R8, 0x7fffffff, R5, 0xc8, !PT ;  /* 0x7fffffff08ff7812 */ /* 0x000fda000780c805 */
[----:B------:R-:W-:Y:S05]  /*3ea0*/  @!P0 BRA `(.L_x_26) ;  /* 0x0000000400148947 */ /* 0x000fea0003800000 */
[----:B------:R-:W-:Y:S02]  /*3eb0*/  FSETP.NEU.FTZ.AND P0, PT, |R2|, +INF , PT ;  /* 0x7f8000000200780b */ /* 0x000fe40003f1d200 */
[----:B------:R-:W-:-:S04]  /*3ec0*/  LOP3.LUT P1, RZ, R5, 0x7fffffff, RZ, 0xc0, !PT ;  /* 0x7fffffff05ff7812 */ /* 0x000fc8000782c0ff */
[----:B------:R-:W-:-:S13]  /*3ed0*/  PLOP3.LUT P0, PT, P0, P1, PT, 0x2f, 0xf2 ;  /* 0x0000000000f2781c */ /* 0x000fda0000702577 */
[----:B------:R-:W-:Y:S05]  /*3ee0*/  @P0 BRA `(.L_x_27) ;  /* 0x0000000000fc0947 */ /* 0x000fea0003800000 */
[----:B------:R-:W-:-:S13]  /*3ef0*/  LOP3.LUT P0, RZ, R8, 0x7fffffff, RZ, 0xc0, !PT ;  /* 0x7fffffff08ff7812 */ /* 0x000fda000780c0ff */
[----:B------:R-:W-:Y:S05]  /*3f00*/  @!P0 BRA `(.L_x_28) ;  /* 0x0000000000e88947 */ /* 0x000fea0003800000 */
[----:B------:R-:W-:Y:S02]  /*3f10*/  ISETP.GE.AND P0, PT, R11, RZ, PT ;  /* 0x000000ff0b00720c */ /* 0x000fe40003f06270 */
[----:B------:R-:W-:-:S11]  /*3f20*/  MOV R10, RZ ;  /* 0x000000ff000a7202 */ /* 0x000fd60000000f00 */
[----:B------:R-:W-:Y:S01]  /*3f30*/  @!P0 FFMA R8, R2, 1.84467440737095516160e+19, RZ ;  /* 0x5f80000002088823 */ /* 0x000fe200000000ff */
[----:B------:R-:W-:-:S07]  /*3f40*/  @!P0 IADD3 R10, PT, PT, R10, 0x40, RZ ;  /* 0x000000400a0a8810 */ /* 0x000fce0007ffe0ff */
.L_x_24:
[----:B------:R-:W-:Y:S01]  /*3f50*/  LEA R5, R9, 0xc0800000, 0x17 ;  /* 0xc080000009057811 */ /* 0x000fe200078eb8ff */
[----:B------:R-:W-:Y:S01]  /*3f60*/  UMOV UR4, 0x40000000 ;  /* 0x4000000000047882 */ /* 0x000fe20000000000 */
[----:B------:R-:W-:Y:S01]  /*3f70*/  IADD3 R9, PT, PT, R10, 0x80, -R9 ;  /* 0x000000800a097810 */ /* 0x000fe20007ffe809 */
[----:B------:R-:W-:Y:S01]  /*3f80*/  UIADD3 UR4, UPT, UPT, UR4, -0x800000, URZ ;  /* 0xff80000004047890 */ /* 0x000fe2000fffe0ff */
[----:B------:R-:W-:-:S04]  /*3f90*/  IADD3 R8, PT, PT, -R5, R8, RZ ;  /* 0x0000000805087210 */ /* 0x000fc80007ffe1ff */
[----:B------:R-:W0:Y:S01]  /*3fa0*/  MUFU.RCP R2, R8 ;  /* 0x0000000800027308 */ /* 0x000e220000001000 */
[----:B------:R-:W-:-:S04]  /*3fb0*/  FADD.FTZ R5, -R8, -RZ ;  /* 0x800000ff08057221 */ /* 0x000fc80000010100 */
[----:B0-----:R-:W-:-:S04]  /*3fc0*/  FFMA R11, R2, R5, 1 ;  /* 0x3f800000020b7423 */ /* 0x001fc80000000005 */
[----:B------:R-:W-:-:S04]  /*3fd0*/  FFMA R2, R2, R11, R2 ;  /* 0x0000000b02027223 */ /* 0x000fc80000000002 */
[----:B------:R-:W-:-:S04]  /*3fe0*/  FFMA R11, R2, UR4, RZ ;  /* 0x00000004020b7c23 */ /* 0x000fc800080000ff */
[----:B------:R-:W-:-:S04]  /*3ff0*/  FFMA R12, R5, R11, UR4 ;  /* 0x00000004050c7e23 */ /* 0x000fc8000800000b */
[----:B------:R-:W-:-:S04]  /*4000*/  FFMA R11, R2, R12, R11 ;  /* 0x0000000c020b7223 */ /* 0x000fc8000000000b */
[----:B------:R-:W-:-:S04]  /*4010*/  FFMA R12, R5, R11, UR4 ;  /* 0x00000004050c7e23 */ /* 0x000fc8000800000b */
[----:B------:R-:W-:-:S05]  /*4020*/  FFMA R5, R2, R12, R11 ;  /* 0x0000000c02057223 */ /* 0x000fca000000000b */
[----:B------:R-:W-:-:S04]  /*4030*/  SHF.R.U32.HI R8, RZ, 0x17, R5 ;  /* 0x00000017ff087819 */ /* 0x000fc80000011605 */
[----:B------:R-:W-:-:S04]  /*4040*/  LOP3.LUT R8, R8, 0xff, RZ, 0xc0, !PT ;  /* 0x000000ff08087812 */ /* 0x000fc800078ec0ff */
[----:B------:R-:W-:-:S04]  /*4050*/  IADD3 R13, PT, PT, R8, R9, RZ ;  /* 0x00000009080d7210 */ /* 0x000fc80007ffe0ff */
[----:B------:R-:W-:-:S04]  /*4060*/  IADD3 R8, PT, PT, R13, -0x1, RZ ;  /* 0xffffffff0d087810 */ /* 0x000fc80007ffe0ff */
[----:B------:R-:W-:-:S13]  /*4070*/  ISETP.GE.U32.AND P0, PT, R8, 0xfe, PT ;  /* 0x000000fe0800780c */ /* 0x000fda0003f06070 */
[----:B------:R-:W-:Y:S05]  /*4080*/  @!P0 BRA `(.L_x_29) ;  /* 0x0000000000808947 */ /* 0x000fea0003800000 */
[----:B------:R-:W-:-:S13]  /*4090*/  ISETP.GT.AND P0, PT, R13, 0xfe, PT ;  /* 0x000000fe0d00780c */ /* 0x000fda0003f04270 */
[----:B------:R-:W-:Y:S05]  /*40a0*/  @P0 BRA `(.L_x_30) ;  /* 0x00000000006c0947 */ /* 0x000fea0003800000 */
[----:B------:R-:W-:-:S13]  /*40b0*/  ISETP.GE.AND P0, PT, R13, 0x1, PT ;  /* 0x000000010d00780c */ /* 0x000fda0003f06270 */
[----:B------:R-:W-:Y:S05]  /*40c0*/  @P0 BRA `(.L_x_31) ;  /* 0x0000000000980947 */ /* 0x000fea0003800000 */
[----:B------:R-:W-:Y:S02]  /*40d0*/  ISETP.GE.AND P0, PT, R13, -0x18, PT ;  /* 0xffffffe80d00780c */ /* 0x000fe40003f06270 */
[----:B------:R-:W-:-:S11]  /*40e0*/  LOP3.LUT R5, R5, 0x80000000, RZ, 0xc0, !PT ;  /* 0x8000000005057812 */ /* 0x000fd600078ec0ff */
[----:B------:R-:W-:Y:S05]  /*40f0*/  @!P0 BRA `(.L_x_31) ;  /* 0x00000000008c8947 */ /* 0x000fea0003800000 */
[CCC-:B------:R-:W-:Y:S01]  /*4100*/  FFMA.RZ R8, R2.reuse, R12.reuse, R11.reuse ;  /* 0x0000000c02087223 */ /* 0x1c0fe2000000c00b */
[-CC-:B------:R-:W-:Y:S01]  /*4110*/  FFMA.RM R9, R2, R12.reuse, R11.reuse ;  /* 0x0000000c02097223 */ /* 0x180fe2000000400b */
[C---:B------:R-:W-:Y:S02]  /*4120*/  ISETP.NE.AND P2, PT, R13.reuse, RZ, PT ;  /* 0x000000ff0d00720c */ /* 0x040fe40003f45270 */
[C---:B------:R-:W-:Y:S02]  /*4130*/  ISETP.NE.AND P1, PT, R13.reuse, RZ, PT ;  /* 0x000000ff0d00720c */ /* 0x040fe40003f25270 */
[----:B------:R-:W-:Y:S01]  /*4140*/  LOP3.LUT R10, R8, 0x7fffff, RZ, 0xc0, !PT ;  /* 0x007fffff080a7812 */ /* 0x000fe200078ec0ff */
[----:B------:R-:W-:Y:S01]  /*4150*/  FFMA.RP R8, R2, R12, R11 ;  /* 0x0000000c02087223 */ /* 0x000fe2000000800b */
[----:B------:R-:W-:Y:S02]  /*4160*/  IADD3 R11, PT, PT, R13, 0x20, RZ ;  /* 0x000000200d0b7810 */ /* 0x000fe40007ffe0ff */
[----:B------:R-:W-:-:S02]  /*4170*/  LOP3.LUT R10, R10, 0x800000, RZ, 0xfc, !PT ;  /* 0x008000000a0a7812 */ /* 0x000fc400078efcff */
[----:B------:R-:W-:Y:S02]  /*4180*/  IADD3 R2, PT, PT, -R13, RZ, RZ ;  /* 0x000000ff0d027210 */ /* 0x000fe40007ffe1ff */
[----:B------:R-:W-:Y:S02]  /*4190*/  SHF.L.U32 R11, R10, R11, RZ ;  /* 0x0000000b0a0b7219 */ /* 0x000fe400000006ff */
[----:B------:R-:W-:Y:S02]  /*41a0*/  FSETP.NEU.FTZ.AND P0, PT, R8, R9, PT ;  /* 0x000000090800720b */ /* 0x000fe40003f1d000 */
[----:B------:R-:W-:Y:S02]  /*41b0*/  SEL R9, R2, RZ, P2 ;  /* 0x000000ff02097207 */ /* 0x000fe40001000000 */
[----:B------:R-:W-:Y:S02]  /*41c0*/  ISETP.NE.AND P1, PT, R11, RZ, P1 ;  /* 0x000000ff0b00720c */ /* 0x000fe40000f25270 */
[----:B------:R-:W-:-:S02]  /*41d0*/  SHF.R.U32.HI R9, RZ, R9, R10 ;  /* 0x00000009ff097219 */ /* 0x000fc4000001160a */
[----:B------:R-:W-:Y:S02]  /*41e0*/  PLOP3.LUT P0, PT, P0, P1, PT, 0xf8, 0x8f ;  /* 0x00000000008f781c */ /* 0x000fe40000703f70 */
[----:B------:R-:W-:Y:S02]  /*41f0*/  SHF.R.U32.HI R11, RZ, 0x1, R9 ;  /* 0x00000001ff0b7819 */ /* 0x000fe40000011609 */
[----:B------:R-:W-:-:S04]  /*4200*/  SEL R2, RZ, 0x1, !P0 ;  /* 0x00000001ff027807 */ /* 0x000fc80004000000 */
[----:B------:R-:W-:-:S04]  /*4210*/  LOP3.LUT R2, R2, 0x1, R11, 0xf8, !PT ;  /* 0x0000000102027812 */ /* 0x000fc800078ef80b */
[----:B------:R-:W-:-:S04]  /*4220*/  LOP3.LUT R2, R2, R9, RZ, 0xc0, !PT ;  /* 0x0000000902027212 */ /* 0x000fc800078ec0ff */
[----:B------:R-:W-:-:S04]  /*4230*/  IADD3 R2, PT, PT, R11, R2, RZ ;  /* 0x000000020b027210 */ /* 0x000fc80007ffe0ff */
[----:B------:R-:W-:Y:S01]  /*4240*/  LOP3.LUT R5, R2, R5, RZ, 0xfc, !PT ;  /* 0x0000000502057212 */ /* 0x000fe200078efcff */
[----:B------:R-:W-:Y:S06]  /*4250*/  BRA `(.L_x_31) ;  /* 0x0000000000347947 */ /* 0x000fec0003800000 */
.L_x_30:
[----:B------:R-:W-:-:S04]  /*4260*/  LOP3.LUT R5, R5, 0x80000000, RZ, 0xc0, !PT ;  /* 0x8000000005057812 */ /* 0x000fc800078ec0ff */
[----:B------:R-:W-:Y:S01]  /*4270*/  LOP3.LUT R5, R5, 0x7f800000, RZ, 0xfc, !PT ;  /* 0x7f80000005057812 */ /* 0x000fe200078efcff */
[----:B------:R-:W-:Y:S06]  /*4280*/  BRA `(.L_x_31) ;  /* 0x0000000000287947 */ /* 0x000fec0003800000 */
.L_x_29:
[----:B------:R-:W-:Y:S01]  /*4290*/  LEA R5, R9, R5, 0x17 ;  /* 0x0000000509057211 */ /* 0x000fe200078eb8ff */
[----:B------:R-:W-:Y:S06]  /*42a0*/  BRA `(.L_x_31) ;  /* 0x0000000000207947 */ /* 0x000fec0003800000 */
.L_x_28:
[----:B------:R-:W-:-:S04]  /*42b0*/  LOP3.LUT R5, R8, 0x80000000, R5, 0x48, !PT ;  /* 0x8000000008057812 */ /* 0x000fc800078e4805 */
[----:B------:R-:W-:Y:S01]  /*42c0*/  LOP3.LUT R5, R5, 0x7f800000, RZ, 0xfc, !PT ;  /* 0x7f80000005057812 */ /* 0x000fe200078efcff */
[----:B------:R-:W-:Y:S06]  /*42d0*/  BRA `(.L_x_31) ;  /* 0x0000000000147947 */ /* 0x000fec0003800000 */
.L_x_27:
[----:B------:R-:W-:Y:S01]  /*42e0*/  LOP3.LUT R5, R8, 0x80000000, R5, 0x48, !PT ;  /* 0x8000000008057812 */ /* 0x000fe200078e4805 */
[----:B------:R-:W-:Y:S06]  /*42f0*/  BRA `(.L_x_31) ;  /* 0x00000000000c7947 */ /* 0x000fec0003800000 */
.L_x_26:
[----:B------:R-:W0:Y:S01]  /*4300*/  MUFU.RSQ R5, -QNAN ;  /* 0xffc0000000057908 */ /* 0x000e220000001400 */
[----:B------:R-:W-:Y:S05]  /*4310*/  BRA `(.L_x_31) ;  /* 0x0000000000047947 */ /* 0x000fea0003800000 */
.L_x_25:
[----:B------:R-:W-:-:S07]  /*4320*/  FADD.FTZ R5, R2, 2 ;  /* 0x4000000002057421 */ /* 0x000fce0000010000 */
.L_x_31:
[----:B------:R-:W-:Y:S01]  /*4330*/  HFMA2 R9, -RZ, RZ, 0, 0 ;  /* 0x00000000ff097431 */ /* 0x000fe200000001ff */
[----:B------:R-:W-:-:S04]  /*4340*/  MOV R8, R6 ;  /* 0x0000000600087202 */ /* 0x000fc80000000f00 */
[----:B0-----:R-:W-:Y:S05]  /*4350*/  RET.REL.NODEC R8 `(trix_many_series_one_param_f32) ;  /* 0xffffffbc08287950 */ /* 0x001fea0003c3ffff */
.L_x_32:
[----:B------:R-:W-:-:S00]  /*4360*/  BRA `(.L_x_32) ;  /* 0xfffffffc00fc7947 */ /* 0x000fc0000383ffff */
[----:B------:R-:W-:-:S00]  /*4370*/  NOP ;  /* 0x0000000000007918 */ /* 0x000fc00000000000 */
        /* <DEDUP_REMOVED lines=8> */
.L_x_194:


//--------------------- .text.trix_batch_warp_scan_f32 --------------------------
	.section	.text.trix_batch_warp_scan_f32,"ax",@progbits
	.align	128
        .global         trix_batch_warp_scan_f32
        .type           trix_batch_warp_scan_f32,@function
        .size           trix_batch_warp_scan_f32,(.L_x_196 - trix_batch_warp_scan_f32)
        .other          trix_batch_warp_scan_f32,@"STO_CUDA_ENTRY STV_DEFAULT"
trix_batch_warp_scan_f32:
.text.trix_batch_warp_scan_f32:
[----:B------:R-:W-:Y:S01]  /*0000*/  LDC R1, c[0x0][0x37c] ;  /* 0x0000df00ff017b82 */ /* 0x000fe20000000800 */
[----:B------:R-:W0:Y:S01]  /*0010*/  S2R R6, SR_TID.X ;  /* 0x0000000000067919 */ /* 0x000e220000002100 */
[----:B------:R-:W1:Y:S01]  /*0020*/  LDCU UR4, c[0x0][0x360] ;  /* 0x00006c00ff0477ac */ /* 0x000e620008000800 */
[----:B------:R-:W2:Y:S01]  /*0030*/  S2R R5, SR_CTAID.X ;  /* 0x0000000000057919 */ /* 0x000ea20000002500 */
[----:B------:R-:W3:Y:S01]  /*0040*/  LDCU UR5, c[0x0][0x394] ;  /* 0x00007280ff0577ac */ /* 0x000ee20008000800 */
[----:B-1----:R-:W-:Y:S01]  /*0050*/  USHF.R.U32.HI UR4, URZ, 0x5, UR4 ;  /* 0x00000005ff047899 */ /* 0x002fe20008011604 */
[----:B0-----:R-:W-:-:S05]  /*0060*/  SHF.R.U32.HI R0, RZ, 0x5, R6 ;  /* 0x00000005ff007819 */ /* 0x001fca0000011606 */
[----:B--2---:R-:W-:-:S05]  /*0070*/  IMAD R5, R5, UR4, R0 ;  /* 0x0000000405057c24 */ /* 0x004fca000f8e0200 */
[----:B---3--:R-:W-:-:S13]  /*0080*/  ISETP.GE.AND P0, PT, R5, UR5, PT ;  /* 0x0000000505007c0c */ /* 0x008fda000bf06270 */
[----:B------:R-:W-:Y:S05]  /*0090*/  @P0 EXIT ;  /* 0x000000000000094d */ /* 0x000fea0003800000 */
[----:B------:R-:W0:Y:S01]  /*00a0*/  LDC.64 R8, c[0x0][0x388] ;  /* 0x0000e200ff087b82 */ /* 0x000e220000000a00 */
[----:B------:R-:W1:Y:S01]  /*00b0*/  LDCU.64 UR6, c[0x0][0x358] ;  /* 0x00006b00ff0677ac */ /* 0x000e620008000a00 */
[----:B------:R-:W2:Y:S01]  /*00c0*/  LDCU UR5, c[0x0][0x390] ;  /* 0x00007200ff0577ac */ /* 0x000ea20008000800 */
[----:B------:R-:W3:Y:S01]  /*00d0*/  LDCU.64 UR8, c[0x0][0x3a0] ;  /* 0x00007400ff0877ac */ /* 0x000ee20008000a00 */
[----:B0-----:R-:W-:-:S06]  /*00e0*/  IMAD.WIDE.U32 R8, R5, 0x4, R8 ;  /* 0x0000000405087825 */ /* 0x001fcc00078e0008 */
[----:B-1----:R0:W4:Y:S01]  /*00f0*/  LDG.E.CONSTANT R8, desc[UR6][R8.64] ;  /* 0x0000000608087981 */ /* 0x002122000c1e9900 */
[----:B--2---:R-:W-:Y:S02]  /*0100*/  USHF.R.S32.HI UR4, URZ, 0x1f, UR5 ;  /* 0x0000001fff047899 */ /* 0x004fe40008011405 */
[----:B------:R-:W-:-:S04]  /*0110*/  IMAD.WIDE.U32 R2, R5, UR5, RZ ;  /* 0x0000000505027c25 */ /* 0x000fc8000f8e00ff */
[----:B------:R-:W-:Y:S01]  /*0120*/  IMAD R5, R5, UR4, RZ ;  /* 0x0000000405057c24 */ /* 0x000fe2000f8e02ff */
[----:B------:R-:W-:Y:S02]  /*0130*/  SHF.L.U32 R10, R2, 0x2, RZ ;  /* 0x00000002020a7819 */ /* 0x000fe400000006ff */
[----:B0-----:R-:W-:Y:S02]  /*0140*/  LOP3.LUT R9, R6, 0x1f, RZ, 0xc0, !PT ;  /* 0x0000001f06097812 */ /* 0x001fe400078ec0ff */
[----:B------:R-:W-:Y:S02]  /*0150*/  IADD3 R3, PT, PT, R3, R5, RZ ;  /* 0x0000000503037210 */ /* 0x000fe40007ffe0ff */
[----:B---3--:R-:W-:Y:S02]  /*0160*/  IADD3 R4, P1, PT, R10, UR8, RZ ;  /* 0x000000080a047c10 */ /* 0x008fe4000ff3e0ff */
[----:B------:R-:W-:-:S04]  /*0170*/  SHF.L.U64.HI R11, R2, 0x2, R3 ;  /* 0x00000002020b7819 */ /* 0x000fc80000010203 */
[----:B------:R-:W-:Y:S02]  /*0180*/  IADD3.X R5, PT, PT, R11, UR9, RZ, P1, !PT ;  /* 0x000000090b057c10 */ /* 0x000fe40008ffe4ff */
[----:B----4-:R-:W-:-:S04]  /*0190*/  VIMNMX R0, PT, PT, R8, UR5, PT ;  /* 0x0000000508007c48 */ /* 0x010fc8000bfe0100 */
[----:B------:R-:W-:-:S13]  /*01a0*/  ISETP.GT.AND P0, PT, R0, RZ, PT ;  /* 0x000000ff0000720c */ /* 0x000fda0003f04270 */
[----:B------:R-:W-:Y:S05]  /*01b0*/  @P0 BRA `(.L_x_33) ;  /* 0x0000000400580947 */ /* 0x000fea0003800000 */
[----:B------:R-:W-:-:S13]  /*01c0*/  ISETP.GE.AND P0, PT, R9, UR5, PT ;  /* 0x0000000509007c0c */ /* 0x000fda000bf06270 */
[----:B------:R-:W-:Y:S05]  /*01d0*/  @P0 EXIT ;  /* 0x000000000000094d */ /* 0x000fea0003800000 */
[----:B------:R-:W-:Y:S01]  /*01e0*/  LOP3.LUT R0, RZ, R9, RZ, 0x33, !PT ;  /* 0x00000009ff007212 */ /* 0x000fe200078e33ff */
[----:B------:R-:W-:Y:S03]  /*01f0*/  BSSY.RECONVERGENT B0, `(.L_x_34) ;  /* 0x0000026000007945 */ /* 0x000fe60003800200 */
[----:B------:R-:W-:-:S04]  /*0200*/  IADD3 R0, PT, PT, R0, UR5, RZ ;  /* 0x0000000500007c10 */ /* 0x000fc8000fffe0ff */
[C---:B------:R-:W-:Y:S02]  /*0210*/  ISETP.GE.U32.AND P0, PT, R0.reuse, 0x1e0, PT ;  /* 0x000001e00000780c */ /* 0x040fe40003f06070 */
[----:B------:R-:W-:-:S04]  /*0220*/  LEA.HI R8, R0, 0x1, RZ, 0x1b ;  /* 0x0000000100087811 */ /* 0x000fc800078fd8ff */
[----:B------:R-:W-:-:S04]  /*0230*/  LOP3.LUT R12, R8, 0xf, RZ, 0xc0, !PT ;  /* 0x0000000f080c7812 */ /* 0x000fc800078ec0ff */
[----:B------:R-:W-:-:S03]  /*0240*/  ISETP.NE.AND P1, PT, R12, RZ, PT ;  /* 0x000000ff0c00720c */ /* 0x000fc60003f25270 */
[----:B------:R-:W-:Y:S10]  /*0250*/  @!P0 BRA `(.L_x_35) ;  /* 0x00000000007c8947 */ /* 0x000ff40003800000 */
[----:B------:R-:W-:Y:S01]  /*0260*/  IMAD.WIDE.U32 R2, R9, 0x4, R10 ;  /* 0x0000000409027825 */ /* 0x000fe200078e000a */
[----:B------:R-:W-:Y:S02]  /*0270*/  LOP3.LUT R0, R8, 0xffffff0, RZ, 0xc0, !PT ;  /* 0x0ffffff008007812 */ /* 0x000fe400078ec0ff */
[----:B------:R-:W-:Y:S02]  /*0280*/  MOV R13, 0x7fc00000 ;  /* 0x7fc00000000d7802 */ /* 0x000fe40000000f00 */
[----:B------:R-:W-:Y:S02]  /*0290*/  IADD3 R6, P0, PT, R2, UR8, RZ ;  /* 0x0000000802067c10 */ /* 0x000fe4000ff1e0ff */
[----:B------:R-:W-:Y:S02]  /*02a0*/  IADD3 R0, PT, PT, -R0, RZ, RZ ;  /* 0x000000ff00007210 */ /* 0x000fe40007ffe1ff */
[----:B------:R-:W-:-:S04]  /*02b0*/  IADD3 R6, P2, PT, R6, 0x400, RZ ;  /* 0x0000040006067810 */ /* 0x000fc80007f5e0ff */
[----:B------:R-:W-:-:S09]  /*02c0*/  IADD3.X R7, PT, PT, RZ, UR9, R3, P2, P0 ;  /* 0x00000009ff077c10 */ /* 0x000fd200097e0403 */
.L_x_36:
[----:B0-----:R-:W-:Y:S02]  /*02d0*/  MOV R2, R6 ;  /* 0x0000000600027202 */ /* 0x001fe40000000f00 */
[----:B------:R-:W-:Y:S02]  /*02e0*/  MOV R3, R7 ;  /* 0x0000000700037202 */ /* 0x000fe40000000f00 */
[----:B------:R-:W-:Y:S02]  /*02f0*/  IADD3 R0, PT, PT, R0, 0x10, RZ ;  /* 0x0000001000007810 */ /* 0x000fe40007ffe0ff */
[----:B------:R-:W-:Y:S01]  /*0300*/  IADD3 R6, P2, PT, R2, 0x800, RZ ;  /* 0x0000080002067810 */ /* 0x000fe20007f5e0ff */
[----:B------:R0:W-:Y:S01]  /*0310*/  STG.E desc[UR6][R2.64+-0x400], R13 ;  /* 0xfffc000d02007986 */ /* 0x0001e2000c101906 */
[----:B------:R-:W-:Y:S02]  /*0320*/  ISETP.NE.AND P0, PT, R0, RZ, PT ;  /* 0x000000ff0000720c */ /* 0x000fe40003f05270 */
[----:B------:R-:W-:Y:S01]  /*0330*/  IADD3.X R7, PT, PT, RZ, R3, RZ, P2, !PT ;  /* 0x00000003ff077210 */ /* 0x000fe200017fe4ff */
[----:B------:R0:W-:Y:S01]  /*0340*/  STG.E desc[UR6][R2.64+-0x380], R13 ;  /* 0xfffc800d02007986 */ /* 0x0001e2000c101906 */
[----:B------:R-:W-:-:S03]  /*0350*/  IADD3 R9, PT, PT, R9, 0x200, RZ ;  /* 0x0000020009097810 */ /* 0x000fc60007ffe0ff */
[----:B------:R0:W-:Y:S04]  /*0360*/  STG.E desc[UR6][R2.64+-0x300], R13 ;  /* 0xfffd000d02007986 */ /* 0x0001e8000c101906 */
        /* <DEDUP_REMOVED lines=12> */
[----:B------:R0:W-:Y:S01]  /*0430*/  STG.E desc[UR6][R2.64+0x380], R13 ;  /* 0x0003800d02007986 */ /* 0x0001e2000c101906 */
[----:B------:R-:W-:Y:S05]  /*0440*/  @P0 BRA `(.L_x_36) ;  /* 0xfffffffc00a00947 */ /* 0x000fea000383ffff */
.L_x_35:
[----:B------:R-:W-:Y:S05]  /*0450*/  BSYNC.RECONVERGENT B0 ;  /* 0x0000000000007941 */ /* 0x000fea0003800200 */
.L_x_34:
[----:B------:R-:W-:Y:S05]  /*0460*/  @!P1 EXIT ;  /* 0x000000000000994d */ /* 0x000fea0003800000 */
[----:B------:R-:W-:Y:S01]  /*0470*/  ISETP.GE.U32.AND P0, PT, R12, 0x8, PT ;  /* 0x000000080c00780c */ /* 0x000fe20003f06070 */
[----:B------:R-:W-:Y:S01]  /*0480*/  BSSY.RECONVERGENT B0, `(.L_x_37) ;  /* 0x000000f000007945 */ /* 0x000fe20003800200 */
[----:B------:R-:W-:-:S04]  /*0490*/  LOP3.LUT R0, R8, 0x7, RZ, 0xc0, !PT ;  /* 0x0000000708007812 */ /* 0x000fc800078ec0ff */
[----:B------:R-:W-:-:S07]  /*04a0*/  ISETP.NE.AND P1, PT, R0, RZ, PT ;  /* 0x000000ff0000720c */ /* 0x000fce0003f25270 */
[----:B------:R-:W-:Y:S06]  /*04b0*/  @!P0 BRA `(.L_x_38) ;  /* 0x00000000002c8947 */ /* 0x000fec0003800000 */
[----:B------:R-:W-:Y:S02]  /*04c0*/  IMAD.MOV.U32 R7, RZ, RZ, 0x7fc00000 ;  /* 0x7fc00000ff077424 */ /* 0x000fe400078e00ff */
[C---:B0-----:R-:W-:Y:S01]  /*04d0*/  IMAD.WIDE.U32 R2, R9.reuse, 0x4, R4 ;  /* 0x0000000409027825 */ /* 0x041fe200078e0004 */
[----:B------:R-:W-:-:S04]  /*04e0*/  IADD3 R9, PT, PT, R9, 0x100, RZ ;  /* 0x0000010009097810 */ /* 0x000fc80007ffe0ff */
[----:B------:R1:W-:Y:S04]  /*04f0*/  STG.E desc[UR6][R2.64], R7 ;  /* 0x0000000702007986 */ /* 0x0003e8000c101906 */
[----:B------:R1:W-:Y:S04]  /*0500*/  STG.E desc[UR6][R2.64+0x80], R7 ;  /* 0x0000800702007986 */ /* 0x0003e8000c101906 */
[----:B------:R1:W-:Y:S04]  /*0510*/  STG.E desc[UR6][R2.64+0x100], R7 ;  /* 0x0001000702007986 */ /* 0x0003e8000c101906 */
[----:B------:R1:W-:Y:S04]  /*0520*/  STG.E desc[UR6][R2.64+0x180], R7 ;  /* 0x0001800702007986 */ /* 0x0003e8000c101906 */
[----:B------:R1:W-:Y:S04]  /*0530*/  STG.E desc[UR6][R2.64+0x200], R7 ;  /* 0x0002000702007986 */ /* 0x0003e8000c101906 */
[----:B------:R1:W-:Y:S04]  /*0540*/  STG.E desc[UR6][R2.64+0x280], R7 ;  /* 0x0002800702007986 */ /* 0x0003e8000c101906 */
[----:B------:R1:W-:Y:S04]  /*0550*/  STG.E desc[UR6][R2.64+0x300], R7 ;  /* 0x0003000702007986 */ /* 0x0003e8000c101906 */
[----:B------:R1:W-:Y:S02]  /*0560*/  STG.E desc[UR6][R2.64+0x380], R7 ;  /* 0x0003800702007986 */ /* 0x0003e4000c101906 */
.L_x_38:
[----:B------:R-:W-:Y:S05]  /*0570*/  BSYNC.RECONVERGENT B0 ;  /* 0x0000000000007941 */ /* 0x000fea0003800200 */
.L_x_37:
[----:B------:R-:W-:Y:S05]  /*0580*/  @!P1 EXIT ;  /* 0x000000000000994d */ /* 0x000fea0003800000 */
[----:B------:R-:W-:Y:S02]  /*0590*/  ISETP.GE.U32.AND P0, PT, R0, 0x4, PT ;  /* 0x000000040000780c */ /* 0x000fe40003f06070 */
[----:B------:R-:W-:-:S04]  /*05a0*/  LOP3.LUT R0, R8, 0x3, RZ, 0xc0, !PT ;  /* 0x0000000308007812 */ /* 0x000fc800078ec0ff */
[----:B------:R-:W-:-:S07]  /*05b0*/  ISETP.NE.AND P1, PT, R0, RZ, PT ;  /* 0x000000ff0000720c */ /* 0x000fce0003f25270 */
[C---:B------:R-:W-:Y:S01]  /*05c0*/  @P0 IMAD.WIDE.U32 R4, R9.reuse, 0x4, R4 ;  /* 0x0000000409040825 */ /* 0x040fe200078e0004 */
[----:B01----:R-:W-:Y:S02]  /*05d0*/  @P0 MOV R3, 0x7fc00000 ;  /* 0x7fc0000000030802 */ /* 0x003fe40000000f00 */
[----:B------:R-:W-:-:S03]  /*05e0*/  @P0 IADD3 R9, PT, PT, R9, 0x80, RZ ;  /* 0x0000008009090810 */ /* 0x000fc60007ffe0ff */
[----:B------:R0:W-:Y:S04]  /*05f0*/  @P0 STG.E desc[UR6][R4.64], R3 ;  /* 0x0000000304000986 */ /* 0x0001e8000c101906 */
[----:B------:R0:W-:Y:S04]  /*0600*/  @P0 STG.E desc[UR6][R4.64+0x80], R3 ;  /* 0x0000800304000986 */ /* 0x0001e8000c101906 */
[----:B------:R0:W-:Y:S04]  /*0610*/  @P0 STG.E desc[UR6][R4.64+0x100], R3 ;  /* 0x0001000304000986 */ /* 0x0001e8000c101906 */
[----:B------:R0:W-:Y:S01]  /*0620*/  @P0 STG.E desc[UR6][R4.64+0x180], R3 ;  /* 0x0001800304000986 */ /* 0x0001e2000c101906 */
[----:B------:R-:W-:Y:S05]  /*0630*/  @!P1 EXIT ;  /* 0x000000000000994d */ /* 0x000fea0003800000 */
[----:B------:R-:W-:Y:S01]  /*0640*/  IMAD.WIDE.U32 R10, R9, 0x4, R10 ;  /* 0x00000004090a7825 */ /* 0x000fe200078e000a */
[----:B------:R-:W-:Y:S02]  /*0650*/  IADD3 R0, PT, PT, -R0, RZ, RZ ;  /* 0x000000ff00007210 */ /* 0x000fe40007ffe1ff */
[----:B------:R-:W-:Y:S02]  /*0660*/  MOV R7, 0x7fc00000 ;  /* 0x7fc0000000077802 */ /* 0x000fe40000000f00 */
[----:B0-----:R-:W-:-:S04]  /*0670*/  IADD3 R4, P0, PT, R10, UR8, RZ ;  /* 0x000000080a047c10 */ /* 0x001fc8000ff1e0ff */
[----:B------:R-:W-:-:S09]  /*0680*/  IADD3.X R5, PT, PT, R11, UR9, RZ, P0, !PT ;  /* 0x000000090b057c10 */ /* 0x000fd200087fe4ff */
.L_x_39:
[----:B------:R-:W-:Y:S02]  /*0690*/  MOV R2, R4 ;  /* 0x0000000400027202 */ /* 0x000fe40000000f00 */
[-C--:B------:R-:W-:Y:S02]  /*06a0*/  MOV R3, R5.reuse ;  /* 0x0000000500037202 */ /* 0x080fe40000000f00 */
[----:B------:R-:W-:Y:S02]  /*06b0*/  IADD3 R0, PT, PT, R0, 0x1, RZ ;  /* 0x0000000100007810 */ /* 0x000fe40007ffe0ff */
[----:B------:R-:W-:Y:S01]  /*06c0*/  IADD3 R4, P1, PT, R4, 0x80, RZ ;  /* 0x0000008004047810 */ /* 0x000fe20007f3e0ff */
[----:B------:R0:W-:Y:S01]  /*06d0*/  STG.E desc[UR6][R2.64], R7 ;  /* 0x0000000702007986 */ /* 0x0001e2000c101906 */
[----:B------:R-:W-:Y:S02]  /*06e0*/  ISETP.NE.AND P0, PT, R0, RZ, PT ;  /* 0x000000ff0000720c */ /* 0x000fe40003f05270 */
[----:B------:R-:W-:-:S11]  /*06f0*/  IADD3.X R5, PT, PT, RZ, R5, RZ, P1, !PT ;  /* 0x00000005ff057210 */ /* 0x000fd60000ffe4ff */
[----:B0-----:R-:W-:Y:S05]  /*0700*/  @P0 BRA `(.L_x_39) ;  /* 0xfffffffc00e00947 */ /* 0x001fea000383ffff */
[----:B------:R-:W-:Y:S05]  /*0710*/  EXIT ;  /* 0x000000000000794d */ /* 0x000fea0003800000 */
.L_x_33:
[----:B------:R-:W0:Y:S01]  /*0720*/  LDCU UR4, c[0x0][0x398] ;  /* 0x00007300ff0477ac */ /* 0x000e220008000800 */
[----:B------:R-:W-:Y:S01]  /*0730*/  BSSY.RECONVERGENT B0, `(.L_x_40) ;  /* 0x000005c000007945 */ /* 0x000fe20003800200 */
[----:B0-----:R-:W-:-:S05]  /*0740*/  VIMNMX R7, PT, PT, RZ, UR4, !PT ;  /* 0x00000004ff077c48 */ /* 0x001fca000ffe0100 */
[----:B------:R-:W-:-:S04]  /*0750*/  IMAD R6, R8, 0x3, R7 ;  /* 0x0000000308067824 */ /* 0x000fc800078e0207 */
[----:B------:R-:W-:-:S05]  /*0760*/  VIADD R3, R6, 0xfffffffe ;  /* 0xfffffffe06037836 */ /* 0x000fca0000000000 */
[----:B------:R-:W-:-:S04]  /*0770*/  VIMNMX R0, PT, PT, R3, UR5, PT ;  /* 0x0000000503007c48 */ /* 0x000fc8000bfe0100 */
[----:B------:R-:W-:-:S13]  /*0780*/  ISETP.GE.AND P0, PT, R9, R0, PT ;  /* 0x000000000900720c */ /* 0x000fda0003f06270 */
[----:B------:R-:W-:Y:S05]  /*0790*/  @P0 BRA `(.L_x_41) ;  /* 0x0000000400540947 */ /* 0x000fea0003800000 */
[-C--:B------:R-:W-:Y:S01]  /*07a0*/  LOP3.LUT R13, RZ, R9.reuse, RZ, 0x33, !PT ;  /* 0x00000009ff0d7212 */ /* 0x080fe200078e33ff */
[----:B------:R-:W-:Y:S03]  /*07b0*/  BSSY.RECONVERGENT B1, `(.L_x_42) ;  /* 0x0000028000017945 */ /* 0x000fe60003800200 */
[----:B------:R-:W-:Y:S02]  /*07c0*/  IADD3 R2, PT, PT, R13, R0, RZ ;  /* 0x000000000d027210 */ /* 0x000fe40007ffe0ff */
[----:B------:R-:W-:Y:S02]  /*07d0*/  MOV R13, R9 ;  /* 0x00000009000d7202 */ /* 0x000fe40000000f00 */
[C---:B------:R-:W-:Y:S02]  /*07e0*/  ISETP.GE.U32.AND P0, PT, R2.reuse, 0x1e0, PT ;  /* 0x000001e00200780c */ /* 0x040fe40003f06070 */
[----:B------:R-:W-:-:S04]  /*07f0*/  LEA.HI R0, R2, 0x1, RZ, 0x1b ;  /* 0x0000000102007811 */ /* 0x000fc800078fd8ff */
[----:B------:R-:W-:-:S04]  /*0800*/  LOP3.LUT R16, R0, 0xf, RZ, 0xc0, !PT ;  /* 0x0000000f00107812 */ /* 0x000fc800078ec0ff */
[----:B------:R-:W-:-:S03]  /*0810*/  ISETP.NE.AND P1, PT, R16, RZ, PT ;  /* 0x000000ff1000720c */ /* 0x000fc60003f25270 */
[----:B------:R-:W-:Y:S10]  /*0820*/  @!P0 BRA `(.L_x_43) ;  /* 0x0000000000808947 */ /* 0x000ff40003800000 */
[----:B------:R-:W-:Y:S01]  /*0830*/  IMAD.WIDE.U32 R14, R9, 0x4, R10 ;  /* 0x00000004090e7825 */ /* 0x000fe200078e000a */
[----:B------:R-:W-:Y:S02]  /*0840*/  LOP3.LUT R2, R0, 0xffffff0, RZ, 0xc0, !PT ;  /* 0x0ffffff000027812 */ /* 0x000fe400078ec0ff */
[----:B------:R-:W-:Y:S02]  /*0850*/  MOV R13, R9 ;  /* 0x00000009000d7202 */ /* 0x000fe40000000f00 */
[----:B------:R-:W-:Y:S02]  /*0860*/  IADD3 R12, P0, PT, R14, UR8, RZ ;  /* 0x000000080e0c7c10 */ /* 0x000fe4000ff1e0ff */
[----:B------:R-:W-:Y:S02]  /*0870*/  MOV R19, 0x7fc00000 ;  /* 0x7fc0000000137802 */ /* 0x000fe40000000f00 */
[----:B------:R-:W-:Y:S02]  /*0880*/  IADD3 R12, P2, PT, R12, 0x400, RZ ;  /* 0x000004000c0c7810 */ /* 0x000fe40007f5e0ff */
[----:B------:R-:W-:-:S02]  /*0890*/  IADD3 R2, PT, PT, -R2, RZ, RZ ;  /* 0x000000ff02027210 */ /* 0x000fc40007ffe1ff */
[----:B------:R-:W-:-:S09]  /*08a0*/  IADD3.X R17, PT, PT, RZ, UR9, R15, P2, P0 ;  /* 0x00000009ff117c10 */ /* 0x000fd200097e040f */
.L_x_44:
[----:B0-----:R-:W-:Y:S01]  /*08b0*/  MOV R14, R12 ;  /* 0x0000000c000e7202 */ /* 0x001fe20000000f00 */
[----:B------:R-:W-:Y:S01]  /*08c0*/  VIADD R13, R13, 0x200 ;  /* 0x000002000d0d7836 */ /* 0x000fe20000000000 */
[----:B------:R-:W-:Y:S02]  /*08d0*/  MOV R15, R17 ;  /* 0x00000011000f7202 */ /* 0x000fe40000000f00 */
[----:B------:R-:W-:Y:S02]  /*08e0*/  IADD3 R2, PT, PT, R2, 0x10, RZ ;  /* 0x0000001002027810 */ /* 0x000fe40007ffe0ff */
[----:B------:R-:W-:Y:S01]  /*08f0*/  IADD3 R12, P2, PT, R14, 0x800, RZ ;  /* 0x000008000e0c7810 */ /* 0x000fe20007f5e0ff */
[----:B------:R0:W-:Y:S01]  /*0900*/  STG.E desc[UR6][R14.64+-0x400], R19 ;  /* 0xfffc00130e007986 */ /* 0x0001e2000c101906 */
[----:B------:R-:W-:Y:S02]  /*0910*/  ISETP.NE.AND P0, PT, R2, RZ, PT ;  /* 0x000000ff0200720c */ /* 0x000fe40003f05270 */
[----:B------:R-:W-:Y:S01]  /*0920*/  IADD3.X R17, PT, PT, RZ, R15, RZ, P2, !PT ;  /* 0x0000000fff117210 */ /* 0x000fe200017fe4ff */
        /* <DEDUP_REMOVED lines=16> */
.L_x_43:
[----:B------:R-:W-:Y:S05]  /*0a30*/  BSYNC.RECONVERGENT B1 ;  /* 0x0000000000017941 */ /* 0x000fea0003800200 */
.L_x_42:
[----:B------:R-:W-:Y:S05]  /*0a40*/  @!P1 BRA `(.L_x_41) ;  /* 0x0000000000a89947 */ /* 0x000fea0003800000 */
[----:B------:R-:W-:Y:S01]  /*0a50*/  ISETP.GE.U32.AND P0, PT, R16, 0x8, PT ;  /* 0x000000081000780c */ /* 0x000fe20003f06070 */
[----:B------:R-:W-:Y:S01]  /*0a60*/  BSSY.RECONVERGENT B1, `(.L_x_45) ;  /* 0x000000f000017945 */ /* 0x000fe20003800200 */
[----:B------:R-:W-:-:S04]  /*0a70*/  LOP3.LUT R2, R0, 0x7, RZ, 0xc0, !PT ;  /* 0x0000000700027812 */ /* 0x000fc800078ec0ff */
[----:B------:R-:W-:-:S07]  /*0a80*/  ISETP.NE.AND P1, PT, R2, RZ, PT ;  /* 0x000000ff0200720c */ /* 0x000fce0003f25270 */
[----:B------:R-:W-:Y:S06]  /*0a90*/  @!P0 BRA `(.L_x_46) ;  /* 0x00000000002c8947 */ /* 0x000fec0003800000 */
[----:B------:R-:W-:Y:S01]  /*0aa0*/  MOV R17, 0x7fc00000 ;  /* 0x7fc0000000117802 */ /* 0x000fe20000000f00 */
        /* <DEDUP_REMOVED lines=10> */
.L_x_46:
[----:B------:R-:W-:Y:S05]  /*0b50*/  BSYNC.RECONVERGENT B1 ;  /* 0x0000000000017941 */ /* 0x000fea0003800200 */
.L_x_45:
[----:B------:R-:W-:Y:S05]  /*0b60*/  @!P1 BRA `(.L_x_41) ;  /* 0x0000000000609947 */ /* 0x000fea0003800000 */
[----:B------:R-:W-:Y:S02]  /*0b70*/  ISETP.GE.U32.AND P0, PT, R2, 0x4, PT ;  /* 0x000000040200780c */ /* 0x000fe40003f06070 */
[----:B------:R-:W-:-:S04]  /*0b80*/  LOP3.LUT R0, R0, 0x3, RZ, 0xc0, !PT ;  /* 0x0000000300007812 */ /* 0x000fc800078ec0ff */
[----:B------:R-:W-:-:S07]  /*0b90*/  ISETP.NE.AND P1, PT, R0, RZ, PT ;  /* 0x000000ff0000720c */ /* 0x000fce0003f25270 */
[----:B-1----:R-:W-:Y:S01]  /*0ba0*/  @P0 MOV R17, 0x7fc00000 ;  /* 0x7fc0000000110802 */ /* 0x002fe20000000f00 */
[C---:B0-----:R-:W-:Y:S01]  /*0bb0*/  @P0 IMAD.WIDE.U32 R14, R13.reuse, 0x4, R4 ;  /* 0x000000040d0e0825 */ /* 0x041fe200078e0004 */
[----:B------:R-:W-:-:S04]  /*0bc0*/  @P0 IADD3 R13, PT, PT, R13, 0x80, RZ ;  /* 0x000000800d0d0810 */ /* 0x000fc80007ffe0ff */
[----:B------:R2:W-:Y:S04]  /*0bd0*/  @P0 STG.E desc[UR6][R14.64], R17 ;  /* 0x000000110e000986 */ /* 0x0005e8000c101906 */
[----:B------:R2:W-:Y:S04]  /*0be0*/  @P0 STG.E desc[UR6][R14.64+0x80], R17 ;  /* 0x000080110e000986 */ /* 0x0005e8000c101906 */
[----:B------:R2:W-:Y:S04]  /*0bf0*/  @P0 STG.E desc[UR6][R14.64+0x100], R17 ;  /* 0x000100110e000986 */ /* 0x0005e8000c101906 */
[----:B------:R2:W-:Y:S01]  /*0c00*/  @P0 STG.E desc[UR6][R14.64+0x180], R17 ;  /* 0x000180110e000986 */ /* 0x0005e2000c101906 */
[----:B------:R-:W-:Y:S05]  /*0c10*/  @!P1 BRA `(.L_x_41) ;  /* 0x0000000000349947 */ /* 0x000fea0003800000 */
[----:B------:R-:W-:Y:S01]  /*0c20*/  IMAD.WIDE.U32 R10, R13, 0x4, R10 ;  /* 0x000000040d0a7825 */ /* 0x000fe200078e000a */
[----:B------:R-:W-:Y:S02]  /*0c30*/  IADD3 R0, PT, PT, -R0, RZ, RZ ;  /* 0x000000ff00007210 */ /* 0x000fe40007ffe1ff */
[----:B--2---:R-:W-:Y:S02]  /*0c40*/  MOV R15, 0x7fc00000 ;  /* 0x7fc00000000f7802 */ /* 0x004fe40000000f00 */
[----:B------:R-:W-:-:S04]  /*0c50*/  IADD3 R2, P0, PT, R10, UR8, RZ ;  /* 0x000000080a027c10 */ /* 0x000fc8000ff1e0ff */
[----:B------:R-:W-:-:S09]  /*0c60*/  IADD3.X R13, PT, PT, R11, UR9, RZ, P0, !PT ;  /* 0x000000090b0d7c10 */ /* 0x000fd200087fe4ff */
.L_x_47:
[----:B------:R-:W-:Y:S02]  /*0c70*/  MOV R10, R2 ;  /* 0x00000002000a7202 */ /* 0x000fe40000000f00 */
[----:B------:R-:W-:Y:S02]  /*0c80*/  MOV R11, R13 ;  /* 0x0000000d000b7202 */ /* 0x000fe40000000f00 */
[----:B------:R-:W-:Y:S02]  /*0c90*/  IADD3 R0, PT, PT, R0, 0x1, RZ ;  /* 0x0000000100007810 */ /* 0x000fe40007ffe0ff */
[----:B------:R-:W-:Y:S01]  /*0ca0*/  IADD3 R2, P1, PT, R2, 0x80, RZ ;  /* 0x0000008002027810 */ /* 0x000fe20007f3e0ff */
[----:B------:R3:W-:Y:S01]  /*0cb0*/  STG.E desc[UR6][R10.64], R15 ;  /* 0x0000000f0a007986 */ /* 0x0007e2000c101906 */
[----:B------:R-:W-:-:S03]  /*0cc0*/  ISETP.NE.AND P0, PT, R0, RZ, PT ;  /* 0x000000ff0000720c */ /* 0x000fc60003f05270 */
[----:B------:R-:W-:-:S10]  /*0cd0*/  IMAD.X R13, RZ, RZ, R13, P1 ;  /* 0x000000ffff0d7224 */ /* 0x000fd400008e060d */
[----:B---3--:R-:W-:Y:S05]  /*0ce0*/  @P0 BRA `(.L_x_47) ;  /* 0xfffffffc00e00947 */ /* 0x008fea000383ffff */
.L_x_41:
[----:B------:R-:W-:Y:S05]  /*0cf0*/  BSYNC.RECONVERGENT B0 ;  /* 0x0000000000007941 */ /* 0x000fea0003800200 */
.L_x_40:
[----:B------:R-:W-:-:S13]  /*0d00*/  ISETP.GE.AND P0, PT, R3, UR5, PT ;  /* 0x0000000503007c0c */ /* 0x000fda000bf06270 */
[----:B------:R-:W-:Y:S05]  /*0d10*/  @P0 EXIT ;  /* 0x000000000000094d */ /* 0x000fea0003800000 */
[----:B------:R-:W-:Y:S01]  /*0d20*/  I2FP.F32.U32 R2, R8 ;  /* 0x0000000800027245 */ /* 0x000fe20000201000 */
[----:B------:R-:W-:Y:S01]  /*0d30*/  UMOV UR4, 0x40000000 ;  /* 0x4000000000047882 */ /* 0x000fe20000000000 */
[----:B------:R-:W-:Y:S01]  /*0d40*/  BSSY.RECONVERGENT B0, `(.L_x_48) ;  /* 0x000000e000007945 */ /* 0x000fe20003800200 */
[----:B------:R-:W-:Y:S02]  /*0d50*/  MOV R13, UR4 ;  /* 0x00000004000d7c02 */ /* 0x000fe40008000f00 */
[----:B------:R-:W-:-:S04]  /*0d60*/  FADD R12, R2, 1 ;  /* 0x3f800000020c7421 */ /* 0x000fc80000000000 */
[----:B------:R-:W3:Y:S08]  /*0d70*/  MUFU.RCP R11, R12 ;  /* 0x0000000c000b7308 */ /* 0x000ef00000001000 */
[----:B------:R-:W4:Y:S01]  /*0d80*/  FCHK P0, R13, R12 ;  /* 0x0000000c0d007302 */ /* 0x000f220000000000 */
[----:B---3--:R-:W-:-:S04]  /*0d90*/  FFMA R0, -R12, R11, 1 ;  /* 0x3f8000000c007423 */ /* 0x008fc8000000010b */
[----:B------:R-:W-:-:S04]  /*0da0*/  FFMA R0, R11, R0, R11 ;  /* 0x000000000b007223 */ /* 0x000fc8000000000b */
[----:B------:R-:W-:-:S04]  /*0db0*/  FFMA R11, R0, 2, RZ ;  /* 0x40000000000b7823 */ /* 0x000fc800000000ff */
[----:B------:R-:W-:-:S04]  /*0dc0*/  FFMA R10, -R12, R11, 2 ;  /* 0x400000000c0a7423 */ /* 0x000fc8000000010b */
[----:B------:R-:W-:Y:S01]  /*0dd0*/  FFMA R11, R0, R10, R11 ;  /* 0x0000000a000b7223 */ /* 0x000fe2000000000b */
[----:B----4-:R-:W-:Y:S06]  /*0de0*/  @!P0 BRA `(.L_x_49) ;  /* 0x00000000000c8947 */ /* 0x010fec0003800000 */
[----:B------:R-:W-:-:S07]  /*0df0*/  MOV R10, 0xe10 ;  /* 0x00000e10000a7802 */ /* 0x000fce0000000f00 */
[----:B012---:R-:W-:Y:S05]  /*0e00*/  CALL.REL.NOINC `($__internal_3_$__cuda_sm3x_div_rn_noftz_f32_slowpath) ;  /* 0x0000003c00807944 */ /* 0x007fea0003c00000 */
[----:B------:R-:W-:-:S07]  /*0e10*/  MOV R11, R0 ;  /* 0x00000000000b7202 */ /* 0x000fce0000000f00 */
.L_x_49:
[----:B------:R-:W-:Y:S05]  /*0e20*/  BSYNC.RECONVERGENT B0 ;  /* 0x0000000000007941 */ /* 0x000fea0003800200 */
.L_x_48:
[----:B------:R-:W-:Y:S01]  /*0e30*/  IADD3 R0, PT, PT, R2, 0x1800000, RZ ;  /* 0x0180000002007810 */ /* 0x000fe20007ffe0ff */
[----:B------:R-:W-:Y:S01]  /*0e40*/  BSSY.RECONVERGENT B0, `(.L_x_50) ;  /* 0x000000c000007945 */ /* 0x000fe20003800200 */
[----:B------:R-:W-:Y:S02]  /*0e50*/  FADD R10, -R11, 1 ;  /* 0x3f8000000b0a7421 */ /* 0x000fe40000000100 */
[----:B------:R-:W-:-:S04]  /*0e60*/  LOP3.LUT R0, R0, 0x7f800000, RZ, 0xc0, !PT ;  /* 0x7f80000000007812 */ /* 0x000fc800078ec0ff */
[----:B------:R-:W-:-:S13]  /*0e70*/  ISETP.GT.U32.AND P0, PT, R0, 0x1ffffff, PT ;  /* 0x01ffffff0000780c */ /* 0x000fda0003f04070 */
[----:B------:R-:W-:Y:S05]  /*0e80*/  @P0 BRA `(.L_x_51) ;  /* 0x00000000000c0947 */ /* 0x000fea0003800000 */
[----:B------:R-:W-:-:S07]  /*0e90*/  MOV R12, 0xeb0 ;  /* 0x00000eb0000c7802 */ /* 0x000fce0000000f00 */
[----:B012---:R-:W-:Y:S05]  /*0ea0*/  CALL.REL.NOINC `($__internal_2_$__cuda_sm20_rcp_rn_f32_slowpath) ;  /* 0x0000003800807944 */ /* 0x007fea0003c00000 */
[----:B------:R-:W-:Y:S05]  /*0eb0*/  BRA `(.L_x_52) ;  /* 0x0000000000107947 */ /* 0x000fea0003800000 */
.L_x_51:
[----:B------:R-:W3:Y:S02]  /*0ec0*/  MUFU.RCP R13, R2 ;  /* 0x00000002000d7308 */ /* 0x000ee40000001000 */
[----:B---3--:R-:W-:-:S04]  /*0ed0*/  FFMA R0, R2, R13, -1 ;  /* 0xbf80000002007423 */ /* 0x008fc8000000000d */
[----:B------:R-:W-:-:S04]  /*0ee0*/  FADD.FTZ R0, -R0, -RZ ;  /* 0x800000ff00007221 */ /* 0x000fc80000010100 */
[----:B------:R-:W-:-:S07]  /*0ef0*/  FFMA R0, R13, R0, R13 ;  /* 0x000000000d007223 */ /* 0x000fce000000000d */
.L_x_52:
[----:B------:R-:W-:Y:S05]  /*0f00*/  BSYNC.RECONVERGENT B0 ;  /* 0x0000000000007941 */ /* 0x000fea0003800200 */
.L_x_50:
[----:B------:R-:W-:Y:S01]  /*0f10*/  ISETP.NE.AND P0, PT, R9, RZ, PT ;  /* 0x000000ff0900720c */ /* 0x000fe20003f05270 */
[----:B------:R-:W-:Y:S01]  /*0f20*/  BSSY.RECONVERGENT B0, `(.L_x_53) ;  /* 0x0000218000007945 */ /* 0x000fe20003800200 */
[----:B------:R-:W-:Y:S01]  /*0f30*/  HFMA2 R16, -RZ, RZ, 0, 0 ;  /* 0x00000000ff107431 */ /* 0x000fe200000001ff */
[----:B------:R-:W-:Y:S01]  /*0f40*/  MOV R18, RZ ;  /* 0x000000ff00127202 */ /* 0x000fe20000000f00 */
[----:B------:R-:W-:-:S09]  /*0f50*/  HFMA2 R2, -RZ, RZ, 0, 0 ;  /* 0x00000000ff027431 */ /* 0x000fd200000001ff */
[----:B------:R-:W-:Y:S05]  /*0f60*/  @P0 BRA `(.L_x_54) ;  /* 0x00000020004c0947 */ /* 0x000fea0003800000 */
[----:B012---:R-:W-:Y:S01]  /*0f70*/  IADD3 R15, PT, PT, R8, R7, RZ ;  /* 0x00000007080f7210 */ /* 0x007fe20007ffe0ff */
[----:B------:R-:W-:Y:S01]  /*0f80*/  BSSY.RECONVERGENT B1, `(.L_x_55) ;  /* 0x0000038000017945 */ /* 0x000fe20003800200 */
[----:B------:R-:W-:Y:S01]  /*0f90*/  MOV R17, RZ ;  /* 0x000000ff00117202 */ /* 0x000fe20000000f00 */
[----:B------:R-:W-:Y:S01]  /*0fa0*/  IMAD.MOV.U32 R14, RZ, RZ, R7 ;  /* 0x000000ffff0e7224 */ /* 0x000fe200078e0007 */
[----:B------:R-:W-:-:S04]  /*0fb0*/  VIADDMNMX R12, R7, 0x1, R15, !PT ;  /* 0x00000001070c7846 */ /* 0x000fc8000780010f */
[CC--:B------:R-:W-:Y:S02]  /*0fc0*/  IADD3 R2, PT, PT, -R7.reuse, R12.reuse, RZ ;  /* 0x0000000c07027210 */ /* 0x0c0fe40007ffe1ff */
[----:B------:R-:W-:Y:S02]  /*0fd0*/  IADD3 R12, PT, PT, R7, -R12, RZ ;  /* 0x8000000c070c7210 */ /* 0x000fe40007ffe0ff */
[----:B------:R-:W-:Y:S02]  /*0fe0*/  LOP3.LUT R25, R2, 0xf, RZ, 0xc0, !PT ;  /* 0x0000000f02197812 */ /* 0x000fe400078ec0ff */
[----:B------:R-:W-:Y:S02]  /*0ff0*/  ISETP.GT.U32.AND P0, PT, R12, -0x10, PT ;  /* 0xfffffff00c00780c */ /* 0x000fe40003f04070 */
[----:B------:R-:W-:-:S11]  /*1000*/  ISETP.NE.AND P1, PT, R25, RZ, PT ;  /* 0x000000ff1900720c */ /* 0x000fd60003f25270 */
[----:B------:R-:W-:Y:S05]  /*1010*/  @P0 BRA `(.L_x_56) ;  /* 0x0000000000b80947 */ /* 0x000fea0003800000 */
[----:B------:R-:W0:Y:S01]  /*1020*/  LDC.64 R12, c[0x0][0x380] ;  /* 0x0000e000ff0c7b82 */ /* 0x000e220000000a00 */
[----:B------:R-:W-:Y:S02]  /*1030*/  LOP3.LUT R16, R2, 0xfffffff0, RZ, 0xc0, !PT ;  /* 0xfffffff002107812 */ /* 0x000fe400078ec0ff */
[----:B------:R-:W-:Y:S02]  /*1040*/  MOV R17, RZ ;  /* 0x000000ff00117202 */ /* 0x000fe40000000f00 */
[----:B------:R-:W-:Y:S02]  /*1050*/  MOV R14, R7 ;  /* 0x00000007000e7202 */ /* 0x000fe40000000f00 */
[----:B------:R-:W-:Y:S01]  /*1060*/  IADD3 R16, PT, PT, -R16, RZ, RZ ;  /* 0x000000ff10107210 */ /* 0x000fe20007ffe1ff */
[----:B0-----:R-:W-:-:S03]  /*1070*/  IMAD.WIDE.U32 R12, R7, 0x4, R12 ;  /* 0x00000004070c7825 */ /* 0x001fc600078e000c */
[----:B------:R-:W-:-:S04]  /*1080*/  IADD3 R12, P0, PT, R12, 0x20, RZ ;  /* 0x000000200c0c7810 */ /* 0x000fc80007f1e0ff */
[----:B------:R-:W-:-:S09]  /*1090*/  IADD3.X R13, PT, PT, RZ, R13, RZ, P0, !PT ;  /* 0x0000000dff0d7210 */ /* 0x000fd200007fe4ff */
.L_x_57:
[----:B------:R-:W2:Y:S04]  /*10a0*/  LDG.E.CONSTANT R20, desc[UR6][R12.64+-0x20] ;  /* 0xffffe0060c147981 */ /* 0x000ea8000c1e9900 */
[----:B------:R-:W3:Y:S04]  /*10b0*/  LDG.E.CONSTANT R27, desc[UR6][R12.64+-0x1c] ;  /* 0xffffe4060c1b7981 */ /* 0x000ee8000c1e9900 */
[----:B------:R-:W4:Y:S04]  /*10c0*/  LDG.E.CONSTANT R21, desc[UR6][R12.64+-0x18] ;  /* 0xffffe8060c157981 */ /* 0x000f28000c1e9900 */
[----:B------:R-:W5:Y:S04]  /*10d0*/  LDG.E.CONSTANT R24, desc[UR6][R12.64+-0x14] ;  /* 0xffffec060c187981 */ /* 0x000f68000c1e9900 */
[----:B------:R-:W5:Y:S04]  /*10e0*/  LDG.E.CONSTANT R23, desc[UR6][R12.64+-0x10] ;  /* 0xfffff0060c177981 */ /* 0x000f68000c1e9900 */
[----:B------:R-:W5:Y:S04]  /*10f0*/  LDG.E.CONSTANT R22, desc[UR6][R12.64+-0xc] ;  /* 0xfffff4060c167981 */ /* 0x000f68000c1e9900 */
[----:B------:R-:W5:Y:S04]  /*1100*/  LDG.E.CONSTANT R19, desc[UR6][R12.64+-0x8] ;  /* 0xfffff8060c137981 */ /* 0x000f68000c1e9900 */
[----:B------:R-:W5:Y:S01]  /*1110*/  LDG.E.CONSTANT R18, desc[UR6][R12.64+-0x4] ;  /* 0xfffffc060c127981 */ /* 0x000f62000c1e9900 */
[----:B--2---:R-:W-:-:S03]  /*1120*/  FADD R20, R20, R17 ;  /* 0x0000001114147221 */ /* 0x004fc60000000000 */
[----:B------:R-:W2:Y:S01]  /*1130*/  LDG.E.CONSTANT R17, desc[UR6][R12.64] ;  /* 0x000000060c117981 */ /* 0x000ea2000c1e9900 */
[----:B---3--:R-:W-:-:S03]  /*1140*/  FADD R26, R20, R27 ;  /* 0x0000001b141a7221 */ /* 0x008fc60000000000 */
[----:B------:R-:W3:Y:S01]  /*1150*/  LDG.E.CONSTANT R20, desc[UR6][R12.64+0x4] ;  /* 0x000004060c147981 */ /* 0x000ee2000c1e9900 */
[----:B----4-:R-:W-:-:S03]  /*1160*/  FADD R27, R26, R21 ;  /* 0x000000151a1b7221 */ /* 0x010fc60000000000 */
[----:B------:R-:W4:Y:S01]  /*1170*/  LDG.E.CONSTANT R21, desc[UR6][R12.64+0x8] ;  /* 0x000008060c157981 */ /* 0x000f22000c1e9900 */
[----:B-----5:R-:W-:-:S03]  /*1180*/  FADD R26, R27, R24 ;  /* 0x000000181b1a7221 */ /* 0x020fc60000000000 */
[----:B------:R-:W5:Y:S01]  /*1190*/  LDG.E.CONSTANT R24, desc[UR6][R12.64+0xc] ;  /* 0x00000c060c187981 */ /* 0x000f62000c1e9900 */
[----:B------:R-:W-:-:S03]  /*11a0*/  FADD R27, R26, R23 ;  /* 0x000000171a1b7221 */ /* 0x000fc60000000000 */
[----:B------:R-:W5:Y:S01]  /*11b0*/  LDG.E.CONSTANT R23, desc[UR6][R12.64+0x10] ;  /* 0x000010060c177981 */ /* 0x000f62000c1e9900 */
[----:B------:R-:W-:-:S03]  /*11c0*/  FADD R26, R27, R22 ;  /* 0x000000161b1a7221 */ /* 0x000fc60000000000 */
[----:B------:R-:W5:Y:S01]  /*11d0*/  LDG.E.CONSTANT R22, desc[UR6][R12.64+0x14] ;  /* 0x000014060c167981 */ /* 0x000f62000c1e9900 */
[----:B------:R-:W-:-:S03]  /*11e0*/  FADD R27, R26, R19 ;  /* 0x000000131a1b7221 */ /* 0x000fc60000000000 */
[----:B------:R-:W5:Y:S01]  /*11f0*/  LDG.E.CONSTANT R19, desc[UR6][R12.64+0x18] ;  /* 0x000018060c137981 */ /* 0x000f62000c1e9900 */
[----:B------:R-:W-:-:S03]  /*1200*/  FADD R26, R27, R18 ;  /* 0x000000121b1a7221 */ /* 0x000fc60000000000 */
[----:B------:R0:W5:Y:S01]  /*1210*/  LDG.E.CONSTANT R18, desc[UR6][R12.64+0x1c] ;  /* 0x00001c060c127981 */ /* 0x000162000c1e9900 */
[----:B------:R-:W-:Y:S02]  /*1220*/  IADD3 R16, PT, PT, R16, 0x10, RZ ;  /* 0x0000001010107810 */ /* 0x000fe40007ffe0ff */
[----:B------:R-:W-:Y:S02]  /*1230*/  IADD3 R14, PT, PT, R14, 0x10, RZ ;  /* 0x000000100e0e7810 */ /* 0x000fe40007ffe0ff */
[----:B------:R-:W-:Y:S02]  /*1240*/  ISETP.NE.AND P0, PT, R16, RZ, PT ;  /* 0x000000ff1000720c */ /* 0x000fe40003f05270 */
[----:B0-----:R-:W-:-:S04]  /*1250*/  IADD3 R12, P2, PT, R12, 0x40, RZ ;  /* 0x000000400c0c7810 */ /* 0x001fc80007f5e0ff */
[----:B------:R-:W-:Y:S01]  /*1260*/  IADD3.X R13, PT, PT, RZ, R13, RZ, P2, !PT ;  /* 0x0000000dff0d7210 */ /* 0x000fe200017fe4ff */
[----:B--2---:R-:W-:-:S04]  /*1270*/  FADD R17, R26, R17 ;  /* 0x000000111a117221 */ /* 0x004fc80000000000 */
[----:B---3--:R-:W-:-:S04]  /*1280*/  FADD R20, R17, R20 ;  /* 0x0000001411147221 */ /* 0x008fc80000000000 */
[----:B----4-:R-:W-:-:S04]  /*1290*/  FADD R21, R20, R21 ;  /* 0x0000001514157221 */ /* 0x010fc80000000000 */
[----:B-----5:R-:W-:-:S04]  /*12a0*/  FADD R24, R21, R24 ;  /* 0x0000001815187221 */ /* 0x020fc80000000000 */
[----:B------:R-:W-:-:S04]  /*12b0*/  FADD R23, R24, R23 ;  /* 0x0000001718177221 */ /* 0x000fc80000000000 */
[----:B------:R-:W-:-:S04]  /*12c0*/  FADD R22, R23, R22 ;  /* 0x0000001617167221 */ /* 0x000fc80000000000 */
[----:B------:R-:W-:-:S04]  /*12d0*/  FADD R19, R22, R19 ;  /* 0x0000001316137221 */ /* 0x000fc80000000000 */
[----:B------:R-:W-:Y:S01]  /*12e0*/  FADD R17, R19, R18 ;  /* 0x0000001213117221 */ /* 0x000fe20000000000 */
[----:B------:R-:W-:Y:S06]  /*12f0*/  @P0 BRA `(.L_x_57) ;  /* 0xfffffffc00680947 */ /* 0x000fec000383ffff */
.L_x_56:
[----:B------:R-:W-:Y:S05]  /*1300*/  BSYNC.RECONVERGENT B1 ;  /* 0x0000000000017941 */ /* 0x000fea0003800200 */
.L_x_55:
[----:B------:R-:W-:Y:S04]  /*1310*/  BSSY.RECONVERGENT B1, `(.L_x_58) ;  /* 0x000003a000017945 */ /* 0x000fe80003800200 */
[----:B------:R-:W-:Y:S05]  /*1320*/  @!P1 BRA `(.L_x_59) ;  /* 0x0000000000e09947 */ /* 0x000fea0003800000 */
[----:B------:R-:W-:Y:S01]  /*1330*/  ISETP.GE.U32.AND P0, PT, R25, 0x8, PT ;  /* 0x000000081900780c */ /* 0x000fe20003f06070 */
[----:B------:R-:W-:Y:S01]  /*1340*/  BSSY.RECONVERGENT B2, `(.L_x_60) ;  /* 0x0000017000027945 */ /* 0x000fe20003800200 */
[----:B------:R-:W-:-:S04]  /*1350*/  LOP3.LUT R22, R2, 0x7, RZ, 0xc0, !PT ;  /* 0x0000000702167812 */ /* 0x000fc800078ec0ff */
[----:B------:R-:W-:-:S07]  /*1360*/  ISETP.NE.AND P1, PT, R22, RZ, PT ;  /* 0x000000ff1600720c */ /* 0x000fce0003f25270 */
[----:B------:R-:W-:Y:S06]  /*1370*/  @!P0 BRA `(.L_x_61) ;  /* 0x00000000004c8947 */ /* 0x000fec0003800000 */
[----:B------:R-:W0:Y:S02]  /*1380*/  LDC.64 R12, c[0x0][0x380] ;  /* 0x0000e000ff0c7b82 */ /* 0x000e240000000a00 */
[----:B0-----:R-:W-:-:S05]  /*1390*/  IMAD.WIDE.U32 R12, R14, 0x4, R12 ;  /* 0x000000040e0c7825 */ /* 0x001fca00078e000c */
        /* <DEDUP_REMOVED lines=8> */
[----:B------:R-:W-:Y:S01]  /*1420*/  IADD3 R14, PT, PT, R14, 0x8, RZ ;  /* 0x000000080e0e7810 */ /* 0x000fe20007ffe0ff */
[----:B--2---:R-:W-:-:S04]  /*1430*/  FADD R20, R17, R20 ;  /* 0x0000001411147221 */ /* 0x004fc80000000000 */
[----:B---3--:R-:W-:-:S04]  /*1440*/  FADD R20, R20, R21 ;  /* 0x0000001514147221 */ /* 0x008fc80000000000 */
[----:B----4-:R-:W-:-:S04]  /*1450*/  FADD R20, R20, R23 ;  /* 0x0000001714147221 */ /* 0x010fc80000000000 */
[----:B-----5:R-:W-:-:S04]  /*1460*/  FADD R20, R20, R25 ;  /* 0x0000001914147221 */ /* 0x020fc80000000000 */
[----:B------:R-:W-:-:S04]  /*1470*/  FADD R27, R20, R27 ;  /* 0x0000001b141b7221 */ /* 0x000fc80000000000 */
[----:B------:R-:W-:-:S04]  /*1480*/  FADD R27, R27, R18 ;  /* 0x000000121b1b7221 */ /* 0x000fc80000000000 */
[----:B------:R-:W-:-:S04]  /*1490*/  FADD R16, R27, R16 ;  /* 0x000000101b107221 */ /* 0x000fc80000000000 */
[----:B------:R-:W-:-:S07]  /*14a0*/  FADD R17, R16, R19 ;  /* 0x0000001310117221 */ /* 0x000fce0000000000 */
.L_x_61:
[----:B------:R-:W-:Y:S05]  /*14b0*/  BSYNC.RECONVERGENT B2 ;  /* 0x0000000000027941 */ /* 0x000fea0003800200 */
.L_x_60:
        /* <DEDUP_REMOVED lines=11> */
[----:B------:R-:W5:Y:S01]  /*1570*/  LDG.E.CONSTANT R23, desc[UR6][R12.64+0xc] ;  /* 0x00000c060c177981 */ /* 0x000f62000c1e9900 */
[----:B------:R-:W-:Y:S01]  /*1580*/  IADD3 R14, PT, PT, R14, 0x4, RZ ;  /* 0x000000040e0e7810 */ /* 0x000fe20007ffe0ff */
[----:B--2---:R-:W-:-:S04]  /*1590*/  FADD R16, R17, R16 ;  /* 0x0000001011107221 */ /* 0x004fc80000000000 */
[----:B---3--:R-:W-:-:S04]  /*15a0*/  FADD R16, R16, R19 ;  /* 0x0000001310107221 */ /* 0x008fc80000000000 */
[----:B----4-:R-:W-:-:S04]  /*15b0*/  FADD R16, R16, R21 ;  /* 0x0000001510107221 */ /* 0x010fc80000000000 */
[----:B-----5:R-:W-:-:S07]  /*15c0*/  FADD R17, R16, R23 ;  /* 0x0000001710117221 */ /* 0x020fce0000000000 */
.L_x_63:
[----:B------:R-:W-:Y:S05]  /*15d0*/  BSYNC.RECONVERGENT B2 ;  /* 0x0000000000027941 */ /* 0x000fea0003800200 */
.L_x_62:
[----:B------:R-:W-:Y:S05]  /*15e0*/  @!P1 BRA `(.L_x_59) ;  /* 0x0000000000309947 */ /* 0x000fea0003800000 */
[----:B------:R-:W0:Y:S01]  /*15f0*/  LDC.64 R12, c[0x0][0x380] ;  /* 0x0000e000ff0c7b82 */ /* 0x000e220000000a00 */
[----:B------:R-:W-:Y:S01]  /*1600*/  IADD3 R2, PT, PT, -R2, RZ, RZ ;  /* 0x000000ff02027210 */ /* 0x000fe20007ffe1ff */
[----:B0-----:R-:W-:-:S04]  /*1610*/  IMAD.WIDE.U32 R12, R14, 0x4, R12 ;  /* 0x000000040e0c7825 */ /* 0x001fc800078e000c */
[----:B------:R-:W-:-:S07]  /*1620*/  IMAD.MOV.U32 R14, RZ, RZ, R12 ;  /* 0x000000ffff0e7224 */ /* 0x000fce00078e000c */
.L_x_64:
[----:B------:R-:W-:-:S06]  /*1630*/  MOV R12, R14 ;  /* 0x0000000e000c7202 */ /* 0x000fcc0000000f00 */
[----:B------:R0:W2:Y:S01]  /*1640*/  LDG.E.CONSTANT R12, desc[UR6][R12.64] ;  /* 0x000000060c0c7981 */ /* 0x0000a2000c1e9900 */
[----:B------:R-:W-:Y:S02]  /*1650*/  IADD3 R2, PT, PT, R2, 0x1, RZ ;  /* 0x0000000102027810 */ /* 0x000fe40007ffe0ff */
[----:B------:R-:W-:Y:S02]  /*1660*/  IADD3 R14, P1, PT, R14, 0x4, RZ ;  /* 0x000000040e0e7810 */ /* 0x000fe40007f3e0ff */
[----:B------:R-:W-:Y:S02]  /*1670*/  ISETP.NE.AND P0, PT, R2, RZ, PT ;  /* 0x000000ff0200720c */ /* 0x000fe40003f05270 */
[----:B0-----:R-:W-:Y:S01]  /*1680*/  IADD3.X R13, PT, PT, RZ, R13, RZ, P1, !PT ;  /* 0x0000000dff0d7210 */ /* 0x001fe20000ffe4ff */
[----:B--2---:R-:W-:-:S10]  /*1690*/  FADD R17, R12, R17 ;  /* 0x000000110c117221 */ /* 0x004fd40000000000 */
[----:B------:R-:W-:Y:S05]  /*16a0*/  @P0 BRA `(.L_x_64) ;  /* 0xfffffffc00e00947 */ /* 0x000fea000383ffff */
.L_x_59:
[----:B------:R-:W-:Y:S05]  /*16b0*/  BSYNC.RECONVERGENT B1 ;  /* 0x0000000000017941 */ /* 0x000fea0003800200 */
.L_x_58:
[----:B------:R-:W-:Y:S01]  /*16c0*/  LEA R2, R8, R7, 0x1 ;  /* 0x0000000708027211 */ /* 0x000fe200078e08ff */
[----:B------:R-:W-:Y:S01]  /*16d0*/  FMUL R16, R17, R0 ;  /* 0x0000000011107220 */ /* 0x000fe20000400000 */
[----:B------:R-:W-:Y:S02]  /*16e0*/  BSSY.RECONVERGENT B1, `(.L_x_65) ;  /* 0x00000ae000017945 */ /* 0x000fe40003800200 */
[----:B------:R-:W-:Y:S02]  /*16f0*/  IADD3 R14, PT, PT, R2, -0x1, RZ ;  /* 0xffffffff020e7810 */ /* 0x000fe40007ffe0ff */
[----:B------:R-:W-:Y:S02]  /*1700*/  MOV R17, R16 ;  /* 0x0000001000117202 */ /* 0x000fe40000000f00 */
[----:B------:R-:W-:-:S13]  /*1710*/  ISETP.GE.AND P0, PT, R15, R14, PT ;  /* 0x0000000e0f00720c */ /* 0x000fda0003f06270 */
[----:B------:R-:W-:Y:S05]  /*1720*/  @P0 BRA `(.L_x_66) ;  /* 0x0000000800a40947 */ /* 0x000fea0003800000 */
[C---:B------:R-:W-:Y:S01]  /*1730*/  IADD3 R12, PT, PT, R8.reuse, -0x2, RZ ;  /* 0xfffffffe080c7810 */ /* 0x040fe20007ffe0ff */
[----:B------:R-:W-:Y:S01]  /*1740*/  BSSY.RECONVERGENT B2, `(.L_x_67) ;  /* 0x0000054000027945 */ /* 0x000fe20003800200 */
[----:B------:R-:W-:Y:S02]  /*1750*/  IADD3 R18, PT, PT, R8, -0x1, RZ ;  /* 0xffffffff08127810 */ /* 0x000fe40007ffe0ff */
[----:B------:R-:W-:Y:S02]  /*1760*/  ISETP.GE.U32.AND P0, PT, R12, 0xf, PT ;  /* 0x0000000f0c00780c */ /* 0x000fe40003f06070 */
[----:B------:R-:W-:Y:S02]  /*1770*/  LOP3.LUT R23, R18, 0xf, RZ, 0xc0, !PT ;  /* 0x0000000f12177812 */ /* 0x000fe400078ec0ff */
[----:B------:R-:W-:Y:S02]  /*1780*/  MOV R17, R16 ;  /* 0x0000001000117202 */ /* 0x000fe40000000f00 */
[----:B------:R-:W-:-:S07]  /*1790*/  ISETP.NE.AND P1, PT, R23, RZ, PT ;  /* 0x000000ff1700720c */ /* 0x000fce0003f25270 */
[----:B------:R-:W-:Y:S06]  /*17a0*/  @!P0 BRA `(.L_x_68) ;  /* 0x0000000400348947 */ /* 0x000fec0003800000 */
[----:B------:R-:W0:Y:S01]  /*17b0*/  LDC.64 R12, c[0x0][0x380] ;  /* 0x0000e000ff0c7b82 */ /* 0x000e220000000a00 */
[----:B------:R-:W-:Y:S02]  /*17c0*/  LOP3.LUT R19, R18, 0xfffffff0, RZ, 0xc0, !PT ;  /* 0xfffffff012137812 */ /* 0x000fe400078ec0ff */
[----:B------:R-:W-:-:S03]  /*17d0*/  MOV R17, R16 ;  /* 0x0000001000117202 */ /* 0x000fc60000000f00 */
[----:B------:R-:W-:Y:S02]  /*17e0*/  IMAD.MOV R19, RZ, RZ, -R19 ;  /* 0x000000ffff137224 */ /* 0x000fe400078e0a13 */
[----:B0-----:R-:W-:-:S03]  /*17f0*/  IMAD.WIDE.U32 R12, R15, 0x4, R12 ;  /* 0x000000040f0c7825 */ /* 0x001fc600078e000c */
[----:B------:R-:W-:-:S04]  /*1800*/  IADD3 R12, P0, PT, R12, 0x20, RZ ;  /* 0x000000200c0c7810 */ /* 0x000fc80007f1e0ff */
[----:B------:R-:W-:-:S09]  /*1810*/  IADD3.X R13, PT, PT, RZ, R13, RZ, P0, !PT ;  /* 0x0000000dff0d7210 */ /* 0x000fd200007fe4ff */
.L_x_69:
        /* <DEDUP_REMOVED lines=8> */
[----:B--2---:R-:W-:-:S04]  /*18a0*/  FADD R27, R27, -R16 ;  /* 0x800000101b1b7221 */ /* 0x004fc80000000000 */
[----:B------:R-:W-:-:S04]  /*18b0*/  FFMA R16, R27, R11, R16 ;  /* 0x0000000b1b107223 */ /* 0x000fc80000000010 */
[C---:B---3--:R-:W-:Y:S01]  /*18c0*/  FADD R29, -R16.reuse, R29 ;  /* 0x0000001d101d7221 */ /* 0x048fe20000000100 */
[----:B------:R-:W-:-:S03]  /*18d0*/  FADD R17, R16, R17 ;  /* 0x0000001110117221 */ /* 0x000fc60000000000 */
[----:B------:R-:W-:-:S04]  /*18e0*/  FFMA R16, R29, R11, R16 ;  /* 0x0000000b1d107223 */ /* 0x000fc80000000010 */
[----:B----4-:R-:W-:Y:S01]  /*18f0*/  FADD R25, -R16, R25 ;  /* 0x0000001910197221 */ /* 0x010fe20000000100 */
[----:B------:R-:W-:-:S03]  /*1900*/  FADD R17, R17, R16 ;  /* 0x0000001011117221 */ /* 0x000fc60000000000 */
[----:B------:R-:W-:Y:S02]  /*1910*/  FFMA R16, R25, R11, R16 ;  /* 0x0000000b19107223 */ /* 0x000fe40000000010 */
[----:B------:R-:W2:Y:S02]  /*1920*/  LDG.E.CONSTANT R25, desc[UR6][R12.64] ;  /* 0x000000060c197981 */ /* 0x000ea4000c1e9900 */
[----:B-----5:R-:W-:Y:S01]  /*1930*/  FADD R27, -R16, R22 ;  /* 0x00000016101b7221 */ /* 0x020fe20000000100 */
[----:B------:R-:W-:-:S03]  /*1940*/  FADD R17, R17, R16 ;  /* 0x0000001011117221 */ /* 0x000fc60000000000 */
[----:B------:R-:W-:Y:S02]  /*1950*/  FFMA R16, R27, R11, R16 ;  /* 0x0000000b1b107223 */ /* 0x000fe40000000010 */
[----:B------:R-:W3:Y:S02]  /*1960*/  LDG.E.CONSTANT R27, desc[UR6][R12.64+0x4] ;  /* 0x000004060c1b7981 */ /* 0x000ee4000c1e9900 */
[----:B------:R-:W-:Y:S01]  /*1970*/  FADD R21, -R16, R21 ;  /* 0x0000001510157221 */ /* 0x000fe20000000100 */
[----:B------:R-:W-:-:S03]  /*1980*/  FADD R17, R17, R16 ;  /* 0x0000001011117221 */ /* 0x000fc60000000000 */
[-C--:B------:R-:W-:Y:S02]  /*1990*/  FFMA R22, R21, R11.reuse, R16 ;  /* 0x0000000b15167223 */ /* 0x080fe40000000010 */
[----:B------:R-:W4:Y:S02]  /*19a0*/  LDG.E.CONSTANT R16, desc[UR6][R12.64+0x8] ;  /* 0x000008060c107981 */ /* 0x000f24000c1e9900 */
[----:B------:R-:W-:Y:S01]  /*19b0*/  FADD R21, -R22, R20 ;  /* 0x0000001416157221 */ /* 0x000fe20000000100 */
[--C-:B------:R-:W-:Y:S02]  /*19c0*/  FADD R20, R17, R22.reuse ;  /* 0x0000001611147221 */ /* 0x100fe40000000000 */
[----:B------:R-:W5:Y:S01]  /*19d0*/  LDG.E.CONSTANT R17, desc[UR6][R12.64+0xc] ;  /* 0x00000c060c117981 */ /* 0x000f62000c1e9900 */
[----:B------:R-:W-:-:S04]  /*19e0*/  FFMA R21, R21, R11, R22 ;  /* 0x0000000b15157223 */ /* 0x000fc80000000016 */
[----:B------:R-:W-:Y:S01]  /*19f0*/  FADD R24, -R21, R24 ;  /* 0x0000001815187221 */ /* 0x000fe20000000100 */
[--C-:B------:R-:W-:Y:S02]  /*1a00*/  FADD R22, R20, R21.reuse ;  /* 0x0000001514167221 */ /* 0x100fe40000000000 */
[----:B------:R-:W5:Y:S01]  /*1a10*/  LDG.E.CONSTANT R20, desc[UR6][R12.64+0x10] ;  /* 0x000010060c147981 */ /* 0x000f62000c1e9900 */
[----:B------:R-:W-:-:S04]  /*1a20*/  FFMA R21, R24, R11, R21 ;  /* 0x0000000b18157223 */ /* 0x000fc80000000015 */
[----:B------:R-:W-:Y:S01]  /*1a30*/  FADD R26, -R21, R26 ;  /* 0x0000001a151a7221 */ /* 0x000fe20000000100 */
[----:B------:R-:W-:-:S03]  /*1a40*/  FADD R22, R22, R21 ;  /* 0x0000001516167221 */ /* 0x000fc60000000000 */
[----:B------:R-:W-:Y:S02]  /*1a50*/  FFMA R26, R26, R11, R21 ;  /* 0x0000000b1a1a7223 */ /* 0x000fe40000000015 */
[----:B------:R-:W5:Y:S02]  /*1a60*/  LDG.E.CONSTANT R21, desc[UR6][R12.64+0x14] ;  /* 0x000014060c157981 */ /* 0x000f64000c1e9900 */
[----:B------:R-:W-:Y:S02]  /*1a70*/  FADD R24, R22, R26 ;  /* 0x0000001a16187221 */ /* 0x000fe40000000000 */
[----:B------:R-:W5:Y:S01]  /*1a80*/  LDG.E.CONSTANT R22, desc[UR6][R12.64+0x18] ;  /* 0x000018060c167981 */ /* 0x000f62000c1e9900 */
[----:B--2---:R-:W-:-:S04]  /*1a90*/  FADD R25, -R26, R25 ;  /* 0x000000191a197221 */ /* 0x004fc80000000100 */
[----:B------:R-:W-:Y:S02]  /*1aa0*/  FFMA R26, R25, R11, R26 ;  /* 0x0000000b191a7223 */ /* 0x000fe4000000001a */
[----:B------:R0:W2:Y:S02]  /*1ab0*/  LDG.E.CONSTANT R25, desc[UR6][R12.64+0x1c] ;  /* 0x00001c060c197981 */ /* 0x0000a4000c1e9900 */
[----:B---3--:R-:W-:-:S04]  /*1ac0*/  FADD R27, -R26, R27 ;  /* 0x0000001b1a1b7221 */ /* 0x008fc80000000100 */
[----:B------:R-:W-:-:S04]  /*1ad0*/  FFMA R27, R27, R11, R26 ;  /* 0x0000000b1b1b7223 */ /* 0x000fc8000000001a */
[----:B----4-:R-:W-:-:S04]  /*1ae0*/  FADD R16, -R27, R16 ;  /* 0x000000101b107221 */ /* 0x010fc80000000100 */
[----:B------:R-:W-:-:S04]  /*1af0*/  FFMA R16, R16, R11, R27 ;  /* 0x0000000b10107223 */ /* 0x000fc8000000001b */
[----:B-----5:R-:W-:-:S04]  /*1b00*/  FADD R17, -R16, R17 ;  /* 0x0000001110117221 */ /* 0x020fc80000000100 */
[----:B------:R-:W-:Y:S01]  /*1b10*/  FFMA R17, R17, R11, R16 ;  /* 0x0000000b11117223 */ /* 0x000fe20000000010 */
[----:B------:R-:W-:-:S03]  /*1b20*/  FADD R24, R24, R26 ;  /* 0x0000001a18187221 */ /* 0x000fc60000000000 */
[----:B------:R-:W-:Y:S01]  /*1b30*/  FADD R20, -R17, R20 ;  /* 0x0000001411147221 */ /* 0x000fe20000000100 */
[----:B------:R-:W-:-:S03]  /*1b40*/  FADD R27, R24, R27 ;  /* 0x0000001b181b7221 */ /* 0x000fc60000000000 */
[----:B------:R-:W-:Y:S01]  /*1b50*/  FFMA R20, R20, R11, R17 ;  /* 0x0000000b14147223 */ /* 0x000fe20000000011 */
[----:B------:R-:W-:-:S03]  /*1b60*/  FADD R16, R27, R16 ;  /* 0x000000101b107221 */ /* 0x000fc60000000000 */
[----:B------:R-:W-:Y:S01]  /*1b70*/  FADD R21, -R20, R21 ;  /* 0x0000001514157221 */ /* 0x000fe20000000100 */
[----:B------:R-:W-:-:S03]  /*1b80*/  IADD3 R19, PT, PT, R19, 0x10, RZ ;  /* 0x0000001013137810 */ /* 0x000fc60007ffe0ff */
[----:B------:R-:W-:Y:S01]  /*1b90*/  FFMA R24, R21, R11, R20 ;  /* 0x0000000b15187223 */ /* 0x000fe20000000014 */
[----:B------:R-:W-:Y:S01]  /*1ba0*/  FADD R17, R16, R17 ;  /* 0x0000001110117221 */ /* 0x000fe20000000000 */
[----:B------:R-:W-:Y:S02]  /*1bb0*/  ISETP.NE.AND P0, PT, R19, RZ, PT ;  /* 0x000000ff1300720c */ /* 0x000fe40003f05270 */
[----:B------:R-:W-:Y:S01]  /*1bc0*/  FADD R21, -R24, R22 ;  /* 0x0000001618157221 */ /* 0x000fe20000000100 */
[----:B------:R-:W-:-:S03]  /*1bd0*/  FADD R17, R17, R20 ;  /* 0x0000001411117221 */ /* 0x000fc60000000000 */
[--C-:B------:R-:W-:Y:S01]  /*1be0*/  FFMA R16, R21, R11, R24.reuse ;  /* 0x0000000b15107223 */ /* 0x100fe20000000018 */
[----:B------:R-:W-:Y:S01]  /*1bf0*/  FADD R17, R17, R24 ;  /* 0x0000001811117221 */ /* 0x000fe20000000000 */
[----:B0-----:R-:W-:-:S03]  /*1c00*/  IADD3 R12, P2, PT, R12, 0x40, RZ ;  /* 0x000000400c0c7810 */ /* 0x001fc60007f5e0ff */
[----:B------:R-:W-:Y:S01]  /*1c10*/  FADD R17, R17, R16 ;  /* 0x0000001011117221 */ /* 0x000fe20000000000 */
[----:B------:R-:W-:Y:S02]  /*1c20*/  IADD3.X R13, PT, PT, RZ, R13, RZ, P2, !PT ;  /* 0x0000000dff0d7210 */ /* 0x000fe400017fe4ff */
[----:B------:R-:W-:Y:S01]  /*1c30*/  IADD3 R15, PT, PT, R15, 0x10, RZ ;  /* 0x000000100f0f7810 */ /* 0x000fe20007ffe0ff */
[----:B--2---:R-:W-:-:S04]  /*1c40*/  FADD R25, -R16, R25 ;  /* 0x0000001910197221 */ /* 0x004fc80000000100 */
[----:B------:R-:W-:-:S04]  /*1c50*/  FFMA R16, R25, R11, R16 ;  /* 0x0000000b19107223 */ /* 0x000fc80000000010 */
[----:B------:R-:W-:Y:S01]  /*1c60*/  FADD R17, R17, R16 ;  /* 0x0000001011117221 */ /* 0x000fe20000000000 */
[----:B------:R-:W-:Y:S06]  /*1c70*/  @P0 BRA `(.L_x_69) ;  /* 0xfffffff800e80947 */ /* 0x000fec000383ffff */
.L_x_68:
[----:B------:R-:W-:Y:S05]  /*1c80*/  BSYNC.RECONVERGENT B2 ;  /* 0x0000000000027941 */ /* 0x000fea0003800200 */
.L_x_67:
        /* <DEDUP_REMOVED lines=15> */
[----:B------:R0:W5:Y:S01]  /*1d80*/  LDG.E.CONSTANT R23, desc[UR6][R12.64+0x1c] ;  /* 0x00001c060c177981 */ /* 0x000162000c1e9900 */
[----:B------:R-:W-:Y:S01]  /*1d90*/  IADD3 R15, PT, PT, R15, 0x8, RZ ;  /* 0x000000080f0f7810 */ /* 0x000fe20007ffe0ff */
[----:B--2---:R-:W-:-:S04]  /*1da0*/  FADD R27, -R16, R27 ;  /* 0x0000001b101b7221 */ /* 0x004fc80000000100 */
[----:B------:R-:W-:-:S04]  /*1db0*/  FFMA R16, R27, R11, R16 ;  /* 0x0000000b1b107223 */ /* 0x000fc80000000010 */
[----:B---3--:R-:W-:Y:S01]  /*1dc0*/  FADD R29, -R16, R29 ;  /* 0x0000001d101d7221 */ /* 0x008fe20000000100 */
[----:B------:R-:W-:-:S03]  /*1dd0*/  FADD R17, R17, R16 ;  /* 0x0000001011117221 */ /* 0x000fc60000000000 */
[----:B------:R-:W-:-:S04]  /*1de0*/  FFMA R26, R29, R11, R16 ;  /* 0x0000000b1d1a7223 */ /* 0x000fc80000000010 */
[----:B----4-:R-:W-:Y:S01]  /*1df0*/  FADD R27, -R26, R24 ;  /* 0x000000181a1b7221 */ /* 0x010fe20000000100 */
[----:B------:R-:W-:-:S03]  /*1e00*/  FADD R17, R17, R26 ;  /* 0x0000001a11117221 */ /* 0x000fc60000000000 */
[----:B------:R-:W-:-:S04]  /*1e10*/  FFMA R24, R27, R11, R26 ;  /* 0x0000000b1b187223 */ /* 0x000fc8000000001a */
[----:B-----5:R-:W-:Y:S01]  /*1e20*/  FADD R27, -R24, R22 ;  /* 0x00000016181b7221 */ /* 0x020fe20000000100 */
[----:B------:R-:W-:-:S03]  /*1e30*/  FADD R17, R17, R24 ;  /* 0x0000001811117221 */ /* 0x000fc60000000000 */
[----:B------:R-:W-:-:S04]  /*1e40*/  FFMA R22, R27, R11, R24 ;  /* 0x0000000b1b167223 */ /* 0x000fc80000000018 */
[----:B------:R-:W-:Y:S01]  /*1e50*/  FADD R19, -R22, R19 ;  /* 0x0000001316137221 */ /* 0x000fe20000000100 */
[----:B------:R-:W-:-:S03]  /*1e60*/  FADD R17, R17, R22 ;  /* 0x0000001611117221 */ /* 0x000fc60000000000 */
[----:B0-----:R-:W-:-:S04]  /*1e70*/  FFMA R12, R19, R11, R22 ;  /* 0x0000000b130c7223 */ /* 0x001fc80000000016 */
[----:B------:R-:W-:Y:S01]  /*1e80*/  FADD R13, -R12, R20 ;  /* 0x000000140c0d7221 */ /* 0x000fe20000000100 */
[----:B------:R-:W-:-:S03]  /*1e90*/  FADD R17, R17, R12 ;  /* 0x0000000c11117221 */ /* 0x000fc60000000000 */
[----:B------:R-:W-:-:S04]  /*1ea0*/  FFMA R16, R13, R11, R12 ;  /* 0x0000000b0d107223 */ /* 0x000fc8000000000c */
[----:B------:R-:W-:Y:S01]  /*1eb0*/  FADD R21, -R16, R21 ;  /* 0x0000001510157221 */ /* 0x000fe20000000100 */
[----:B------:R-:W-:-:S03]  /*1ec0*/  FADD R17, R17, R16 ;  /* 0x0000001011117221 */ /* 0x000fc60000000000 */
[----:B------:R-:W-:-:S04]  /*1ed0*/  FFMA R12, R21, R11, R16 ;  /* 0x0000000b150c7223 */ /* 0x000fc80000000010 */
[----:B------:R-:W-:Y:S01]  /*1ee0*/  FADD R23, -R12, R23 ;  /* 0x000000170c177221 */ /* 0x000fe20000000100 */
[----:B------:R-:W-:-:S03]  /*1ef0*/  FADD R17, R17, R12 ;  /* 0x0000000c11117221 */ /* 0x000fc60000000000 */
[----:B------:R-:W-:-:S04]  /*1f00*/  FFMA R16, R23, R11, R12 ;  /* 0x0000000b17107223 */ /* 0x000fc8000000000c */
[----:B------:R-:W-:-:S07]  /*1f10*/  FADD R17, R17, R16 ;  /* 0x0000001011117221 */ /* 0x000fce0000000000 */
.L_x_71:
[----:B------:R-:W-:Y:S05]  /*1f20*/  BSYNC.RECONVERGENT B2 ;  /* 0x0000000000027941 */ /* 0x000fea0003800200 */
.L_x_70:
        /* <DEDUP_REMOVED lines=13> */
[----:B--2---:R-:W-:-:S04]  /*2000*/  FADD R19, -R16, R19 ;  /* 0x0000001310137221 */ /* 0x004fc80000000100 */
[----:B------:R-:W-:-:S04]  /*2010*/  FFMA R16, R19, R11, R16 ;  /* 0x0000000b13107223 */ /* 0x000fc80000000010 */
[----:B---3--:R-:W-:-:S04]  /*2020*/  FADD R21, -R16, R21 ;  /* 0x0000001510157221 */ /* 0x008fc80000000100 */
[--C-:B------:R-:W-:Y:S01]  /*2030*/  FFMA R21, R21, R11, R16.reuse ;  /* 0x0000000b15157223 */ /* 0x100fe20000000010 */
[----:B------:R-:W-:-:S03]  /*2040*/  FADD R16, R17, R16 ;  /* 0x0000001011107221 */ /* 0x000fc60000000000 */
[----:B----4-:R-:W-:Y:S01]  /*2050*/  FADD R20, -R21, R20 ;  /* 0x0000001415147221 */ /* 0x010fe20000000100 */
[----:B------:R-:W-:-:S03]  /*2060*/  FADD R16, R16, R21 ;  /* 0x0000001510107221 */ /* 0x000fc60000000000 */
[----:B------:R-:W-:-:S04]  /*2070*/  FFMA R20, R20, R11, R21 ;  /* 0x0000000b14147223 */ /* 0x000fc80000000015 */
[----:B-----5:R-:W-:Y:S01]  /*2080*/  FADD R23, -R20, R23 ;  /* 0x0000001714177221 */ /* 0x020fe20000000100 */
[----:B------:R-:W-:-:S03]  /*2090*/  FADD R17, R16, R20 ;  /* 0x0000001410117221 */ /* 0x000fc60000000000 */
[----:B------:R-:W-:-:S04]  /*20a0*/  FFMA R16, R23, R11, R20 ;  /* 0x0000000b17107223 */ /* 0x000fc80000000014 */
[----:B------:R-:W-:-:S07]  /*20b0*/  FADD R17, R17, R16 ;  /* 0x0000001011117221 */ /* 0x000fce0000000000 */
.L_x_73:
[----:B------:R-:W-:Y:S05]  /*20c0*/  BSYNC.RECONVERGENT B2 ;  /* 0x0000000000027941 */ /* 0x000fea0003800200 */
.L_x_72:
[----:B------:R-:W-:Y:S05]  /*20d0*/  @!P1 BRA `(.L_x_66) ;  /* 0x0000000000389947 */ /* 0x000fea0003800000 */
[----:B------:R-:W0:Y:S01]  /*20e0*/  LDC.64 R12, c[0x0][0x380] ;  /* 0x0000e000ff0c7b82 */ /* 0x000e220000000a00 */
[----:B------:R-:W-:Y:S01]  /*20f0*/  IADD3 R18, PT, PT, -R18, RZ, RZ ;  /* 0x000000ff12127210 */ /* 0x000fe20007ffe1ff */
[----:B0-----:R-:W-:-:S05]  /*2100*/  IMAD.WIDE.U32 R12, R15, 0x4, R12 ;  /* 0x000000040f0c7825 */ /* 0x001fca00078e000c */
[----:B------:R-:W-:-:S07]  /*2110*/  MOV R19, R13 ;  /* 0x0000000d00137202 */ /* 0x000fce0000000f00 */
.L_x_74:
[----:B------:R-:W-:-:S06]  /*2120*/  MOV R13, R19 ;  /* 0x00000013000d7202 */ /* 0x000fcc0000000f00 */
[----:B------:R0:W2:Y:S01]  /*2130*/  LDG.E.CONSTANT R13, desc[UR6][R12.64] ;  /* 0x000000060c0d7981 */ /* 0x0000a2000c1e9900 */
[----:B------:R-:W-:-:S04]  /*2140*/  IADD3 R18, PT, PT, R18, 0x1, RZ ;  /* 0x0000000112127810 */ /* 0x000fc80007ffe0ff */
[----:B------:R-:W-:Y:S02]  /*2150*/  ISETP.NE.AND P0, PT, R18, RZ, PT ;  /* 0x000000ff1200720c */ /* 0x000fe40003f05270 */
[----:B0-----:R-:W-:-:S05]  /*2160*/  IADD3 R12, P1, PT, R12, 0x4, RZ ;  /* 0x000000040c0c7810 */ /* 0x001fca0007f3e0ff */
[----:B------:R-:W-:Y:S02]  /*2170*/  IMAD.X R19, RZ, RZ, R19, P1 ;  /* 0x000000ffff137224 */ /* 0x000fe400008e0613 */
[----:B--2---:R-:W-:-:S04]  /*2180*/  FADD R15, R13, -R16 ;  /* 0x800000100d0f7221 */ /* 0x004fc80000000000 */
[----:B------:R-:W-:-:S04]  /*2190*/  FFMA R16, R15, R11, R16 ;  /* 0x0000000b0f107223 */ /* 0x000fc80000000010 */
[----:B------:R-:W-:Y:S01]  /*21a0*/  FADD R17, R16, R17 ;  /* 0x0000001110117221 */ /* 0x000fe20000000000 */
[----:B------:R-:W-:Y:S06]  /*21b0*/  @P0 BRA `(.L_x_74) ;  /* 0xfffffffc00d80947 */ /* 0x000fec000383ffff */
.L_x_66:
[----:B------:R-:W-:Y:S05]  /*21c0*/  BSYNC.RECONVERGENT B1 ;  /* 0x0000000000017941 */ /* 0x000fea0003800200 */
.L_x_65:
[----:B------:R-:W-:Y:S01]  /*21d0*/  ISETP.GE.AND P0, PT, R14, R3, PT ;  /* 0x000000030e00720c */ /* 0x000fe20003f06270 */
[----:B------:R-:W-:Y:S01]  /*21e0*/  FMUL R18, R17, R0 ;  /* 0x0000000011127220 */ /* 0x000fe20000400000 */
[----:B------:R-:W-:Y:S04]  /*21f0*/  BSSY.RECONVERGENT B1, `(.L_x_75) ;  /* 0x00000e9000017945 */ /* 0x000fe80003800200 */
[----:B------:R-:W-:-:S07]  /*2200*/  MOV R17, R18 ;  /* 0x0000001200117202 */ /* 0x000fce0000000f00 */
[----:B------:R-:W-:Y:S05]  /*2210*/  @P0 BRA `(.L_x_76) ;  /* 0x0000000c00980947 */ /* 0x000fea0003800000 */
[C---:B------:R-:W-:Y:S01]  /*2220*/  IADD3 R3, PT, PT, R8.reuse, -0x2, RZ ;  /* 0xfffffffe08037810 */ /* 0x040fe20007ffe0ff */
[----:B------:R-:W-:Y:S01]  /*2230*/  BSSY.RECONVERGENT B2, `(.L_x_77) ;  /* 0x0000076000027945 */ /* 0x000fe20003800200 */
[----:B------:R-:W-:Y:S02]  /*2240*/  MOV R17, R18 ;  /* 0x0000001200117202 */ /* 0x000fe40000000f00 */
[----:B------:R-:W-:Y:S02]  /*2250*/  ISETP.GE.U32.AND P0, PT, R3, 0xf, PT ;  /* 0x0000000f0300780c */ /* 0x000fe40003f06070 */
[----:B------:R-:W-:-:S04]  /*2260*/  IADD3 R3, PT, PT, R8, -0x1, RZ ;  /* 0xffffffff08037810 */ /* 0x000fc80007ffe0ff */
[----:B------:R-:W-:-:S07]  /*2270*/  LOP3.LUT R22, R3, 0xf, RZ, 0xc0, !PT ;  /* 0x0000000f03167812 */ /* 0x000fce00078ec0ff */
[----:B------:R-:W-:Y:S05]  /*2280*/  @!P0 BRA `(.L_x_78) ;  /* 0x0000000400c08947 */ /* 0x000fea0003800000 */
[----:B------:R-:W0:Y:S01]  /*2290*/  LDC.64 R12, c[0x0][0x380] ;  /* 0x0000e000ff0c7b82 */ /* 0x000e220000000a00 */
[----:B------:R-:W-:Y:S01]  /*22a0*/  BSSY.RECONVERGENT B3, `(.L_x_79) ;  /* 0x000006d000037945 */ /* 0x000fe20003800200 */
[----:B------:R-:W-:Y:S01]  /*22b0*/  MOV R17, R18 ;  /* 0x0000001200117202 */ /* 0x000fe20000000f00 */
[----:B0-----:R-:W-:-:S03]  /*22c0*/  IMAD.WIDE.U32 R14, R14, 0x4, R12 ;  /* 0x000000040e0e7825 */ /* 0x001fc600078e000c */
[----:B------:R-:W-:Y:S02]  /*22d0*/  IADD3 R12, P0, PT, R14, 0x20, RZ ;  /* 0x000000200e0c7810 */ /* 0x000fe40007f1e0ff */
[----:B------:R-:W-:Y:S02]  /*22e0*/  LOP3.LUT R14, R3, 0xfffffff0, RZ, 0xc0, !PT ;  /* 0xfffffff0030e7812 */ /* 0x000fe400078ec0ff */
[----:B------:R-:W-:Y:S02]  /*22f0*/  IADD3.X R13, PT, PT, RZ, R15, RZ, P0, !PT ;  /* 0x0000000fff0d7210 */ /* 0x000fe400007fe4ff */
[----:B------:R-:W-:-:S07]  /*2300*/  IADD3 R14, PT, PT, -R14, RZ, RZ ;  /* 0x000000ff0e0e7210 */ /* 0x000fce0007ffe1ff */
.L_x_80:
        /* <DEDUP_REMOVED lines=10> */
[C---:B------:R-:W-:Y:S01]  /*23b0*/  FADD R27, R25.reuse, -R18 ;  /* 0x80000012191b7221 */ /* 0x040fe20000000000 */
[----:B---3--:R-:W-:-:S03]  /*23c0*/  FADD R26, -R25, R26 ;  /* 0x0000001a191a7221 */ /* 0x008fc60000000100 */
[-C--:B------:R-:W-:Y:S01]  /*23d0*/  FFMA R16, R27, R11.reuse, R18 ;  /* 0x0000000b1b107223 */ /* 0x080fe20000000012 */
[----:B------:R-:W-:Y:S01]  /*23e0*/  FFMA R25, R26, R11, R25 ;  /* 0x0000000b1a197223 */ /* 0x000fe20000000019 */
[----:B------:R-:W2:Y:S02]  /*23f0*/  LDG.E.CONSTANT R18, desc[UR6][R12.64] ;  /* 0x000000060c127981 */ /* 0x000ea4000c1e9900 */
[C---:B------:R-:W-:Y:S01]  /*2400*/  FADD R17, R16.reuse, R17 ;  /* 0x0000001110117221 */ /* 0x040fe20000000000 */
[----:B----4-:R-:W-:Y:S01]  /*2410*/  FADD R24, -R25, R24 ;  /* 0x0000001819187221 */ /* 0x010fe20000000100 */
[----:B------:R-:W-:-:S03]  /*2420*/  FADD R27, -R16, R25 ;  /* 0x00000019101b7221 */ /* 0x000fc60000000100 */
[-C--:B------:R-:W-:Y:S01]  /*2430*/  FFMA R26, R24, R11.reuse, R25 ;  /* 0x0000000b181a7223 */ /* 0x080fe20000000019 */
[----:B------:R-:W-:Y:S02]  /*2440*/  FFMA R24, R27, R11, R16 ;  /* 0x0000000b1b187223 */ /* 0x000fe40000000010 */
[----:B------:R-:W3:Y:S01]  /*2450*/  LDG.E.CONSTANT R16, desc[UR6][R12.64+0x4] ;  /* 0x000004060c107981 */ /* 0x000ee2000c1e9900 */
[----:B-----5:R-:W-:Y:S01]  /*2460*/  FADD R25, -R26, R23 ;  /* 0x000000171a197221 */ /* 0x020fe20000000100 */
[----:B------:R-:W-:-:S03]  /*2470*/  FADD R23, -R24, R26 ;  /* 0x0000001a18177221 */ /* 0x000fc60000000100 */
[-C--:B------:R-:W-:Y:S01]  /*2480*/  FFMA R28, R25, R11.reuse, R26 ;  /* 0x0000000b191c7223 */ /* 0x080fe2000000001a */
[-CC-:B------:R-:W-:Y:S01]  /*2490*/  FFMA R26, R23, R11.reuse, R24.reuse ;  /* 0x0000000b171a7223 */ /* 0x180fe20000000018 */
[----:B------:R-:W-:Y:S02]  /*24a0*/  FADD R25, R17, R24 ;  /* 0x0000001811197221 */ /* 0x000fe40000000000 */
[----:B------:R-:W4:Y:S01]  /*24b0*/  LDG.E.CONSTANT R17, desc[UR6][R12.64+0x8] ;  /* 0x000008060c117981 */ /* 0x000f22000c1e9900 */
[----:B------:R-:W-:Y:S01]  /*24c0*/  FADD R23, -R28, R21 ;  /* 0x000000151c177221 */ /* 0x000fe20000000100 */
[----:B------:R-:W-:Y:S01]  /*24d0*/  FADD R21, -R26, R28 ;  /* 0x0000001c1a157221 */ /* 0x000fe20000000100 */
[----:B------:R-:W-:Y:S02]  /*24e0*/  FADD R25, R25, R26 ;  /* 0x0000001a19197221 */ /* 0x000fe40000000000 */
[-C--:B------:R-:W-:Y:S01]  /*24f0*/  FFMA R23, R23, R11.reuse, R28 ;  /* 0x0000000b17177223 */ /* 0x080fe2000000001c */
[----:B------:R-:W-:-:S02]  /*2500*/  FFMA R24, R21, R11, R26 ;  /* 0x0000000b15187223 */ /* 0x000fc4000000001a */
[----:B------:R-:W5:Y:S01]  /*2510*/  LDG.E.CONSTANT R21, desc[UR6][R12.64+0xc] ;  /* 0x00000c060c157981 */ /* 0x000f62000c1e9900 */
[----:B------:R-:W-:Y:S01]  /*2520*/  FADD R20, -R23, R20 ;  /* 0x0000001417147221 */ /* 0x000fe20000000100 */
[----:B------:R-:W-:-:S03]  /*2530*/  FADD R27, -R24, R23 ;  /* 0x00000017181b7221 */ /* 0x000fc60000000100 */
[-C--:B------:R-:W-:Y:S01]  /*2540*/  FFMA R26, R20, R11.reuse, R23 ;  /* 0x0000000b141a7223 */ /* 0x080fe20000000017 */
[--C-:B------:R-:W-:Y:S01]  /*2550*/  FFMA R23, R27, R11, R24.reuse ;  /* 0x0000000b1b177223 */ /* 0x100fe20000000018 */
[----:B------:R-:W5:Y:S01]  /*2560*/  LDG.E.CONSTANT R20, desc[UR6][R12.64+0x10] ;  /* 0x000010060c147981 */ /* 0x000f62000c1e9900 */
[----:B------:R-:W-:Y:S01]  /*2570*/  FADD R24, R25, R24 ;  /* 0x0000001819187221 */ /* 0x000fe20000000000 */
[----:B------:R-:W-:Y:S01]  /*2580*/  FADD R19, -R26, R19 ;  /* 0x000000131a137221 */ /* 0x000fe20000000100 */
[----:B------:R-:W-:-:S03]  /*2590*/  FADD R28, -R23, R26 ;  /* 0x0000001a171c7221 */ /* 0x000fc60000000100 */
[-C--:B------:R-:W-:Y:S01]  /*25a0*/  FFMA R26, R19, R11.reuse, R26 ;  /* 0x0000000b131a7223 */ /* 0x080fe2000000001a */
[--C-:B------:R-:W-:Y:S01]  /*25b0*/  FFMA R28, R28, R11, R23.reuse ;  /* 0x0000000b1c1c7223 */ /* 0x100fe20000000017 */
[----:B------:R-:W5:Y:S01]  /*25c0*/  LDG.E.CONSTANT R19, desc[UR6][R12.64+0x14] ;  /* 0x000014060c137981 */ /* 0x000f62000c1e9900 */
[----:B------:R-:W-:Y:S02]  /*25d0*/  FADD R25, R24, R23 ;  /* 0x0000001718197221 */ /* 0x000fe40000000000 */
[----:B------:R-:W-:Y:S01]  /*25e0*/  FADD R23, -R28, R26 ;  /* 0x0000001a1c177221 */ /* 0x000fe20000000100 */
[----:B------:R-:W-:-:S03]  /*25f0*/  FADD R15, -R26, R15 ;  /* 0x0000000f1a0f7221 */ /* 0x000fc60000000100 */
[-C--:B------:R-:W-:Y:S02]  /*2600*/  FFMA R24, R23, R11.reuse, R28 ;  /* 0x0000000b17187223 */ /* 0x080fe4000000001c */
[----:B------:R-:W5:Y:S01]  /*2610*/  LDG.E.CONSTANT R23, desc[UR6][R12.64+0x18] ;  /* 0x000018060c177981 */ /* 0x000f62000c1e9900 */
[----:B------:R-:W-:-:S03]  /*2620*/  FFMA R29, R15, R11, R26 ;  /* 0x0000000b0f1d7223 */ /* 0x000fc6000000001a */
[----:B------:R0:W5:Y:S01]  /*2630*/  LDG.E.CONSTANT R15, desc[UR6][R12.64+0x1c] ;  /* 0x00001c060c0f7981 */ /* 0x000162000c1e9900 */
[----:B------:R-:W-:-:S04]  /*2640*/  FADD R25, R25, R28 ;  /* 0x0000001c19197221 */ /* 0x000fc80000000000 */
[----:B------:R-:W-:Y:S01]  /*2650*/  FADD R25, R25, R24 ;  /* 0x0000001819197221 */ /* 0x000fe20000000000 */
[----:B------:R-:W-:-:S04]  /*2660*/  IADD3 R14, PT, PT, R14, 0x10, RZ ;  /* 0x000000100e0e7810 */ /* 0x000fc80007ffe0ff */
[----:B------:R-:W-:Y:S02]  /*2670*/  ISETP.NE.AND P0, PT, R14, RZ, PT ;  /* 0x000000ff0e00720c */ /* 0x000fe40003f05270 */
[----:B0-----:R-:W-:Y:S02]  /*2680*/  IADD3 R12, P1, PT, R12, 0x40, RZ ;  /* 0x000000400c0c7810 */ /* 0x001fe40007f3e0ff */
[----:B------:R-:W-:Y:S02]  /*2690*/  IADD3 R2, PT, PT, R2, 0x10, RZ ;  /* 0x0000001002027810 */ /* 0x000fe40007ffe0ff */
[----:B------:R-:W-:Y:S01]  /*26a0*/  IADD3.X R13, PT, PT, RZ, R13, RZ, P1, !PT ;  /* 0x0000000dff0d7210 */ /* 0x000fe20000ffe4ff */
[----:B--2---:R-:W-:-:S04]  /*26b0*/  FADD R18, -R29, R18 ;  /* 0x000000121d127221 */ /* 0x004fc80000000100 */
[--C-:B------:R-:W-:Y:S01]  /*26c0*/  FFMA R27, R18, R11, R29.reuse ;  /* 0x0000000b121b7223 */ /* 0x100fe2000000001d */
[----:B------:R-:W-:-:S04]  /*26d0*/  FADD R29, -R24, R29 ;  /* 0x0000001d181d7221 */ /* 0x000fc80000000100 */
[----:B------:R-:W-:Y:S01]  /*26e0*/  FFMA R18, R29, R11, R24 ;  /* 0x0000000b1d127223 */ /* 0x000fe20000000018 */
[----:B---3--:R-:W-:-:S03]  /*26f0*/  FADD R16, -R27, R16 ;  /* 0x000000101b107221 */ /* 0x008fc60000000100 */
[--C-:B------:R-:W-:Y:S01]  /*2700*/  FADD R29, -R18, R27.reuse ;  /* 0x0000001b121d7221 */ /* 0x100fe20000000100 */
[----:B------:R-:W-:-:S03]  /*2710*/  FFMA R16, R16, R11, R27 ;  /* 0x0000000b10107223 */ /* 0x000fc6000000001b */
[----:B------:R-:W-:Y:S01]  /*2720*/  FFMA R24, R29, R11, R18 ;  /* 0x0000000b1d187223 */ /* 0x000fe20000000012 */
[----:B----4-:R-:W-:-:S03]  /*2730*/  FADD R27, -R16, R17 ;  /* 0x00000011101b7221 */ /* 0x010fc60000000100 */
[--C-:B------:R-:W-:Y:S01]  /*2740*/  FADD R17, -R24, R16.reuse ;  /* 0x0000001018117221 */ /* 0x100fe20000000100 */
[----:B------:R-:W-:-:S03]  /*2750*/  FFMA R26, R27, R11, R16 ;  /* 0x0000000b1b1a7223 */ /* 0x000fc60000000010 */
[----:B------:R-:W-:Y:S01]  /*2760*/  FFMA R16, R17, R11, R24 ;  /* 0x0000000b11107223 */ /* 0x000fe20000000018 */
[----:B-----5:R-:W-:-:S03]  /*2770*/  FADD R21, -R26, R21 ;  /* 0x000000151a157221 */ /* 0x020fc60000000100 */
[--C-:B------:R-:W-:Y:S01]  /*2780*/  FADD R17, -R16, R26.reuse ;  /* 0x0000001a10117221 */ /* 0x100fe20000000100 */
[----:B------:R-:W-:-:S03]  /*2790*/  FFMA R21, R21, R11, R26 ;  /* 0x0000000b15157223 */ /* 0x000fc6000000001a */
[----:B------:R-:W-:Y:S01]  /*27a0*/  FFMA R26, R17, R11, R16 ;  /* 0x0000000b111a7223 */ /* 0x000fe20000000010 */
[----:B------:R-:W-:-:S03]  /*27b0*/  FADD R20, -R21, R20 ;  /* 0x0000001415147221 */ /* 0x000fc60000000100 */
[--C-:B------:R-:W-:Y:S01]  /*27c0*/  FADD R17, -R26, R21.reuse ;  /* 0x000000151a117221 */ /* 0x100fe20000000100 */
[----:B------:R-:W-:-:S03]  /*27d0*/  FFMA R28, R20, R11, R21 ;  /* 0x0000000b141c7223 */ /* 0x000fc60000000015 */
[-C--:B------:R-:W-:Y:S01]  /*27e0*/  FFMA R20, R17, R11.reuse, R26 ;  /* 0x0000000b11147223 */ /* 0x080fe2000000001a */
[----:B------:R-:W-:Y:S01]  /*27f0*/  FADD R25, R25, R18 ;  /* 0x0000001219197221 */ /* 0x000fe20000000000 */
[----:B------:R-:W-:Y:S02]  /*2800*/  FADD R19, -R28, R19 ;  /* 0x000000131c137221 */ /* 0x000fe40000000100 */
[----:B------:R-:W-:Y:S01]  /*2810*/  FADD R17, -R20, R28 ;  /* 0x0000001c14117221 */ /* 0x000fe20000000100 */
[----:B------:R-:W-:Y:S01]  /*2820*/  FADD R25, R25, R24 ;  /* 0x0000001819197221 */ /* 0x000fe20000000000 */
[-C--:B------:R-:W-:Y:S02]  /*2830*/  FFMA R28, R19, R11.reuse, R28 ;  /* 0x0000000b131c7223 */ /* 0x080fe4000000001c */
[----:B------:R-:W-:Y:S01]  /*2840*/  FFMA R18, R17, R11, R20 ;  /* 0x0000000b11127223 */ /* 0x000fe20000000014 */
[----:B------:R-:W-:Y:S01]  /*2850*/  FADD R25, R25, R16 ;  /* 0x0000001019197221 */ /* 0x000fe20000000000 */
[----:B------:R-:W-:-:S02]  /*2860*/  FADD R23, -R28, R23 ;  /* 0x000000171c177221 */ /* 0x000fc40000000100 */
[----:B------:R-:W-:Y:S01]  /*2870*/  FADD R17, -R18, R28 ;  /* 0x0000001c12117221 */ /* 0x000fe20000000100 */
[----:B------:R-:W-:Y:S01]  /*2880*/  FADD R25, R25, R26 ;  /* 0x0000001a19197221 */ /* 0x000fe20000000000 */
[-C--:B------:R-:W-:Y:S02]  /*2890*/  FFMA R16, R23, R11.reuse, R28 ;  /* 0x0000000b17107223 */ /* 0x080fe4000000001c */
[-C--:B------:R-:W-:Y:S01]  /*28a0*/  FFMA R24, R17, R11.reuse, R18 ;  /* 0x0000000b11187223 */ /* 0x080fe20000000012 */
[----:B------:R-:W-:Y:S01]  /*28b0*/  FADD R25, R25, R20 ;  /* 0x0000001419197221 */ /* 0x000fe20000000000 */
[----:B------:R-:W-:Y:S02]  /*28c0*/  FADD R17, -R16, R15 ;  /* 0x0000000f10117221 */ /* 0x000fe40000000100 */
[----:B------:R-:W-:Y:S01]  /*28d0*/  FADD R15, -R24, R16 ;  /* 0x00000010180f7221 */ /* 0x000fe20000000100 */
[----:B------:R-:W-:Y:S01]  /*28e0*/  FADD R25, R25, R18 ;  /* 0x0000001219197221 */ /* 0x000fe20000000000 */
[----:B------:R-:W-:-:S02]  /*28f0*/  FFMA R16, R17, R11, R16 ;  /* 0x0000000b11107223 */ /* 0x000fc40000000010 */
[--C-:B------:R-:W-:Y:S01]  /*2900*/  FFMA R18, R15, R11, R24.reuse ;  /* 0x0000000b0f127223 */ /* 0x100fe20000000018 */
[----:B------:R-:W-:-:S03]  /*2910*/  FADD R25, R25, R24 ;  /* 0x0000001819197221 */ /* 0x000fc60000000000 */
[----:B------:R-:W-:Y:S01]  /*2920*/  FADD R15, -R18, R16 ;  /* 0x00000010120f7221 */ /* 0x000fe20000000100 */
[----:B------:R-:W-:-:S03]  /*2930*/  FADD R25, R25, R18 ;  /* 0x0000001219197221 */ /* 0x000fc60000000000 */
[----:B------:R-:W-:-:S04]  /*2940*/  FFMA R18, R15, R11, R18 ;  /* 0x0000000b0f127223 */ /* 0x000fc80000000012 */
[----:B------:R-:W-:Y:S01]  /*2950*/  FADD R17, R25, R18 ;  /* 0x0000001219117221 */ /* 0x000fe20000000000 */
[----:B------:R-:W-:Y:S06]  /*2960*/  @P0 BRA `(.L_x_80) ;  /* 0xfffffff800680947 */ /* 0x000fec000383ffff */
[----:B------:R-:W-:Y:S05]  /*2970*/  BSYNC.RECONVERGENT B3 ;  /* 0x0000000000037941 */ /* 0x000fea0003800200 */
.L_x_79:
[----:B------:R-:W-:-:S07]  /*2980*/  VIADD R14, R2, 0xffffffff ;  /* 0xffffffff020e7836 */ /* 0x000fce0000000000 */
.L_x_78:
[----:B------:R-:W-:Y:S05]  /*2990*/  BSYNC.RECONVERGENT B2 ;  /* 0x0000000000027941 */ /* 0x000fea0003800200 */
.L_x_77:
[----:B------:R-:W-:-:S13]  /*29a0*/  ISETP.NE.AND P0, PT, R22, RZ, PT ;  /* 0x000000ff1600720c */ /* 0x000fda0003f05270 */
        /* <DEDUP_REMOVED lines=20> */
[----:B------:R-:W-:-:S03]  /*2af0*/  FADD R27, -R18, R25 ;  /* 0x00000019121b7221 */ /* 0x000fc60000000100 */
[-C--:B------:R-:W-:Y:S01]  /*2b00*/  FFMA R25, R24, R11.reuse, R25 ;  /* 0x0000000b18197223 */ /* 0x080fe20000000019 */
[----:B------:R-:W-:-:S03]  /*2b10*/  FFMA R16, R27, R11, R18 ;  /* 0x0000000b1b107223 */ /* 0x000fc60000000012 */
[----:B----4-:R-:W-:Y:S01]  /*2b20*/  FADD R22, -R25, R22 ;  /* 0x0000001619167221 */ /* 0x010fe20000000100 */
[--C-:B------:R-:W-:Y:S01]  /*2b30*/  FADD R27, -R16, R25.reuse ;  /* 0x00000019101b7221 */ /* 0x100fe20000000100 */
[--C-:B------:R-:W-:Y:S02]  /*2b40*/  FADD R17, R17, R16.reuse ;  /* 0x0000001011117221 */ /* 0x100fe40000000000 */
[-C--:B------:R-:W-:Y:S01]  /*2b50*/  FFMA R22, R22, R11.reuse, R25 ;  /* 0x0000000b16167223 */ /* 0x080fe20000000019 */
[----:B------:R-:W-:-:S03]  /*2b60*/  FFMA R18, R27, R11, R16 ;  /* 0x0000000b1b127223 */ /* 0x000fc60000000010 */
[----:B-----5:R-:W-:Y:S01]  /*2b70*/  FADD R21, -R22, R21 ;  /* 0x0000001516157221 */ /* 0x020fe20000000100 */
[----:B0-----:R-:W-:Y:S01]  /*2b80*/  FADD R13, -R18, R22 ;  /* 0x00000016120d7221 */ /* 0x001fe20000000100 */
[----:B------:R-:W-:Y:S02]  /*2b90*/  FADD R17, R17, R18 ;  /* 0x0000001211117221 */ /* 0x000fe40000000000 */
[-C--:B------:R-:W-:Y:S01]  /*2ba0*/  FFMA R22, R21, R11.reuse, R22 ;  /* 0x0000000b15167223 */ /* 0x080fe20000000016 */
[----:B------:R-:W-:-:S03]  /*2bb0*/  FFMA R12, R13, R11, R18 ;  /* 0x0000000b0d0c7223 */ /* 0x000fc60000000012 */
[----:B------:R-:W-:Y:S01]  /*2bc0*/  FADD R19, -R22, R19 ;  /* 0x0000001316137221 */ /* 0x000fe20000000100 */
[----:B------:R-:W-:Y:S01]  /*2bd0*/  FADD R13, -R12, R22 ;  /* 0x000000160c0d7221 */ /* 0x000fe20000000100 */
[----:B------:R-:W-:Y:S02]  /*2be0*/  FADD R17, R17, R12 ;  /* 0x0000000c11117221 */ /* 0x000fe40000000000 */
[-C--:B------:R-:W-:Y:S01]  /*2bf0*/  FFMA R19, R19, R11.reuse, R22 ;  /* 0x0000000b13137223 */ /* 0x080fe20000000016 */
[----:B------:R-:W-:-:S03]  /*2c00*/  FFMA R22, R13, R11, R12 ;  /* 0x0000000b0d167223 */ /* 0x000fc6000000000c */
[----:B------:R-:W-:Y:S01]  /*2c10*/  FADD R2, -R19, R2 ;  /* 0x0000000213027221 */ /* 0x000fe20000000100 */
[--C-:B------:R-:W-:Y:S01]  /*2c20*/  FADD R13, -R22, R19.reuse ;  /* 0x00000013160d7221 */ /* 0x100fe20000000100 */
[--C-:B------:R-:W-:Y:S02]  /*2c30*/  FADD R17, R17, R22.reuse ;  /* 0x0000001611117221 */ /* 0x100fe40000000000 */
        /* <DEDUP_REMOVED lines=15> */
[----:B------:R-:W-:-:S07]  /*2d30*/  FADD R17, R17, R18 ;  /* 0x0000001211117221 */ /* 0x000fce0000000000 */
.L_x_82:
[----:B------:R-:W-:Y:S05]  /*2d40*/  BSYNC.RECONVERGENT B2 ;  /* 0x0000000000027941 */ /* 0x000fea0003800200 */
.L_x_81:
        /* <DEDUP_REMOVED lines=20> */
[----:B------:R-:W-:Y:S01]  /*2e90*/  FADD R13, -R16, R20 ;  /* 0x00000014100d7221 */ /* 0x000fe20000000100 */
[----:B------:R-:W-:Y:S02]  /*2ea0*/  FADD R17, R17, R16 ;  /* 0x0000001011117221 */ /* 0x000fe40000000000 */
[-C--:B------:R-:W-:Y:S01]  /*2eb0*/  FFMA R19, R19, R11.reuse, R20 ;  /* 0x0000000b13137223 */ /* 0x080fe20000000014 */
[----:B------:R-:W-:-:S03]  /*2ec0*/  FFMA R18, R13, R11, R16 ;  /* 0x0000000b0d127223 */ /* 0x000fc60000000010 */
[----:B-----5:R-:W-:Y:S01]  /*2ed0*/  FADD R22, -R19, R22 ;  /* 0x0000001613167221 */ /* 0x020fe20000000100 */
        /* <DEDUP_REMOVED lines=8> */
.L_x_84:
[----:B------:R-:W-:Y:S05]  /*2f60*/  BSYNC.RECONVERGENT B2 ;  /* 0x0000000000027941 */ /* 0x000fea0003800200 */
.L_x_83:
[----:B------:R-:W-:Y:S05]  /*2f70*/  @!P1 BRA `(.L_x_76) ;  /* 0x0000000000409947 */ /* 0x000fea0003800000 */
[----:B------:R-:W0:Y:S01]  /*2f80*/  LDC.64 R2, c[0x0][0x380] ;  /* 0x0000e000ff027b82 */ /* 0x000e220000000a00 */
[----:B------:R-:W-:Y:S01]  /*2f90*/  IADD3 R12, PT, PT, -R12, RZ, RZ ;  /* 0x000000ff0c0c7210 */ /* 0x000fe20007ffe1ff */
[----:B0-----:R-:W-:-:S07]  /*2fa0*/  IMAD.WIDE.U32 R14, R14, 0x4, R2 ;  /* 0x000000040e0e7825 */ /* 0x001fce00078e0002 */
.L_x_85:
[----:B------:R-:W-:Y:S02]  /*2fb0*/  MOV R3, R15 ;  /* 0x0000000f00037202 */ /* 0x000fe40000000f00 */
[----:B------:R-:W-:-:S05]  /*2fc0*/  MOV R2, R14 ;  /* 0x0000000e00027202 */ /* 0x000fca0000000f00 */
[----:B------:R-:W2:Y:S01]  /*2fd0*/  LDG.E.CONSTANT R3, desc[UR6][R2.64] ;  /* 0x0000000602037981 */ /* 0x000ea2000c1e9900 */
[----:B------:R-:W-:Y:S02]  /*2fe0*/  IADD3 R12, PT, PT, R12, 0x1, RZ ;  /* 0x000000010c0c7810 */ /* 0x000fe40007ffe0ff */
[----:B------:R-:W-:Y:S02]  /*2ff0*/  IADD3 R14, P1, PT, R14, 0x4, RZ ;  /* 0x000000040e0e7810 */ /* 0x000fe40007f3e0ff */
[----:B------:R-:W-:Y:S02]  /*3000*/  ISETP.NE.AND P0, PT, R12, RZ, PT ;  /* 0x000000ff0c00720c */ /* 0x000fe40003f05270 */
[----:B------:R-:W-:Y:S01]  /*3010*/  IADD3.X R15, PT, PT, RZ, R15, RZ, P1, !PT ;  /* 0x0000000fff0f7210 */ /* 0x000fe20000ffe4ff */
[----:B--2---:R-:W-:-:S04]  /*3020*/  FADD R13, R3, -R16 ;  /* 0x80000010030d7221 */ /* 0x004fc80000000000 */
[----:B------:R-:W-:-:S04]  /*3030*/  FFMA R16, R13, R11, R16 ;  /* 0x0000000b0d107223 */ /* 0x000fc80000000010 */
[----:B------:R-:W-:-:S04]  /*3040*/  FADD R13, R16, -R18 ;  /* 0x80000012100d7221 */ /* 0x000fc80000000000 */
[----:B------:R-:W-:-:S04]  /*3050*/  FFMA R18, R13, R11, R18 ;  /* 0x0000000b0d127223 */ /* 0x000fc80000000012 */
[----:B------:R-:W-:Y:S01]  /*3060*/  FADD R17, R18, R17 ;  /* 0x0000001112117221 */ /* 0x000fe20000000000 */
[----:B------:R-:W-:Y:S06]  /*3070*/  @P0 BRA `(.L_x_85) ;  /* 0xfffffffc00cc0947 */ /* 0x000fec000383ffff */
.L_x_76:
[----:B------:R-:W-:Y:S05]  /*3080*/  BSYNC.RECONVERGENT B1 ;  /* 0x0000000000017941 */ /* 0x000fea0003800200 */
.L_x_75:
[----:B------:R-:W-:-:S07]  /*3090*/  FMUL R2, R17, R0 ;  /* 0x0000000011027220 */ /* 0x000fce0000400000 */
.L_x_54:
[----:B------:R-:W-:Y:S05]  /*30a0*/  BSYNC.RECONVERGENT B0 ;  /* 0x0000000000007941 */ /* 0x000fea0003800200 */
.L_x_53:
[----:B------:R-:W-:-:S03]  /*30b0*/  UMOV UR4, 0xffffffff ;  /* 0xffffffff00047882 */ /* 0x000fc60000000000 */
[----:B------:R-:W-:Y:S05]  /*30c0*/  BRA.DIV UR4, `(.L_x_86) ;  /* 0x0000000a04087947 */ /* 0x000fea000b800000 */
[----:B0-----:R0:W3:Y:S04]  /*30d0*/  SHFL.IDX PT, R19, R16, RZ, 0x1f ;  /* 0x00001fff10137589 */ /* 0x0010e800000e0000 */
[----:B-12---:R0:W1:Y:S04]  /*30e0*/  SHFL.IDX PT, R14, R18, RZ, 0x1f ;  /* 0x00001fff120e7589 */ /* 0x00606800000e0000 */
[----:B------:R0:W2:Y:S02]  /*30f0*/  SHFL.IDX PT, R12, R2, RZ, 0x1f ;  /* 0x00001fff020c7589 */ /* 0x0000a400000e0000 */
.L_x_96:
[----:B------:R-:W4:Y:S01]  /*3100*/  LDCU UR4, c[0x0][0x390] ;  /* 0x00007200ff0477ac */ /* 0x000f220008000800 */
[----:B------:R-:W1:Y:S01]  /*3110*/  LDC R0, c[0x0][0x390] ;  /* 0x0000e400ff007b82 */ /* 0x000e620000000800 */
[----:B------:R-:W-:-:S07]  /*3120*/  IADD3 R25, PT, PT, R9, R6, RZ ;  /* 0x0000000609197210 */ /* 0x000fce0007ffe0ff */
[----:B0-----:R-:W0:Y:S01]  /*3130*/  LDC.64 R2, c[0x0][0x380] ;  /* 0x0000e000ff027b82 */ /* 0x001e220000000a00 */
[----:B----4-:R-:W-:-:S05]  /*3140*/  IADD3 R7, PT, PT, -R7, UR4, RZ ;  /* 0x0000000407077c10 */ /* 0x010fca000fffe1ff */
[----:B------:R-:W-:Y:S01]  /*3150*/  IMAD R8, R8, -0x3, R7 ;  /* 0xfffffffd08087824 */ /* 0x000fe200078e0207 */
[----:B------:R-:W-:-:S07]  /*3160*/  IADD3 R7, PT, PT, R25, -0x2, RZ ;  /* 0xfffffffe19077810 */ /* 0x000fce0007ffe0ff */
.L_x_92:
[----:B------:R-:W-:Y:S01]  /*3170*/  IADD3 R13, PT, PT, R25, -0x2, RZ ;  /* 0xfffffffe190d7810 */ /* 0x000fe20007ffe0ff */
[----:B------:R-:W-:Y:S02]  /*3180*/  IMAD.MOV.U32 R18, RZ, RZ, RZ ;  /* 0x000000ffff127224 */ /* 0x000fe400078e00ff */
[----:B0-2---:R-:W-:Y:S01]  /*3190*/  IMAD.WIDE R20, R7, 0x4, R2 ;  /* 0x0000000407147825 */ /* 0x005fe200078e0202 */
[----:B-1----:R-:W-:-:S13]  /*31a0*/  ISETP.GE.AND P0, PT, R13, R0, PT ;  /* 0x000000000d00720c */ /* 0x002fda0003f06270 */
[----:B----4-:R-:W4:Y:S01]  /*31b0*/  @!P0 LDG.E.CONSTANT R18, desc[UR6][R20.64] ;  /* 0x0000000614128981 */ /* 0x010f22000c1e9900 */
[----:B------:R-:W-:Y:S01]  /*31c0*/  UMOV UR4, 0xffffffff ;  /* 0xffffffff00047882 */ /* 0x000fe20000000000 */
[----:B--2---:R-:W-:Y:S01]  /*31d0*/  MOV R16, R12 ;  /* 0x0000000c00107202 */ /* 0x004fe20000000f00 */
[----:B------:R-:W-:Y:S01]  /*31e0*/  IMAD.WIDE R12, R7, 0x4, R4 ;  /* 0x00000004070c7825 */ /* 0x000fe200078e0204 */
[C---:B------:R-:W-:Y:S02]  /*31f0*/  ISETP.GE.U32.AND P1, PT, R9.reuse, 0x10, PT ;  /* 0x000000100900780c */ /* 0x040fe40003f26070 */
[C---:B------:R-:W-:Y:S02]  /*3200*/  ISETP.GE.U32.AND P2, PT, R9.reuse, 0x8, PT ;  /* 0x000000080900780c */ /* 0x040fe40003f46070 */
[C---:B------:R-:W-:Y:S02]  /*3210*/  ISETP.GE.U32.AND P3, PT, R9.reuse, 0x4, PT ;  /* 0x000000040900780c */ /* 0x040fe40003f66070 */
[----:B------:R-:W-:-:S02]  /*3220*/  ISETP.GE.U32.AND P4, PT, R9, 0x2, PT ;  /* 0x000000020900780c */ /* 0x000fc40003f86070 */
[----:B------:R-:W-:Y:S01]  /*3230*/  ISETP.NE.AND P5, PT, R9, RZ, PT ;  /* 0x000000ff0900720c */ /* 0x000fe20003fa5270 */
[----:B----4-:R-:W-:Y:S01]  /*3240*/  FMUL R23, R18, R11 ;  /* 0x0000000b12177220 */ /* 0x010fe20000400000 */
[----:B------:R-:W-:Y:S11]  /*3250*/  BRA.DIV UR4, `(.L_x_87) ;  /* 0x0000000604e87947 */ /* 0x000ff6000b800000 */
[----:B------:R-:W0:Y:S04]  /*3260*/  SHFL.UP PT, R21, R23, 0x1, RZ ;  /* 0x0420000017157989 */ /* 0x000e2800000e00ff */
[----:B------:R-:W1:Y:S01]  /*3270*/  SHFL.UP PT, R22, R10, 0x1, RZ ;  /* 0x042000000a167989 */ /* 0x000e6200000e00ff */
[----:B0-----:R-:W-:Y:S01]  /*3280*/  @P5 FFMA R23, R10, R21, R23 ;  /* 0x000000150a175223 */ /* 0x001fe20000000017 */
[----:B-1----:R-:W-:-:S04]  /*3290*/  FSEL R15, R22, 1, P5 ;  /* 0x3f800000160f7808 */ /* 0x002fc80002800000 */
[----:B------:R-:W0:Y:S01]  /*32a0*/  SHFL.UP PT, R21, R23, 0x2, RZ ;  /* 0x0440000017157989 */ /* 0x000e2200000e00ff */
[----:B------:R-:W-:-:S05]  /*32b0*/  FMUL R24, R10, R15 ;  /* 0x0000000f0a187220 */ /* 0x000fca0000400000 */
[----:B------:R-:W1:Y:S01]  /*32c0*/  SHFL.UP PT, R27, R24, 0x2, RZ ;  /* 0x04400000181b7989 */ /* 0x000e6200000e00ff */
[----:B0-----:R-:W-:-:S05]  /*32d0*/  FFMA R18, R24, R21, R23 ;  /* 0x0000001518127223 */ /* 0x001fca0000000017 */
[----:B------:R-:W-:Y:S01]  /*32e0*/  FSEL R29, R23, R18, !P4 ;  /* 0x00000012171d7208 */ /* 0x000fe20006000000 */
[----:B-1----:R-:W-:-:S04]  /*32f0*/  @P4 FMUL R24, R24, R27 ;  /* 0x0000001b18184220 */ /* 0x002fc80000400000 */
[----:B------:R-:W0:Y:S04]  /*3300*/  SHFL.UP PT, R21, R29, 0x4, RZ ;  /* 0x048000001d157989 */ /* 0x000e2800000e00ff */
[----:B------:R-:W1:Y:S01]  /*3310*/  SHFL.UP PT, R27, R24, 0x4, RZ ;  /* 0x04800000181b7989 */ /* 0x000e6200000e00ff */
[C---:B0-----:R-:W-:Y:S01]  /*3320*/  FFMA R18, R24.reuse, R21, R29 ;  /* 0x0000001518127223 */ /* 0x041fe2000000001d */
[----:B-1----:R-:W-:-:S04]  /*3330*/  @P3 FMUL R24, R24, R27 ;  /* 0x0000001b18183220 */ /* 0x002fc80000400000 */
[----:B------:R-:W-:Y:S01]  /*3340*/  FSEL R29, R29, R18, !P3 ;  /* 0x000000121d1d7208 */ /* 0x000fe20005800000 */
[----:B------:R-:W-:Y:S04]  /*3350*/  SHFL.UP PT, R23, R24, 0x8, RZ ;  /* 0x0500000018177989 */ /* 0x000fe800000e00ff */
[----:B------:R-:W0:Y:S02]  /*3360*/  SHFL.UP PT, R21, R29, 0x8, RZ ;  /* 0x050000001d157989 */ /* 0x000e2400000e00ff */
[C---:B0-----:R-:W-:Y:S01]  /*3370*/  FFMA R18, R24.reuse, R21, R29 ;  /* 0x0000001518127223 */ /* 0x041fe2000000001d */
[----:B------:R-:W-:-:S04]  /*3380*/  @P2 FMUL R24, R24, R23 ;  /* 0x0000001718182220 */ /* 0x000fc80000400000 */
[----:B------:R-:W-:Y:S01]  /*3390*/  FSEL R27, R29, R18, !P2 ;  /* 0x000000121d1b7208 */ /* 0x000fe20005000000 */
[----:B------:R-:W-:Y:S04]  /*33a0*/  SHFL.UP PT, R23, R24, 0x10, RZ ;  /* 0x0600000018177989 */ /* 0x000fe800000e00ff */
[----:B------:R-:W0:Y:S02]  /*33b0*/  SHFL.UP PT, R21, R27, 0x10, RZ ;  /* 0x060000001b157989 */ /* 0x000e2400000e00ff */
[C---:B0-----:R-:W-:Y:S01]  /*33c0*/  FFMA R18, R24.reuse, R21, R27 ;  /* 0x0000001518127223 */ /* 0x041fe2000000001b */
[----:B------:R-:W-:Y:S02]  /*33d0*/  @P1 FMUL R24, R24, R23 ;  /* 0x0000001718181220 */ /* 0x000fe40000400000 */
[----:B------:R-:W0:Y:S02]  /*33e0*/  SHFL.UP PT, R23, R10, 0x1, RZ ;  /* 0x042000000a177989 */ /* 0x000e2400000e00ff */
[----:B------:R-:W-:-:S05]  /*33f0*/  FSEL R18, R27, R18, !P1 ;  /* 0x000000121b127208 */ /* 0x000fca0004800000 */
[----:B---3--:R-:W-:-:S04]  /*3400*/  FFMA R22, R24, R19, R18 ;  /* 0x0000001318167223 */ /* 0x008fc80000000012 */
[----:B------:R-:W-:-:S05]  /*3410*/  FMUL R19, R22, R11 ;  /* 0x0000000b16137220 */ /* 0x000fca0000400000 */
[----:B------:R-:W1:Y:S01]  /*3420*/  SHFL.UP PT, R21, R19, 0x1, RZ ;  /* 0x0420000013157989 */ /* 0x000e6200000e00ff */
[----:B0-----:R-:W-:-:S05]  /*3430*/  FSEL R23, R23, 1, P5 ;  /* 0x3f80000017177808 */ /* 0x001fca0002800000 */
[----:B------:R-:W-:-:S05]  /*3440*/  FMUL R24, R10, R23 ;  /* 0x000000170a187220 */ /* 0x000fca0000400000 */
[----:B------:R-:W-:Y:S01]  /*3450*/  SHFL.UP PT, R23, R24, 0x2, RZ ;  /* 0x0440000018177989 */ /* 0x000fe200000e00ff */
[----:B-1----:R-:W-:-:S05]  /*3460*/  @P5 FFMA R19, R10, R21, R19 ;  /* 0x000000150a135223 */ /* 0x002fca0000000013 */
[----:B------:R-:W0:Y:S02]  /*3470*/  SHFL.UP PT, R21, R19, 0x2, RZ ;  /* 0x0440000013157989 */ /* 0x000e2400000e00ff */
[C---:B0-----:R-:W-:Y:S01]  /*3480*/  FFMA R18, R24.reuse, R21, R19 ;  /* 0x0000001518127223 */ /* 0x041fe20000000013 */
[----:B------:R-:W-:-:S04]  /*3490*/  @P4 FMUL R24, R24, R23 ;  /* 0x0000001718184220 */ /* 0x000fc80000400000 */
        /* <DEDUP_REMOVED lines=15> */
[----:B------:R-:W-:-:S05]  /*3590*/  FSEL R15, R23, R18, !P1 ;  /* 0x00000012170f7208 */ /* 0x000fca0004800000 */
[----:B------:R-:W-:Y:S02]  /*35a0*/  FFMA R26, R24, R14, R15 ;  /* 0x0000000e181a7223 */ /* 0x000fe4000000000f */
[----:B------:R-:W0:Y:S02]  /*35b0*/  SHFL.UP PT, R14, R10, 0x1, RZ ;  /* 0x042000000a0e7989 */ /* 0x000e2400000e00ff */
[----:B------:R-:W-:-:S05]  /*35c0*/  FMUL R19, R26, R11 ;  /* 0x0000000b1a137220 */ /* 0x000fca0000400000 */
[----:B------:R-:W1:Y:S01]  /*35d0*/  SHFL.UP PT, R21, R19, 0x1, RZ ;  /* 0x0420000013157989 */ /* 0x000e6200000e00ff */
[----:B0-----:R-:W-:-:S05]  /*35e0*/  FSEL R15, R14, 1, P5 ;  /* 0x3f8000000e0f7808 */ /* 0x001fca0002800000 */
[C---:B------:R-:W-:Y:S01]  /*35f0*/  FMUL R14, R10.reuse, R15 ;  /* 0x0000000f0a0e7220 */ /* 0x040fe20000400000 */
[----:B-1----:R-:W-:-:S04]  /*3600*/  @P5 FFMA R19, R10, R21, R19 ;  /* 0x000000150a135223 */ /* 0x002fc80000000013 */
        /* <DEDUP_REMOVED lines=15> */
[----:B------:R0:W1:Y:S04]  /*3700*/  SHFL.UP PT, R23, R14, 0x10, RZ ;  /* 0x060000000e177989 */ /* 0x00006800000e00ff */
[----:B------:R0:W2:Y:S02]  /*3710*/  SHFL.UP PT, R21, R19, 0x10, RZ ;  /* 0x0600000013157989 */ /* 0x0000a400000e00ff */
.L_x_128:
[C---:B--2---:R-:W-:Y:S01]  /*3720*/  FFMA R18, R14.reuse, R21, R19 ;  /* 0x000000150e127223 */ /* 0x044fe20000000013 */
[----:B01----:R-:W-:Y:S01]  /*3730*/  @P1 FMUL R14, R14, R23 ;  /* 0x000000170e0e1220 */ /* 0x003fe20000400000 */
[----:B------:R-:W-:Y:S03]  /*3740*/  BSSY B0, `(.L_x_88) ;  /* 0x0000007000007945 */ /* 0x000fe60003800000 */
[----:B------:R-:W-:-:S05]  /*3750*/  FSEL R19, R19, R18, !P1 ;  /* 0x0000001213137208 */ /* 0x000fca0004800000 */
[----:B------:R-:W-:Y:S01]  /*3760*/  FFMA R20, R16, R14, R19 ;  /* 0x0000000e10147223 */ /* 0x000fe20000000013 */
[----:B------:R-:W-:Y:S06]  /*3770*/  @!P5 BRA `(.L_x_89) ;  /* 0x00000000000cd947 */ /* 0x000fec0003800000 */
[----:B------:R-:W-:-:S03]  /*3780*/  UMOV UR4, 0xffffffff ;  /* 0xffffffff00047882 */ /* 0x000fc60000000000 */
[----:B------:R-:W-:Y:S05]  /*3790*/  BRA.DIV UR4, `(.L_x_90) ;  /* 0x0000000e04c87947 */ /* 0x000fea000b800000 */
[----:B------:R0:W1:Y:S02]  /*37a0*/  SHFL.UP PT, R16, R20, 0x1, RZ ;  /* 0x0420000014107989 */ /* 0x00006400000e00ff */
.L_x_89:
[----:B------:R-:W-:Y:S05]  /*37b0*/  BSYNC B0 ;  /* 0x0000000000007941 */ /* 0x000fea0003800000 */
.L_x_88:
[----:B-1----:R-:W-:Y:S01]  /*37c0*/  @!P0 FADD R16, R20, -R16 ;  /* 0x8000001014108221 */ /* 0x002fe20000000000 */
[----:B------:R-:W-:Y:S01]  /*37d0*/  HFMA2 R17, -RZ, RZ, 0, 1.1920928955078125e-07 ;  /* 0x00000002ff117431 */ /* 0x000fe200000001ff */
[----:B------:R-:W-:Y:S02]  /*37e0*/  UMOV UR4, 0xffffffff ;  /* 0xffffffff00047882 */ /* 0x000fe40000000000 */
[----:B------:R-:W-:-:S05]  /*37f0*/  @!P0 FMUL R15, R16, 10000 ;  /* 0x461c4000100f8820 */ /* 0x000fca0000400000 */
[----:B------:R1:W-:Y:S01]  /*3800*/  @!P0 STG.E desc[UR6][R12.64], R15 ;  /* 0x0000000f0c008986 */ /* 0x0003e2000c101906 */
[----:B------:R-:W-:-:S04]  /*3810*/  VIADDMNMX R14, R8, R17, 0x20, PT ;  /* 0x00000020080e7446 */ /* 0x000fc80003800111 */
[----:B------:R-:W-:Y:S01]  /*3820*/  IADD3 R17, PT, PT, R14, -0x1, RZ ;  /* 0xffffffff0e117810 */ /* 0x000fe20007ffe0ff */
[----:B------:R-:W-:Y:S06]  /*3830*/  BRA.DIV UR4, `(.L_x_91) ;  /* 0x0000000e04c87947 */ /* 0x000fec000b800000 */
[----:B------:R2:W3:Y:S04]  /*3840*/  SHFL.IDX PT, R19, R22, R17, 0x1f ;  /* 0x00001f1116137589 */ /* 0x0004e800000e0000 */
[----:B------:R2:W4:Y:S04]  /*3850*/  SHFL.IDX PT, R14, R26, R17, 0x1f ;  /* 0x00001f111a0e7589 */ /* 0x00052800000e0000 */
[----:B-1----:R2:W1:Y:S02]  /*3860*/  SHFL.IDX PT, R12, R20, R17, 0x1f ;  /* 0x00001f11140c7589 */ /* 0x00246400000e0000 */
.L_x_135:
[C---:B------:R-:W-:Y:S02]  /*3870*/  IADD3 R13, PT, PT, R6.reuse, 0x1e, RZ ;  /* 0x0000001e060d7810 */ /* 0x040fe40007ffe0ff */
[----:B------:R-:W-:Y:S02]  /*3880*/  IADD3 R6, PT, PT, R6, 0x20, RZ ;  /* 0x0000002006067810 */ /* 0x000fe40007ffe0ff */
[----:B------:R-:W-:Y:S02]  /*3890*/  ISETP.GE.AND P0, PT, R13, R0, PT ;  /* 0x000000000d00720c */ /* 0x000fe40003f06270 */
[----:B------:R-:W-:Y:S02]  /*38a0*/  IADD3 R8, PT, PT, R8, -0x20, RZ ;  /* 0xffffffe008087810 */ /* 0x000fe40007ffe0ff */
[----:B------:R-:W-:Y:S02]  /*38b0*/  IADD3 R7, PT, PT, R7, 0x20, RZ ;  /* 0x0000002007077810 */ /* 0x000fe40007ffe0ff */
[----:B------:R-:W-:-:S07]  /*38c0*/  IADD3 R25, PT, PT, R25, 0x20, RZ ;  /* 0x0000002019197810 */ /* 0x000fce0007ffe0ff */
[----:B------:R-:W-:Y:S05]  /*38d0*/  @!P0 BRA `(.L_x_92) ;  /* 0xfffffff800248947 */ /* 0x000fea000383ffff */
[----:B------:R-:W-:Y:S05]  /*38e0*/  EXIT ;  /* 0x000000000000794d */ /* 0x000fea0003800000 */
.L_x_86:
[----:B-12---:R-:W-:Y:S01]  /*38f0*/  HFMA2 R17, -RZ, RZ, 0, 0 ;  /* 0x00000000ff117431 */ /* 0x006fe200000001ff */
[----:B------:R-:W-:Y:S01]  /*3900*/  MOV R22, 0x1f ;  /* 0x0000001f00167802 */ /* 0x000fe20000000f00 */
[----:B0-----:R-:W-:-:S07]  /*3910*/  IMAD.MOV.U32 R15, RZ, RZ, -0x1 ;  /* 0xffffffffff0f7424 */ /* 0x001fce00078e00ff */
[----:B------:R-:W-:Y:S05]  /*3920*/  WARPSYNC.COLLECTIVE R15, `(.L_x_93) ;  /* 0x000000000f087348 */ /* 0x000fea0003c00000 */
[----:B------:R0:W1:Y:S02]  /*3930*/  SHFL.IDX P0, R12, R16, R17, R22 ;  /* 0x00000011100c7389 */ /* 0x0000640000000016 */
[----:B01----:R-:W-:Y:S05]  /*3940*/  ENDCOLLECTIVE ;  /* 0x000000000000791b */ /* 0x003fea0003800000 */
.L_x_93:
[----:B------:R-:W-:Y:S02]  /*3950*/  MOV R16, R18 ;  /* 0x0000001200107202 */ /* 0x000fe40000000f00 */
[----:B------:R-:W-:-:S07]  /*3960*/  MOV R19, R12 ;  /* 0x0000000c00137202 */ /* 0x000fce0000000f00 */
[----:B------:R-:W-:Y:S05]  /*3970*/  WARPSYNC.COLLECTIVE R15, `(.L_x_94) ;  /* 0x000000000f087348 */ /* 0x000fea0003c00000 */
[----:B------:R0:W1:Y:S02]  /*3980*/  SHFL.IDX P0, R12, R16, R17, R22 ;  /* 0x00000011100c7389 */ /* 0x0000640000000016 */
[----:B01----:R-:W-:Y:S05]  /*3990*/  ENDCOLLECTIVE ;  /* 0x000000000000791b */ /* 0x003fea0003800000 */
.L_x_94:
[----:B------:R-:W-:Y:S02]  /*39a0*/  MOV R16, R2 ;  /* 0x0000000200107202 */ /* 0x000fe40000000f00 */
[----:B------:R-:W-:-:S07]  /*39b0*/  MOV R14, R12 ;  /* 0x0000000c000e7202 */ /* 0x000fce0000000f00 */
[----:B------:R-:W-:Y:S05]  /*39c0*/  WARPSYNC.COLLECTIVE R15, `(.L_x_95) ;  /* 0x000000000f087348 */ /* 0x000fea0003c00000 */
[----:B------:R0:W1:Y:S02]  /*39d0*/  SHFL.IDX P0, R12, R16, R17, R22 ;  /* 0x00000011100c7389 */ /* 0x0000640000000016 */
[----:B01----:R-:W-:Y:S05]  /*39e0*/  ENDCOLLECTIVE ;  /* 0x000000000000791b */ /* 0x003fea0003800000 */
.L_x_95:
[----:B------:R-:W-:Y:S05]  /*39f0*/  BRA `(.L_x_96) ;  /* 0xfffffff400c07947 */ /* 0x000fea000383ffff */
.L_x_87:
[----:B------:R-:W-:Y:S01]  /*3a00*/  HFMA2 R17, -RZ, RZ, 0, 5.9604644775390625e-08 ;  /* 0x00000001ff117431 */ /* 0x000fe200000001ff */
[----:B------:R-:W-:Y:S01]  /*3a10*/  BSSY B0, `(.L_x_97) ;  /* 0x0000007000007945 */ /* 0x000fe20003800000 */
[----:B------:R-:W-:Y:S02]  /*3a20*/  MOV R20, R10 ;  /* 0x0000000a00147202 */ /* 0x000fe40000000f00 */
[----:B------:R-:W-:Y:S02]  /*3a30*/  MOV R18, RZ ;  /* 0x000000ff00127202 */ /* 0x000fe40000000f00 */
[----:B------:R-:W-:-:S07]  /*3a40*/  MOV R15, 0xffffffff ;  /* 0xffffffff000f7802 */ /* 0x000fce0000000f00 */
[----:B---3--:R-:W-:Y:S05]  /*3a50*/  WARPSYNC.COLLECTIVE R15, `(.L_x_98) ;  /* 0x000000000f087348 */ /* 0x008fea0003c00000 */
[----:B------:R0:W1:Y:S02]  /*3a60*/  SHFL.UP P6, R21, R20, R17, R18 ;  /* 0x0400001114157389 */ /* 0x00006400000c0012 */
[----:B01-3--:R-:W-:Y:S05]  /*3a70*/  ENDCOLLECTIVE ;  /* 0x000000000000791b */ /* 0x00bfea0003800000 */
.L_x_98:
[----:B------:R-:W-:Y:S05]  /*3a80*/  BSYNC B0 ;  /* 0x0000000000007941 */ /* 0x000fea0003800000 */
.L_x_97:
[----:B------:R-:W-:Y:S01]  /*3a90*/  HFMA2 R18, -RZ, RZ, 0, 0 ;  /* 0x00000000ff127431 */ /* 0x000fe200000001ff */
[----:B------:R-:W-:Y:S01]  /*3aa0*/  MOV R20, R23 ;  /* 0x0000001700147202 */ /* 0x000fe20000000f00 */
[----:B------:R-:W-:Y:S01]  /*3ab0*/  IMAD.MOV.U32 R17, RZ, RZ, 0x1 ;  /* 0x00000001ff117424 */ /* 0x000fe200078e00ff */
[----:B------:R-:W-:Y:S02]  /*3ac0*/  MOV R15, 0xffffffff ;  /* 0xffffffff000f7802 */ /* 0x000fe40000000f00 */
[----:B------:R-:W-:-:S07]  /*3ad0*/  MOV R22, R21 ;  /* 0x0000001500167202 */ /* 0x000fce0000000f00 */
[----:B------:R-:W-:Y:S05]  /*3ae0*/  WARPSYNC.COLLECTIVE R15, `(.L_x_99) ;  /* 0x000000000f087348 */ /* 0x000fea0003c00000 */
[----:B------:R0:W1:Y:S02]  /*3af0*/  SHFL.UP P6, R21, R20, R17, R18 ;  /* 0x0400001114157389 */ /* 0x00006400000c0012 */
[----:B01----:R-:W-:Y:S05]  /*3b00*/  ENDCOLLECTIVE ;  /* 0x000000000000791b */ /* 0x003fea0003800000 */
.L_x_99:
[----:B------:R-:W-:-:S05]  /*3b10*/  FSEL R27, R22, 1, P5 ;  /* 0x3f800000161b7808 */ /* 0x000fca0002800000 */
[----:B------:R-:W-:Y:S01]  /*3b20*/  FMUL R24, R10, R27 ;  /* 0x0000001b0a187220 */ /* 0x000fe20000400000 */
[----:B------:R-:W-:-:S04]  /*3b30*/  HFMA2 R17, -RZ, RZ, 0, 1.1920928955078125e-07 ;  /* 0x00000002ff117431 */ /* 0x000fc800000001ff */
[----:B------:R-:W-:Y:S01]  /*3b40*/  MOV R20, R24 ;  /* 0x0000001800147202 */ /* 0x000fe20000000f00 */
[----:B------:R-:W-:-:S07]  /*3b50*/  @P5 FFMA R23, R10, R21, R23 ;  /* 0x000000150a175223 */ /* 0x000fce0000000017 */
[----:B------:R-:W-:Y:S05]  /*3b60*/  WARPSYNC.COLLECTIVE R15, `(.L_x_100) ;  /* 0x000000000f087348 */ /* 0x000fea0003c00000 */
[----:B------:R0:W1:Y:S02]  /*3b70*/  SHFL.UP P6, R21, R20, R17, R18 ;  /* 0x0400001114157389 */ /* 0x00006400000c0012 */
[----:B01----:R-:W-:Y:S05]  /*3b80*/  ENDCOLLECTIVE ;  /* 0x000000000000791b */ /* 0x003fea0003800000 */
.L_x_100:
[----:B------:R-:W-:Y:S02]  /*3b90*/  MOV R20, R23 ;  /* 0x0000001700147202 */ /* 0x000fe40000000f00 */
[----:B------:R-:W-:-:S07]  /*3ba0*/  MOV R27, R21 ;  /* 0x00000015001b7202 */ /* 0x000fce0000000f00 */
[----:B------:R-:W-:Y:S05]  /*3bb0*/  WARPSYNC.COLLECTIVE R15, `(.L_x_101) ;  /* 0x000000000f087348 */ /* 0x000fea0003c00000 */
[----:B------:R0:W1:Y:S02]  /*3bc0*/  SHFL.UP P6, R21, R20, R17, R18 ;  /* 0x0400001114157389 */ /* 0x00006400000c0012 */
[----:B01----:R-:W-:Y:S05]  /*3bd0*/  ENDCOLLECTIVE ;  /* 0x000000000000791b */ /* 0x003fea0003800000 */
.L_x_101:
[----:B------:R-:W-:Y:S02]  /*3be0*/  HFMA2 R17, -RZ, RZ, 0, 2.384185791015625e-07 ;  /* 0x00000004ff117431 */ /* 0x000fe400000001ff */
[C---:B------:R-:W-:Y:S01]  /*3bf0*/  FFMA R22, R24.reuse, R21, R23 ;  /* 0x0000001518167223 */ /* 0x040fe20000000017 */
[----:B------:R-:W-:-:S04]  /*3c00*/  @P4 FMUL R24, R24, R27 ;  /* 0x0000001b18184220 */ /* 0x000fc80000400000 */
[----:B------:R-:W-:Y:S02]  /*3c10*/  FSEL R29, R23, R22, !P4 ;  /* 0x00000016171d7208 */ /* 0x000fe40006000000 */
[----:B------:R-:W-:-:S07]  /*3c20*/  MOV R20, R24 ;  /* 0x0000001800147202 */ /* 0x000fce0000000f00 */
[----:B------:R-:W-:Y:S05]  /*3c30*/  WARPSYNC.COLLECTIVE R15, `(.L_x_102) ;  /* 0x000000000f087348 */ /* 0x000fea0003c00000 */
[----:B------:R0:W1:Y:S02]  /*3c40*/  SHFL.UP P6, R21, R20, R17, R18 ;  /* 0x0400001114157389 */ /* 0x00006400000c0012 */
[----:B01----:R-:W-:Y:S05]  /*3c50*/  ENDCOLLECTIVE ;  /* 0x000000000000791b */ /* 0x003fea0003800000 */
.L_x_102:
[----:B------:R-:W-:Y:S02]  /*3c60*/  MOV R20, R29 ;  /* 0x0000001d00147202 */ /* 0x000fe40000000f00 */
[----:B------:R-:W-:-:S07]  /*3c70*/  MOV R27, R21 ;  /* 0x00000015001b7202 */ /* 0x000fce0000000f00 */
[----:B------:R-:W-:Y:S05]  /*3c80*/  WARPSYNC.COLLECTIVE R15, `(.L_x_103) ;  /* 0x000000000f087348 */ /* 0x000fea0003c00000 */
[----:B------:R0:W1:Y:S02]  /*3c90*/  SHFL.UP P6, R21, R20, R17, R18 ;  /* 0x0400001114157389 */ /* 0x00006400000c0012 */
[----:B01----:R-:W-:Y:S05]  /*3ca0*/  ENDCOLLECTIVE ;  /* 0x000000000000791b */ /* 0x003fea0003800000 */
.L_x_103:
[----:B------:R-:W-:Y:S02]  /*3cb0*/  HFMA2 R17, -RZ, RZ, 0, 4.76837158203125e-07 ;  /* 0x00000008ff117431 */ /* 0x000fe400000001ff */
[C---:B------:R-:W-:Y:S01]  /*3cc0*/  FFMA R22, R24.reuse, R21, R29 ;  /* 0x0000001518167223 */ /* 0x040fe2000000001d */
[----:B------:R-:W-:-:S04]  /*3cd0*/  @P3 FMUL R24, R24, R27 ;  /* 0x0000001b18183220 */ /* 0x000fc80000400000 */
[----:B------:R-:W-:Y:S01]  /*3ce0*/  IMAD.MOV.U32 R20, RZ, RZ, R24 ;  /* 0x000000ffff147224 */ /* 0x000fe200078e0018 */
[----:B------:R-:W-:-:S07]  /*3cf0*/  FSEL R29, R29, R22, !P3 ;  /* 0x000000161d1d7208 */ /* 0x000fce0005800000 */
[----:B------:R-:W-:Y:S05]  /*3d00*/  WARPSYNC.COLLECTIVE R15, `(.L_x_104) ;  /* 0x000000000f087348 */ /* 0x000fea0003c00000 */
[----:B------:R0:W1:Y:S02]  /*3d10*/  SHFL.UP P6, R21, R20, R17, R18 ;  /* 0x0400001114157389 */ /* 0x00006400000c0012 */
[----:B01----:R-:W-:Y:S05]  /*3d20*/  ENDCOLLECTIVE ;  /* 0x000000000000791b */ /* 0x003fea0003800000 */
.L_x_104:
[----:B------:R-:W-:Y:S02]  /*3d30*/  MOV R20, R29 ;  /* 0x0000001d00147202 */ /* 0x000fe40000000f00 */
[----:B------:R-:W-:-:S07]  /*3d40*/  MOV R23, R21 ;  /* 0x0000001500177202 */ /* 0x000fce0000000f00 */
[----:B------:R-:W-:Y:S05]  /*3d50*/  WARPSYNC.COLLECTIVE R15, `(.L_x_105) ;  /* 0x000000000f087348 */ /* 0x000fea0003c00000 */
[----:B------:R0:W1:Y:S02]  /*3d60*/  SHFL.UP P6, R21, R20, R17, R18 ;  /* 0x0400001114157389 */ /* 0x00006400000c0012 */
[----:B01----:R-:W-:Y:S05]  /*3d70*/  ENDCOLLECTIVE ;  /* 0x000000000000791b */ /* 0x003fea0003800000 */
.L_x_105:
[----:B------:R-:W-:Y:S02]  /*3d80*/  HFMA2 R17, -RZ, RZ, 0, 9.5367431640625e-07 ;  /* 0x00000010ff117431 */ /* 0x000fe400000001ff */
[C---:B------:R-:W-:Y:S01]  /*3d90*/  FFMA R22, R24.reuse, R21, R29 ;  /* 0x0000001518167223 */ /* 0x040fe2000000001d */
[----:B------:R-:W-:-:S04]  /*3da0*/  @P2 FMUL R24, R24, R23 ;  /* 0x0000001718182220 */ /* 0x000fc80000400000 */
[----:B------:R-:W-:Y:S02]  /*3db0*/  FSEL R27, R29, R22, !P2 ;  /* 0x000000161d1b7208 */ /* 0x000fe40005000000 */
[----:B------:R-:W-:-:S07]  /*3dc0*/  MOV R20, R24 ;  /* 0x0000001800147202 */ /* 0x000fce0000000f00 */
[----:B------:R-:W-:Y:S05]  /*3dd0*/  WARPSYNC.COLLECTIVE R15, `(.L_x_106) ;  /* 0x000000000f087348 */ /* 0x000fea0003c00000 */
[----:B------:R0:W1:Y:S02]  /*3de0*/  SHFL.UP P6, R21, R20, R17, R18 ;  /* 0x0400001114157389 */ /* 0x00006400000c0012 */
[----:B01----:R-:W-:Y:S05]  /*3df0*/  ENDCOLLECTIVE ;  /* 0x000000000000791b */ /* 0x003fea0003800000 */
.L_x_106:
[----:B------:R-:W-:Y:S02]  /*3e00*/  MOV R20, R27 ;  /* 0x0000001b00147202 */ /* 0x000fe40000000f00 */
[----:B------:R-:W-:-:S07]  /*3e10*/  MOV R23, R21 ;  /* 0x0000001500177202 */ /* 0x000fce0000000f00 */
[----:B------:R-:W-:Y:S05]  /*3e20*/  WARPSYNC.COLLECTIVE R15, `(.L_x_107) ;  /* 0x000000000f087348 */ /* 0x000fea0003c00000 */
[----:B------:R0:W1:Y:S02]  /*3e30*/  SHFL.UP P6, R21, R20, R17, R18 ;  /* 0x0400001114157389 */ /* 0x00006400000c0012 */
[----:B01----:R-:W-:Y:S05]  /*3e40*/  ENDCOLLECTIVE ;  /* 0x000000000000791b */ /* 0x003fea0003800000 */
.L_x_107:
[----:B------:R-:W-:Y:S01]  /*3e50*/  HFMA2 R17, -RZ, RZ, 0, 5.9604644775390625e-08 ;  /* 0x00000001ff117431 */ /* 0x000fe200000001ff */
[----:B------:R-:W-:Y:S01]  /*3e60*/  MOV R20, R10 ;  /* 0x0000000a00147202 */ /* 0x000fe20000000f00 */
[C---:B------:R-:W-:Y:S01]  /*3e70*/  FFMA R22, R24.reuse, R21, R27 ;  /* 0x0000001518167223 */ /* 0x040fe2000000001b */
[----:B------:R-:W-:-:S07]  /*3e80*/  @P1 FMUL R24, R24, R23 ;  /* 0x0000001718181220 */ /* 0x000fce0000400000 */
[----:B------:R-:W-:Y:S05]  /*3e90*/  WARPSYNC.COLLECTIVE R15, `(.L_x_108) ;  /* 0x000000000f087348 */ /* 0x000fea0003c00000 */
[----:B------:R0:W1:Y:S02]  /*3ea0*/  SHFL.UP P6, R21, R20, R17, R18 ;  /* 0x0400001114157389 */ /* 0x00006400000c0012 */
[----:B01----:R-:W-:Y:S05]  /*3eb0*/  ENDCOLLECTIVE ;  /* 0x000000000000791b */ /* 0x003fea0003800000 */
.L_x_108:
[----:B------:R-:W-:-:S05]  /*3ec0*/  FSEL R22, R27, R22, !P1 ;  /* 0x000000161b167208 */ /* 0x000fca0004800000 */
[----:B------:R-:W-:-:S04]  /*3ed0*/  FFMA R22, R24, R19, R22 ;  /* 0x0000001318167223 */ /* 0x000fc80000000016 */
[----:B------:R-:W-:-:S04]  /*3ee0*/  FMUL R19, R22, R11 ;  /* 0x0000000b16137220 */ /* 0x000fc80000400000 */
[----:B------:R-:W-:Y:S01]  /*3ef0*/  IMAD.MOV.U32 R20, RZ, RZ, R19 ;  /* 0x000000ffff147224 */ /* 0x000fe200078e0013 */
[----:B------:R-:W-:-:S07]  /*3f00*/  MOV R23, R21 ;  /* 0x0000001500177202 */ /* 0x000fce0000000f00 */
[----:B------:R-:W-:Y:S05]  /*3f10*/  WARPSYNC.COLLECTIVE R15, `(.L_x_109) ;  /* 0x000000000f087348 */ /* 0x000fea0003c00000 */
[----:B------:R0:W1:Y:S02]  /*3f20*/  SHFL.UP P6, R21, R20, R17, R18 ;  /* 0x0400001114157389 */ /* 0x00006400000c0012 */
[----:B01----:R-:W-:Y:S05]  /*3f30*/  ENDCOLLECTIVE ;  /* 0x000000000000791b */ /* 0x003fea0003800000 */
.L_x_109:
        /* <DEDUP_REMOVED lines=8> */
.L_x_110:
[----:B------:R-:W-:Y:S02]  /*3fc0*/  MOV R20, R19 ;  /* 0x0000001300147202 */ /* 0x000fe40000000f00 */
[----:B------:R-:W-:-:S07]  /*3fd0*/  MOV R23, R21 ;  /* 0x0000001500177202 */ /* 0x000fce0000000f00 */
[----:B------:R-:W-:Y:S05]  /*3fe0*/  WARPSYNC.COLLECTIVE R15, `(.L_x_111) ;  /* 0x000000000f087348 */ /* 0x000fea0003c00000 */
[----:B------:R0:W1:Y:S02]  /*3ff0*/  SHFL.UP P6, R21, R20, R17, R18 ;  /* 0x0400001114157389 */ /* 0x00006400000c0012 */
[----:B01----:R-:W-:Y:S05]  /*4000*/  ENDCOLLECTIVE ;  /* 0x000000000000791b */ /* 0x003fea0003800000 */
.L_x_111:
        /* <DEDUP_REMOVED lines=8> */
.L_x_112:
[----:B------:R-:W-:Y:S02]  /*4090*/  MOV R20, R27 ;  /* 0x0000001b00147202 */ /* 0x000fe40000000f00 */
[----:B------:R-:W-:-:S07]  /*40a0*/  MOV R23, R21 ;  /* 0x0000001500177202 */ /* 0x000fce0000000f00 */
[----:B------:R-:W-:Y:S05]  /*40b0*/  WARPSYNC.COLLECTIVE R15, `(.L_x_113) ;  /* 0x000000000f087348 */ /* 0x000fea0003c00000 */
[----:B------:R0:W1:Y:S02]  /*40c0*/  SHFL.UP P6, R21, R20, R17, R18 ;  /* 0x0400001114157389 */ /* 0x00006400000c0012 */
[----:B01----:R-:W-:Y:S05]  /*40d0*/  ENDCOLLECTIVE ;  /* 0x000000000000791b */ /* 0x003fea0003800000 */
.L_x_113:
[----:B------:R-:W-:Y:S02]  /*40e0*/  HFMA2 R17, -RZ, RZ, 0, 4.76837158203125e-07 ;  /* 0x00000008ff117431 */ /* 0x000fe400000001ff */
[C---:B------:R-:W-:Y:S01]  /*40f0*/  FFMA R26, R24.reuse, R21, R27 ;  /* 0x00000015181a7223 */ /* 0x040fe2000000001b */
[----:B------:R-:W-:-:S04]  /*4100*/  @P3 FMUL R24, R24, R23 ;  /* 0x0000001718183220 */ /* 0x000fc80000400000 */
[----:B------:R-:W-:Y:S02]  /*4110*/  FSEL R29, R27, R26, !P3 ;  /* 0x0000001a1b1d7208 */ /* 0x000fe40005800000 */
[----:B------:R-:W-:-:S07]  /*4120*/  MOV R20, R24 ;  /* 0x0000001800147202 */ /* 0x000fce0000000f00 */
[----:B------:R-:W-:Y:S05]  /*4130*/  WARPSYNC.COLLECTIVE R15, `(.L_x_114) ;  /* 0x000000000f087348 */ /* 0x000fea0003c00000 */
[----:B------:R0:W1:Y:S02]  /*4140*/  SHFL.UP P6, R21, R20, R17, R18 ;  /* 0x0400001114157389 */ /* 0x00006400000c0012 */
[----:B01----:R-:W-:Y:S05]  /*4150*/  ENDCOLLECTIVE ;  /* 0x000000000000791b */ /* 0x003fea0003800000 */
.L_x_114:
[----:B------:R-:W-:Y:S01]  /*4160*/  MOV R20, R29 ;  /* 0x0000001d00147202 */ /* 0x000fe20000000f00 */
[----:B------:R-:W-:-:S07]  /*4170*/  IMAD.MOV.U32 R19, RZ, RZ, R21 ;  /* 0x000000ffff137224 */ /* 0x000fce00078e0015 */
[----:B------:R-:W-:Y:S05]  /*4180*/  WARPSYNC.COLLECTIVE R15, `(.L_x_115) ;  /* 0x000000000f087348 */ /* 0x000fea0003c00000 */
[----:B------:R0:W1:Y:S02]  /*4190*/  SHFL.UP P6, R21, R20, R17, R18 ;  /* 0x0400001114157389 */ /* 0x00006400000c0012 */
[----:B01----:R-:W-:Y:S05]  /*41a0*/  ENDCOLLECTIVE ;  /* 0x000000000000791b */ /* 0x003fea0003800000 */
.L_x_115:
        /* <DEDUP_REMOVED lines=8> */
.L_x_116:
[----:B------:R-:W-:Y:S02]  /*4230*/  MOV R20, R23 ;  /* 0x0000001700147202 */ /* 0x000fe40000000f00 */
[----:B------:R-:W-:-:S07]  /*4240*/  MOV R19, R21 ;  /* 0x0000001500137202 */ /* 0x000fce0000000f00 */
[----:B------:R-:W-:Y:S05]  /*4250*/  WARPSYNC.COLLECTIVE R15, `(.L_x_117) ;  /* 0x000000000f087348 */ /* 0x000fea0003c00000 */
[----:B------:R0:W1:Y:S02]  /*4260*/  SHFL.UP P6, R21, R20, R17, R18 ;  /* 0x0400001114157389 */ /* 0x00006400000c0012 */
[----:B01----:R-:W-:Y:S05]  /*4270*/  ENDCOLLECTIVE ;  /* 0x000000000000791b */ /* 0x003fea0003800000 */
.L_x_117:
[----:B------:R-:W-:Y:S01]  /*4280*/  HFMA2 R17, -RZ, RZ, 0, 5.9604644775390625e-08 ;  /* 0x00000001ff117431 */ /* 0x000fe200000001ff */
[----:B------:R-:W-:Y:S01]  /*4290*/  MOV R20, R10 ;  /* 0x0000000a00147202 */ /* 0x000fe20000000f00 */
[C---:B------:R-:W-:Y:S01]  /*42a0*/  FFMA R26, R24.reuse, R21, R23 ;  /* 0x00000015181a7223 */ /* 0x040fe20000000017 */
[----:B------:R-:W-:-:S07]  /*42b0*/  @P1 FMUL R24, R24, R19 ;  /* 0x0000001318181220 */ /* 0x000fce0000400000 */
[----:B------:R-:W-:Y:S05]  /*42c0*/  WARPSYNC.COLLECTIVE R15, `(.L_x_118) ;  /* 0x000000000f087348 */ /* 0x000fea0003c00000 */
[----:B------:R0:W1:Y:S02]  /*42d0*/  SHFL.UP P6, R21, R20, R17, R18 ;  /* 0x0400001114157389 */ /* 0x00006400000c0012 */
[----:B01----:R-:W-:Y:S05]  /*42e0*/  ENDCOLLECTIVE ;  /* 0x000000000000791b */ /* 0x003fea0003800000 */
.L_x_118:
[----:B------:R-:W-:-:S05]  /*42f0*/  FSEL R23, R23, R26, !P1 ;  /* 0x0000001a17177208 */ /* 0x000fca0004800000 */
[----:B------:R-:W-:-:S04]  /*4300*/  FFMA R26, R24, R14, R23 ;  /* 0x0000000e181a7223 */ /* 0x000fc80000000017 */
[----:B------:R-:W-:-:S05]  /*4310*/  FMUL R19, R26, R11 ;  /* 0x0000000b1a137220 */ /* 0x000fca0000400000 */
[----:B------:R-:W-:Y:S02]  /*4320*/  MOV R20, R19 ;  /* 0x0000001300147202 */ /* 0x000fe40000000f00 */
[----:B------:R-:W-:-:S07]  /*4330*/  MOV R14, R21 ;  /* 0x00000015000e7202 */ /* 0x000fce0000000f00 */
[----:B------:R-:W-:Y:S05]  /*4340*/  WARPSYNC.COLLECTIVE R15, `(.L_x_119) ;  /* 0x000000000f087348 */ /* 0x000fea0003c00000 */
[----:B------:R0:W1:Y:S02]  /*4350*/  SHFL.UP P6, R21, R20, R17, R18 ;  /* 0x0400001114157389 */ /* 0x00006400000c0012 */
[----:B01----:R-:W-:Y:S05]  /*4360*/  ENDCOLLECTIVE ;  /* 0x000000000000791b */ /* 0x003fea0003800000 */
.L_x_119:
[----:B------:R-:W-:-:S05]  /*4370*/  FSEL R23, R14, 1, P5 ;  /* 0x3f8000000e177808 */ /* 0x000fca0002800000 */
[----:B------:R-:W-:-:S05]  /*4380*/  FMUL R14, R10, R23 ;  /* 0x000000170a0e7220 */ /* 0x000fca0000400000 */
[----:B------:R-:W-:Y:S01]  /*4390*/  MOV R20, R14 ;  /* 0x0000000e00147202 */ /* 0x000fe20000000f00 */
[----:B------:R-:W-:Y:S02]  /*43a0*/  IMAD.MOV.U32 R17, RZ, RZ, 0x2 ;  /* 0x00000002ff117424 */ /* 0x000fe400078e00ff */
[----:B------:R-:W-:-:S07]  /*43b0*/  @P5 FFMA R19, R10, R21, R19 ;  /* 0x000000150a135223 */ /* 0x000fce0000000013 */
[----:B------:R-:W-:Y:S05]  /*43c0*/  WARPSYNC.COLLECTIVE R15, `(.L_x_120) ;  /* 0x000000000f087348 */ /* 0x000fea0003c00000 */
[----:B------:R0:W1:Y:S02]  /*43d0*/  SHFL.UP P6, R21, R20, R17, R18 ;  /* 0x0400001114157389 */ /* 0x00006400000c0012 */
[----:B01----:R-:W-:Y:S05]  /*43e0*/  ENDCOLLECTIVE ;  /* 0x000000000000791b */ /* 0x003fea0003800000 */
.L_x_120:
[----:B------:R-:W-:Y:S02]  /*43f0*/  MOV R20, R19 ;  /* 0x0000001300147202 */ /* 0x000fe40000000f00 */
[----:B------:R-:W-:-:S07]  /*4400*/  MOV R23, R21 ;  /* 0x0000001500177202 */ /* 0x000fce0000000f00 */
[----:B------:R-:W-:Y:S05]  /*4410*/  WARPSYNC.COLLECTIVE R15, `(.L_x_121) ;  /* 0x000000000f087348 */ /* 0x000fea0003c00000 */
[----:B------:R0:W1:Y:S02]  /*4420*/  SHFL.UP P6, R21, R20, R17, R18 ;  /* 0x0400001114157389 */ /* 0x00006400000c0012 */
[----:B01----:R-:W-:Y:S05]  /*4430*/  ENDCOLLECTIVE ;  /* 0x000000000000791b */ /* 0x003fea0003800000 */
.L_x_121:
        /* <DEDUP_REMOVED lines=8> */
.L_x_122:
[----:B------:R-:W-:Y:S02]  /*44c0*/  MOV R20, R27 ;  /* 0x0000001b00147202 */ /* 0x000fe40000000f00 */
[----:B------:R-:W-:-:S07]  /*44d0*/  MOV R23, R21 ;  /* 0x0000001500177202 */ /* 0x000fce0000000f00 */
[----:B------:R-:W-:Y:S05]  /*44e0*/  WARPSYNC.COLLECTIVE R15, `(.L_x_123) ;  /* 0x000000000f087348 */ /* 0x000fea0003c00000 */
[----:B------:R0:W1:Y:S02]  /*44f0*/  SHFL.UP P6, R21, R20, R17, R18 ;  /* 0x0400001114157389 */ /* 0x00006400000c0012 */
[----:B01----:R-:W-:Y:S05]  /*4500*/  ENDCOLLECTIVE ;  /* 0x000000000000791b */ /* 0x003fea0003800000 */
.L_x_123:
        /* <DEDUP_REMOVED lines=8> */
.L_x_124:
[----:B------:R-:W-:Y:S02]  /*4590*/  MOV R20, R29 ;  /* 0x0000001d00147202 */ /* 0x000fe40000000f00 */
[----:B------:R-:W-:-:S07]  /*45a0*/  MOV R19, R21 ;  /* 0x0000001500137202 */ /* 0x000fce0000000f00 */
[----:B------:R-:W-:Y:S05]  /*45b0*/  WARPSYNC.COLLECTIVE R15, `(.L_x_125) ;  /* 0x000000000f087348 */ /* 0x000fea0003c00000 */
[----:B------:R0:W1:Y:S02]  /*45c0*/  SHFL.UP P6, R21, R20, R17, R18 ;  /* 0x0400001114157389 */ /* 0x00006400000c0012 */
[----:B01----:R-:W-:Y:S05]  /*45d0*/  ENDCOLLECTIVE ;  /* 0x000000000000791b */ /* 0x003fea0003800000 */
.L_x_125:
[----:B------:R-:W-:Y:S02]  /*45e0*/  HFMA2 R17, -RZ, RZ, 0, 9.5367431640625e-07 ;  /* 0x00000010ff117431 */ /* 0x000fe400000001ff */
[C---:B------:R-:W-:Y:S01]  /*45f0*/  FFMA R24, R14.reuse, R21, R29 ;  /* 0x000000150e187223 */ /* 0x040fe2000000001d */
[----:B------:R-:W-:-:S04]  /*4600*/  @P2 FMUL R14, R14, R19 ;  /* 0x000000130e0e2220 */ /* 0x000fc80000400000 */
[----:B------:R-:W-:Y:S01]  /*4610*/  IMAD.MOV.U32 R20, RZ, RZ, R14 ;  /* 0x000000ffff147224 */ /* 0x000fe200078e000e */
[----:B------:R-:W-:-:S07]  /*4620*/  FSEL R19, R29, R24, !P2 ;  /* 0x000000181d137208 */ /* 0x000fce0005000000 */
[----:B------:R-:W-:Y:S05]  /*4630*/  WARPSYNC.COLLECTIVE R15, `(.L_x_126) ;  /* 0x000000000f087348 */ /* 0x000fea0003c00000 */
[----:B------:R0:W1:Y:S02]  /*4640*/  SHFL.UP P6, R21, R20, R17, R18 ;  /* 0x0400001114157389 */ /* 0x00006400000c0012 */
[----:B01----:R-:W-:Y:S05]  /*4650*/  ENDCOLLECTIVE ;  /* 0x000000000000791b */ /* 0x003fea0003800000 */
.L_x_126:
[----:B------:R-:W-:Y:S02]  /*4660*/  MOV R20, R19 ;  /* 0x0000001300147202 */ /* 0x000fe40000000f00 */
[----:B------:R-:W-:-:S07]  /*4670*/  MOV R23, R21 ;  /* 0x0000001500177202 */ /* 0x000fce0000000f00 */
[----:B------:R-:W-:Y:S05]  /*4680*/  WARPSYNC.COLLECTIVE R15, `(.L_x_127) ;  /* 0x000000000f087348 */ /* 0x000fea0003c00000 */
[----:B------:R0:W1:Y:S02]  /*4690*/  SHFL.UP P6, R21, R20, R17, R18 ;  /* 0x0400001114157389 */ /* 0x00006400000c0012 */
[----:B01----:R-:W-:Y:S05]  /*46a0*/  ENDCOLLECTIVE ;  /* 0x000000000000791b */ /* 0x003fea0003800000 */
.L_x_127:
[----:B------:R-:W-:Y:S05]  /*46b0*/  BRA `(.L_x_128) ;  /* 0xfffffff000187947 */ /* 0x000fea000383ffff */
.L_x_90:
[----:B------:R-:W-:Y:S01]  /*46c0*/  HFMA2 R17, -RZ, RZ, 0, 5.9604644775390625e-08 ;  /* 0x00000001ff117431 */ /* 0x000fe200000001ff */
[----:B------:R-:W-:Y:S01]  /*46d0*/  BSSY B1, `(.L_x_129) ;  /* 0x0000006000017945 */ /* 0x000fe20003800000 */
[----:B------:R-:W-:Y:S02]  /*46e0*/  MOV R18, RZ ;  /* 0x000000ff00127202 */ /* 0x000fe40000000f00 */
[----:B------:R-:W-:-:S07]  /*46f0*/  MOV R15, 0xffffffff ;  /* 0xffffffff000f7802 */ /* 0x000fce0000000f00 */
[----:B------:R-:W-:Y:S05]  /*4700*/  WARPSYNC.COLLECTIVE R15, `(.L_x_130) ;  /* 0x000000000f087348 */ /* 0x000fea0003c00000 */
[----:B------:R0:W1:Y:S02]  /*4710*/  SHFL.UP P6, R21, R20, R17, R18 ;  /* 0x0400001114157389 */ /* 0x00006400000c0012 */
[----:B01----:R-:W-:Y:S05]  /*4720*/  ENDCOLLECTIVE ;  /* 0x000000000000791b */ /* 0x003fea0003800000 */
.L_x_130:
[----:B------:R-:W-:Y:S05]  /*4730*/  BSYNC B1 ;  /* 0x0000000000017941 */ /* 0x000fea0003800000 */
.L_x_129:
[----:B------:R-:W-:Y:S01]  /*4740*/  MOV R16, R21 ;  /* 0x0000001500107202 */ /* 0x000fe20000000f00 */
[----:B------:R-:W-:Y:S06]  /*4750*/  BRA `(.L_x_89) ;  /* 0xfffffff000147947 */ /* 0x000fec000383ffff */
.L_x_91:
[----:B------:R-:W-:Y:S01]  /*4760*/  BSSY B0, `(.L_x_131) ;  /* 0x0000007000007945 */ /* 0x000fe20003800000 */
[----:B------:R-:W-:Y:S02]  /*4770*/  MOV R16, R22 ;  /* 0x0000001600107202 */ /* 0x000fe40000000f00 */
[----:B------:R-:W-:Y:S02]  /*4780*/  MOV R22, 0x1f ;  /* 0x0000001f00167802 */ /* 0x000fe40000000f00 */
[----:B-1----:R-:W-:-:S07]  /*4790*/  MOV R15, 0xffffffff ;  /* 0xffffffff000f7802 */ /* 0x002fce0000000f00 */
[----:B0-----:R-:W-:Y:S05]  /*47a0*/  WARPSYNC.COLLECTIVE R15, `(.L_x_132) ;  /* 0x000000000f087348 */ /* 0x001fea0003c00000 */
[----:B------:R1:W2:Y:S02]  /*47b0*/  SHFL.IDX P0, R12, R16, R17, R22 ;  /* 0x00000011100c7389 */ /* 0x0002a40000000016 */
[----:B012---:R-:W-:Y:S05]  /*47c0*/  ENDCOLLECTIVE ;  /* 0x000000000000791b */ /* 0x007fea0003800000 */
.L_x_132:
[----:B------:R-:W-:Y:S05]  /*47d0*/  BSYNC B0 ;  /* 0x0000000000007941 */ /* 0x000fea0003800000 */
.L_x_131:
[----:B------:R-:W-:Y:S01]  /*47e0*/  HFMA2 R22, -RZ, RZ, 0, 1.847743988037109375e-06 ;  /* 0x0000001fff167431 */ /* 0x000fe200000001ff */
[----:B------:R-:W-:Y:S01]  /*47f0*/  MOV R16, R26 ;  /* 0x0000001a00107202 */ /* 0x000fe20000000f00 */
[----:B------:R-:W-:Y:S01]  /*4800*/  IMAD.MOV.U32 R19, RZ, RZ, R12 ;  /* 0x000000ffff137224 */ /* 0x000fe200078e000c */
[----:B------:R-:W-:-:S07]  /*4810*/  MOV R15, 0xffffffff ;  /* 0xffffffff000f7802 */ /* 0x000fce0000000f00 */
[----:B------:R-:W-:Y:S05]  /*4820*/  WARPSYNC.COLLECTIVE R15, `(.L_x_133) ;  /* 0x000000000f087348 */ /* 0x000fea0003c00000 */
[----:B------:R0:W1:Y:S02]  /*4830*/  SHFL.IDX P0, R12, R16, R17, R22 ;  /* 0x00000011100c7389 */ /* 0x0000640000000016 */
[----:B01----:R-:W-:Y:S05]  /*4840*/  ENDCOLLECTIVE ;  /* 0x000000000000791b */ /* 0x003fea0003800000 */
.L_x_133:
[----:B------:R-:W-:Y:S02]  /*4850*/  MOV R16, R20 ;  /* 0x0000001400107202 */ /* 0x000fe40000000f00 */
[----:B------:R-:W-:-:S07]  /*4860*/  MOV R14, R12 ;  /* 0x0000000c000e7202 */ /* 0x000fce0000000f00 */
[----:B------:R-:W-:Y:S05]  /*4870*/  WARPSYNC.COLLECTIVE R15, `(.L_x_134) ;  /* 0x000000000f087348 */ /* 0x000fea0003c00000 */
[----:B------:R0:W1:Y:S02]  /*4880*/  SHFL.IDX P0, R12, R16, R17, R22 ;  /* 0x00000011100c7389 */ /* 0x0000640000000016 */
[----:B01----:R-:W-:Y:S05]  /*4890*/  ENDCOLLECTIVE ;  /* 0x000000000000791b */ /* 0x003fea0003800000 */
.L_x_134:
[----:B------:R-:W-:Y:S05]  /*48a0*/  BRA `(.L_x_135) ;  /* 0xffffffec00f07947 */ /* 0x000fea000383ffff */
        .weak           $__internal_2_$__cuda_sm20_rcp_rn_f32_slowpath
        .type           $__internal_2_$__cuda_sm20_rcp_rn_f32_slowpath,@function
        .size           $__internal_2_$__cuda_sm20_rcp_rn_f32_slowpath,($__internal_3_$__cuda_sm3x_div_rn_noftz_f32_slowpath - $__internal_2_$__cuda_sm20_rcp_rn_f32_slowpath)
$__internal_2_$__cuda_sm20_rcp_rn_f32_slowpath:
[----:B------:R-:W-:Y:S01]  /*48b0*/  SHF.L.U32 R13, R2, 0x1, RZ ;  /* 0x00000001020d7819 */ /* 0x000fe200000006ff */
[----:B------:R-:W-:Y:S01]  /*48c0*/  BSSY.RECONVERGENT B1, `(.L_x_136) ;  /* 0x0000031000017945 */ /* 0x000fe20003800200 */
[----:B------:R-:W-:Y:S02]  /*48d0*/  MOV R0, R2 ;  /* 0x0000000200007202 */ /* 0x000fe40000000f00 */
[----:B------:R-:W-:-:S04]  /*48e0*/  SHF.R.U32.HI R13, RZ, 0x18, R13 ;  /* 0x00000018ff0d7819 */ /* 0x000fc8000001160d */
[----:B------:R-:W-:-:S13]  /*48f0*/  ISETP.NE.U32.AND P0, PT, R13, RZ, PT ;  /* 0x000000ff0d00720c */ /* 0x000fda0003f05070 */
[----:B------:R-:W-:Y:S05]  /*4900*/  @P0 BRA `(.L_x_137) ;  /* 0x0000000000280947 */ /* 0x000fea0003800000 */
[----:B------:R-:W-:-:S04]  /*4910*/  SHF.L.U32 R2, R0, 0x1, RZ ;  /* 0x0000000100027819 */ /* 0x000fc800000006ff */
[----:B------:R-:W-:-:S13]  /*4920*/  ISETP.NE.AND P0, PT, R2, RZ, PT ;  /* 0x000000ff0200720c */ /* 0x000fda0003f05270 */
[----:B------:R-:W-:Y:S01]  /*4930*/  @P0 FFMA R14, R0, 1.84467440737095516160e+19, RZ ;  /* 0x5f800000000e0823 */ /* 0x000fe200000000ff */
[----:B------:R-:W-:Y:S08]  /*4940*/  @!P0 MUFU.RCP R13, R0 ;  /* 0x00000000000d8308 */ /* 0x000ff00000001000 */
[----:B------:R-:W0:Y:S02]  /*4950*/  @P0 MUFU.RCP R15, R14 ;  /* 0x0000000e000f0308 */ /* 0x000e240000001000 */
[----:B0-----:R-:W-:-:S04]  /*4960*/  @P0 FFMA R2, R14, R15, -1 ;  /* 0xbf8000000e020423 */ /* 0x001fc8000000000f */
[----:B------:R-:W-:-:S04]  /*4970*/  @P0 FADD.FTZ R2, -R2, -RZ ;  /* 0x800000ff02020221 */ /* 0x000fc80000010100 */
[----:B------:R-:W-:-:S04]  /*4980*/  @P0 FFMA R2, R15, R2, R15 ;  /* 0x000000020f020223 */ /* 0x000fc8000000000f */
[----:B------:R-:W-:Y:S01]  /*4990*/  @P0 FFMA R13, R2, 1.84467440737095516160e+19, RZ ;  /* 0x5f800000020d0823 */ /* 0x000fe200000000ff */
[----:B------:R-:W-:Y:S06]  /*49a0*/  BRA `(.L_x_138) ;  /* 0x0000000000887947 */ /* 0x000fec0003800000 */
.L_x_137:
        /* <DEDUP_REMOVED lines=16> */
[----:B------:R-:W-:-:S03]  /*4ab0*/  LOP3.LUT R17, R18, R15, RZ, 0xc0, !PT ;  /* 0x0000000f12117212 */ /* 0x000fc600078ec0ff */
[----:B------:R-:W-:Y:S01]  /*4ac0*/  IMAD.MOV R16, RZ, RZ, -R16 ;  /* 0x000000ffff107224 */ /* 0x000fe200078e0a10 */
[----:B------:R-:W-:-:S04]  /*4ad0*/  SHF.R.U32.HI R17, RZ, R2, R17 ;  /* 0x00000002ff117219 */ /* 0x000fc80000011611 */
        /* <DEDUP_REMOVED lines=14> */
.L_x_139:
[----:B------:R0:W1:Y:S02]  /*4bc0*/  MUFU.RCP R13, R0 ;  /* 0x00000000000d7308 */ /* 0x0000640000001000 */
.L_x_138:
[----:B------:R-:W-:Y:S05]  /*4bd0*/  BSYNC.RECONVERGENT B1 ;  /* 0x0000000000017941 */ /* 0x000fea0003800200 */
.L_x_136:
[----:B01----:R-:W-:Y:S01]  /*4be0*/  MOV R0, R13 ;  /* 0x0000000d00007202 */ /* 0x003fe20000000f00 */
[----:B------:R-:W-:-:S04]  /*4bf0*/  HFMA2 R13, -RZ, RZ, 0, 0 ;  /* 0x00000000ff0d7431 */ /* 0x000fc800000001ff */
[----:B------:R-:W-:Y:S05]  /*4c00*/  RET.REL.NODEC R12 `(trix_batch_warp_scan_f32) ;  /* 0xffffffb00cfc7950 */ /* 0x000fea0003c3ffff */
        .weak           $__internal_3_$__cuda_sm3x_div_rn_noftz_f32_slowpath
        .type           $__internal_3_$__cuda_sm3x_div_rn_noftz_f32_slowpath,@function
        .size           $__internal_3_$__cuda_sm3x_div_rn_noftz_f32_slowpath,(.L_x_196 - $__internal_3_$__cuda_sm3x_div_rn_noftz_f32_slowpath)
$__internal_3_$__cuda_sm3x_div_rn_noftz_f32_slowpath:
[----:B------:R-:W-:Y:S01]  /*4c10*/  SHF.R.U32.HI R0, RZ, 0x17, R12 ;  /* 0x00000017ff007819 */ /* 0x000fe2000001160c */
[----:B------:R-:W-:Y:S04]  /*4c20*/  BSSY.RECONVERGENT B1, `(.L_x_140) ;  /* 0x000005c000017945 */ /* 0x000fe80003800200 */
[----:B------:R-:W-:Y:S01]  /*4c30*/  BSSY.RELIABLE B2, `(.L_x_141) ;  /* 0x000001a000027945 */ /* 0x000fe20003800100 */
[----:B------:R-:W-:-:S04]  /*4c40*/  LOP3.LUT R13, R0, 0xff, RZ, 0xc0, !PT ;  /* 0x000000ff000d7812 */ /* 0x000fc800078ec0ff */
[----:B------:R-:W-:-:S04]  /*4c50*/  IADD3 R15, PT, PT, R13, -0x1, RZ ;  /* 0xffffffff0d0f7810 */ /* 0x000fc80007ffe0ff */
[----:B------:R-:W-:-:S13]  /*4c60*/  ISETP.GT.U32.AND P0, PT, R15, 0xfd, PT ;  /* 0x000000fd0f00780c */ /* 0x000fda0003f04070 */
[----:B------:R-:W-:Y:S01]  /*4c70*/  @!P0 MOV R14, RZ ;  /* 0x000000ff000e8202 */ /* 0x000fe20000000f00 */
[----:B------:R-:W-:Y:S06]  /*4c80*/  @!P0 BRA `(.L_x_142) ;  /* 0x0000000000508947 */ /* 0x000fec0003800000 */
[----:B------:R-:W-:Y:S02]  /*4c90*/  FSETP.GTU.FTZ.AND P0, PT, |R12|, +INF , PT ;  /* 0x7f8000000c00780b */ /* 0x000fe40003f1c200 */
[----:B------:R-:W-:-:S11]  /*4ca0*/  MOV R0, R12 ;  /* 0x0000000c00007202 */ /* 0x000fd60000000f00 */
[----:B------:R-:W-:Y:S05]  /*4cb0*/  @P0 BREAK.RELIABLE B2 ;  /* 0x0000000000020942 */ /* 0x000fea0003800100 */
[----:B------:R-:W-:Y:S05]  /*4cc0*/  @P0 BRA `(.L_x_143) ;  /* 0x0000000400400947 */ /* 0x000fea0003800000 */
[----:B------:R-:W-:-:S05]  /*4cd0*/  HFMA2 R11, -RZ, RZ, 2, 0 ;  /* 0x40000000ff0b7431 */ /* 0x000fca00000001ff */
[----:B------:R-:W-:-:S13]  /*4ce0*/  LOP3.LUT P0, RZ, R12, 0x7fffffff, R11, 0xc8, !PT ;  /* 0x7fffffff0cff7812 */ /* 0x000fda000780c80b */
[----:B------:R-:W-:Y:S05]  /*4cf0*/  @!P0 BREAK.RELIABLE B2 ;  /* 0x0000000000028942 */ /* 0x000fea0003800100 */
[----:B------:R-:W-:Y:S05]  /*4d00*/  @!P0 BRA `(.L_x_144) ;  /* 0x0000000400288947 */ /* 0x000fea0003800000 */
[----:B------:R-:W-:Y:S02]  /*4d10*/  FSETP.NEU.FTZ.AND P0, PT, |R0|, +INF , PT ;  /* 0x7f8000000000780b */ /* 0x000fe40003f1d200 */
[----:B------:R-:W-:-:S04]  /*4d20*/  LOP3.LUT P1, RZ, R11, 0x7fffffff, RZ, 0xc0, !PT ;  /* 0x7fffffff0bff7812 */ /* 0x000fc8000782c0ff */
[----:B------:R-:W-:-:S13]  /*4d30*/  PLOP3.LUT P0, PT, P0, P1, PT, 0x2f, 0xf2 ;  /* 0x0000000000f2781c */ /* 0x000fda0000702577 */
[----:B------:R-:W-:Y:S05]  /*4d40*/  @P0 BREAK.RELIABLE B2 ;  /* 0x0000000000020942 */ /* 0x000fea0003800100 */
[----:B------:R-:W-:Y:S05]  /*4d50*/  @P0 BRA `(.L_x_145) ;  /* 0x00000004000c0947 */ /* 0x000fea0003800000 */
[----:B------:R-:W-:-:S13]  /*4d60*/  LOP3.LUT P0, RZ, R12, 0x7fffffff, RZ, 0xc0, !PT ;  /* 0x7fffffff0cff7812 */ /* 0x000fda000780c0ff */
[----:B------:R-:W-:Y:S05]  /*4d70*/  @!P0 BREAK.RELIABLE B2 ;  /* 0x0000000000028942 */ /* 0x000fea0003800100 */
[----:B------:R-:W-:Y:S05]  /*4d80*/  @!P0 BRA `(.L_x_146) ;  /* 0x0000000000f48947 */ /* 0x000fea0003800000 */
[----:B------:R-:W-:Y:S01]  /*4d90*/  ISETP.GE.AND P0, PT, R15, RZ, PT ;  /* 0x000000ff0f00720c */ /* 0x000fe20003f06270 */
[----:B------:R-:W-:-:S12]  /*4da0*/  IMAD.MOV.U32 R14, RZ, RZ, RZ ;  /* 0x000000ffff0e7224 */ /* 0x000fd800078e00ff */
[----:B------:R-:W-:Y:S01]  /*4db0*/  @!P0 FFMA R12, R0, 1.84467440737095516160e+19, RZ ;  /* 0x5f800000000c8823 */ /* 0x000fe200000000ff */
[----:B------:R-:W-:-:S07]  /*4dc0*/  @!P0 IADD3 R14, PT, PT, R14, 0x40, RZ ;  /* 0x000000400e0e8810 */ /* 0x000fce0007ffe0ff */
.L_x_142:
[----:B------:R-:W-:Y:S05]  /*4dd0*/  BSYNC.RELIABLE B2 ;  /* 0x0000000000027941 */ /* 0x000fea0003800100 */
.L_x_141:
[----:B------:R-:W-:Y:S01]  /*4de0*/  LEA R11, R13, 0xc0800000, 0x17 ;  /* 0xc08000000d0b7811 */ /* 0x000fe200078eb8ff */
[----:B------:R-:W-:Y:S01]  /*4df0*/  UMOV UR4, 0x40000000 ;  /* 0x4000000000047882 */ /* 0x000fe20000000000 */
[----:B------:R-:W-:Y:S01]  /*4e00*/  IADD3 R13, PT, PT, R14, 0x80, -R13 ;  /* 0x000000800e0d7810 */ /* 0x000fe20007ffe80d */
[----:B------:R-:W-:Y:S01]  /*4e10*/  UIADD3 UR4, UPT, UPT, UR4, -0x800000, URZ ;  /* 0xff80000004047890 */ /* 0x000fe2000fffe0ff */
[----:B------:R-:W-:Y:S01]  /*4e20*/  IADD3 R12, PT, PT, -R11, R12, RZ ;  /* 0x0000000c0b0c7210 */ /* 0x000fe20007ffe1ff */
[----:B------:R-:W-:Y:S03]  /*4e30*/  BSSY.RECONVERGENT B2, `(.L_x_147) ;  /* 0x0000031000027945 */ /* 0x000fe60003800200 */
        /* <DEDUP_REMOVED lines=44> */
.L_x_149:
[----:B------:R-:W-:-:S04]  /*5100*/  LOP3.LUT R11, R11, 0x80000000, RZ, 0xc0, !PT ;  /* 0x800000000b0b7812 */ /* 0x000fc800078ec0ff */
[----:B------:R-:W-:Y:S01]  /*5110*/  LOP3.LUT R11, R11, 0x7f800000, RZ, 0xfc, !PT ;  /* 0x7f8000000b0b7812 */ /* 0x000fe200078efcff */
[----:B------:R-:W-:Y:S06]  /*5120*/  BRA `(.L_x_150) ;  /* 0x0000000000047947 */ /* 0x000fec0003800000 */
.L_x_148:
[----:B------:R-:W-:-:S07]  /*5130*/  LEA R11, R13, R11, 0x17 ;  /* 0x0000000b0d0b7211 */ /* 0x000fce00078eb8ff */
.L_x_150:
[----:B------:R-:W-:Y:S05]  /*5140*/  BSYNC.RECONVERGENT B2 ;  /* 0x0000000000027941 */ /* 0x000fea0003800200 */
.L_x_147:
[----:B------:R-:W-:Y:S05]  /*5150*/  BRA `(.L_x_151) ;  /* 0x0000000000207947 */ /* 0x000fea0003800000 */
.L_x_146:
[----:B------:R-:W-:-:S04]  /*5160*/  LOP3.LUT R11, R12, 0x80000000, R11, 0x48, !PT ;  /* 0x800000000c0b7812 */ /* 0x000fc800078e480b */
[----:B------:R-:W-:Y:S01]  /*5170*/  LOP3.LUT R11, R11, 0x7f800000, RZ, 0xfc, !PT ;  /* 0x7f8000000b0b7812 */ /* 0x000fe200078efcff */
[----:B------:R-:W-:Y:S06]  /*5180*/  BRA `(.L_x_151) ;  /* 0x0000000000147947 */ /* 0x000fec0003800000 */
.L_x_145:
[----:B------:R-:W-:Y:S01]  /*5190*/  LOP3.LUT R11, R12, 0x80000000, R11, 0x48, !PT ;  /* 0x800000000c0b7812 */ /* 0x000fe200078e480b */
[----:B------:R-:W-:Y:S06]  /*51a0*/  BRA `(.L_x_151) ;  /* 0x00000000000c7947 */ /* 0x000fec0003800000 */
.L_x_144:
[----:B------:R-:W0:Y:S01]  /*51b0*/  MUFU.RSQ R11, -QNAN ;  /* 0xffc00000000b7908 */ /* 0x000e220000001400 */
[----:B------:R-:W-:Y:S05]  /*51c0*/  BRA `(.L_x_151) ;  /* 0x0000000000047947 */ /* 0x000fea0003800000 */
.L_x_143:
[----:B------:R-:W-:-:S07]  /*51d0*/  FADD.FTZ R11, R0, 2 ;  /* 0x40000000000b7421 */ /* 0x000fce0000010000 */
.L_x_151:
[----:B------:R-:W-:Y:S05]  /*51e0*/  BSYNC.RECONVERGENT B1 ;  /* 0x0000000000017941 */ /* 0x000fea0003800200 */
.L_x_140:
[----:B0-----:R-:W-:Y:S01]  /*51f0*/  MOV R0, R11 ;  /* 0x0000000b00007202 */ /* 0x001fe20000000f00 */
[----:B------:R-:W-:-:S04]  /*5200*/  HFMA2 R11, -RZ, RZ, 0, 0 ;  /* 0x00000000ff0b7431 */ /* 0x000fc800000001ff */
[----:B------:R-:W-:Y:S05]  /*5210*/  RET.REL.NODEC R10 `(trix_batch_warp_scan_f32) ;  /* 0xffffffac0a787950 */ /* 0x000fea0003c3ffff */
.L_x_152:
        /* <DEDUP_REMOVED lines=14> */
.L_x_196:


//--------------------- .text.trix_batch_f32      --------------------------
	.section	.text.trix_batch_f32,"ax",@progbits
	.align	128
        .global         trix_batch_f32
        .type           trix_batch_f32,@function
        .size           trix_batch_f32,(.L_x_198 - trix_batch_f32)
        .other          trix_batch_f32,@"STO_CUDA_ENTRY STV_DEFAULT"
trix_batch_f32:
.text.trix_batch_f32:
[----:B------:R-:W-:Y:S01]  /*0000*/  LDC R1, c[0x0][0x37c] ;  /* 0x0000df00ff017b82 */ /* 0x000fe20000000800 */
[----:B------:R-:W0:Y:S01]  /*0010*/  S2R R9, SR_CTAID.X ;  /* 0x0000000000097919 */ /* 0x000e220000002500 */
[----:B------:R-:W0:Y:S01]  /*0020*/  LDCU UR4, c[0x0][0x394] ;  /* 0x00007280ff0477ac */ /* 0x000e220008000800 */
[----:B------:R-:W1:Y:S01]  /*0030*/  S2R R0, SR_TID.X ;  /* 0x0000000000007919 */ /* 0x000e620000002100 */
[----:B0-----:R-:W-:-:S04]  /*0040*/  ISETP.GE.AND P0, PT, R9, UR4, PT ;  /* 0x0000000409007c0c */ /* 0x001fc8000bf06270 */
[----:B-1----:R-:W-:-:S13]  /*0050*/  ISETP.NE.OR P0, PT, R0, RZ, P0 ;  /* 0x000000ff0000720c */ /* 0x002fda0000705670 */
[----:B------:R-:W-:Y:S05]  /*0060*/  @P0 EXIT ;  /* 0x000000000000094d */ /* 0x000fea0003800000 */
[----:B------:R-:W0:Y:S01]  /*0070*/  LDC.64 R2, c[0x0][0x388] ;  /* 0x0000e200ff027b82 */ /* 0x000e220000000a00 */
[----:B------:R-:W1:Y:S01]  /*0080*/  LDCU.64 UR6, c[0x0][0x358] ;  /* 0x00006b00ff0677ac */ /* 0x000e620008000a00 */
[----:B------:R-:W2:Y:S01]  /*0090*/  LDCU UR4, c[0x0][0x390] ;  /* 0x00007200ff0477ac */ /* 0x000ea20008000800 */
[----:B0-----:R-:W-:-:S05]  /*00a0*/  IMAD.WIDE.U32 R2, R9, 0x4, R2 ;  /* 0x0000000409027825 */ /* 0x001fca00078e0002 */
[----:B-1----:R-:W2:Y:S02]  /*00b0*/  LDG.E.CONSTANT R7, desc[UR6][R2.64] ;  /* 0x0000000602077981 */ /* 0x002ea4000c1e9900 */
[----:B--2---:R-:W-:-:S04]  /*00c0*/  VIMNMX R0, PT, PT, R7, UR4, PT ;  /* 0x0000000407007c48 */ /* 0x004fc8000bfe0100 */
[----:B------:R-:W-:-:S13]  /*00d0*/  ISETP.GE.AND P0, PT, R0, 0x1, PT ;  /* 0x000000010000780c */ /* 0x000fda0003f06270 */
[----:B------:R-:W-:Y:S05]  /*00e0*/  @!P0 EXIT ;  /* 0x000000000000894d */ /* 0x000fea0003800000 */
[----:B------:R-:W0:Y:S01]  /*00f0*/  LDC R2, c[0x0][0x398] ;  /* 0x0000e600ff027b82 */ /* 0x000e220000000800 */
[----:B------:R-:W-:-:S04]  /*0100*/  IMAD R8, R9, UR4, RZ ;  /* 0x0000000409087c24 */ /* 0x000fc8000f8e02ff */
[----:B------:R-:W-:-:S03]  /*0110*/  IMAD.WIDE.U32 R8, R8, 0x4, RZ ;  /* 0x0000000408087825 */ /* 0x000fc600078e00ff */
[----:B------:R-:W1:Y:S01]  /*0120*/  LDC.64 R4, c[0x0][0x3a0] ;  /* 0x0000e800ff047b82 */ /* 0x000e620000000a00 */
[----:B0-----:R-:W-:-:S05]  /*0130*/  IMAD R2, R7, 0x3, R2 ;  /* 0x0000000307027824 */ /* 0x001fca00078e0202 */
[C---:B------:R-:W-:Y:S02]  /*0140*/  IADD3 R0, PT, PT, R2.reuse, -0x3, RZ ;  /* 0xfffffffd02007810 */ /* 0x040fe40007ffe0ff */
[----:B------:R-:W-:Y:S02]  /*0150*/  IADD3 R2, PT, PT, R2, -0x2, RZ ;  /* 0xfffffffe02027810 */ /* 0x000fe40007ffe0ff */
[----:B------:R-:W-:Y:S02]  /*0160*/  ISETP.GE.AND P0, PT, R0, RZ, PT ;  /* 0x000000ff0000720c */ /* 0x000fe40003f06270 */
[----:B-1----:R-:W-:-:S04]  /*0170*/  IADD3 R10, P1, PT, R8, R4, RZ ;  /* 0x00000004080a7210 */ /* 0x002fc80007f3e0ff */
[----:B------:R-:W-:-:S07]  /*0180*/  IADD3.X R11, PT, PT, R9, R5, RZ, P1, !PT ;  /* 0x00000005090b7210 */ /* 0x000fce0000ffe4ff */
[----:B------:R-:W-:Y:S05]  /*0190*/  @!P0 BRA `(.L_x_153) ;  /* 0x0000000400348947 */ /* 0x000fea0003800000 */
[----:B------:R-:W-:-:S04]  /*01a0*/  VIMNMX R3, PT, PT, R2, UR4, PT ;  /* 0x0000000402037c48 */ /* 0x000fc8000bfe0100 */
[C---:B------:R-:W-:Y:S02]  /*01b0*/  ISETP.GE.AND P1, PT, R3.reuse, 0x10, PT ;  /* 0x000000100300780c */ /* 0x040fe40003f26270 */
[----:B------:R-:W-:Y:S01]  /*01c0*/  VIMNMX R16, PT, PT, R3, 0x1, !PT ;  /* 0x0000000103107848 */ /* 0x000fe20007fe0100 */
[----:B------:R-:W-:-:S03]  /*01d0*/  HFMA2 R3, -RZ, RZ, 0, 0 ;  /* 0x00000000ff037431 */ /* 0x000fc600000001ff */
[----:B------:R-:W-:-:S04]  /*01e0*/  LOP3.LUT R18, R16, 0xf, RZ, 0xc0, !PT ;  /* 0x0000000f10127812 */ /* 0x000fc800078ec0ff */
[----:B------:R-:W-:-:S03]  /*01f0*/  ISETP.NE.AND P0, PT, R18, RZ, PT ;  /* 0x000000ff1200720c */ /* 0x000fc60003f05270 */
[----:B------:R-:W-:Y:S10]  /*0200*/  @!P1 BRA `(.L_x_154) ;  /* 0x0000000000709947 */ /* 0x000ff40003800000 */
[----:B------:R-:W-:Y:S02]  /*0210*/  IADD3 R14, P1, PT, R10, 0x20, RZ ;  /* 0x000000200a0e7810 */ /* 0x000fe40007f3e0ff */
[----:B------:R-:W-:Y:S02]  /*0220*/  LOP3.LUT R3, R16, 0x7ffffff0, RZ, 0xc0, !PT ;  /* 0x7ffffff010037812 */ /* 0x000fe400078ec0ff */
[----:B------:R-:W-:Y:S02]  /*0230*/  MOV R17, 0x7fc00000 ;  /* 0x7fc0000000117802 */ /* 0x000fe40000000f00 */
[----:B------:R-:W-:Y:S02]  /*0240*/  IADD3.X R15, PT, PT, RZ, R11, RZ, P1, !PT ;  /* 0x0000000bff0f7210 */ /* 0x000fe40000ffe4ff */
[----:B------:R-:W-:-:S07]  /*0250*/  IADD3 R6, PT, PT, -R3, RZ, RZ ;  /* 0x000000ff03067210 */ /* 0x000fce0007ffe1ff */
.L_x_155:
[----:B0-----:R-:W-:Y:S02]  /*0260*/  MOV R12, R14 ;  /* 0x0000000e000c7202 */ /* 0x001fe40000000f00 */
        /* <DEDUP_REMOVED lines=22> */
.L_x_154:
[----:B------:R-:W-:Y:S05]  /*03d0*/  @!P0 BRA `(.L_x_153) ;  /* 0x0000000000a48947 */ /* 0x000fea0003800000 */
[----:B------:R-:W-:Y:S02]  /*03e0*/  ISETP.GE.U32.AND P0, PT, R18, 0x8, PT ;  /* 0x000000081200780c */ /* 0x000fe40003f06070 */
        /* <DEDUP_REMOVED lines=14> */
.L_x_156:
[----:B------:R-:W-:Y:S05]  /*04d0*/  @!P1 BRA `(.L_x_153) ;  /* 0x0000000000649947 */ /* 0x000fea0003800000 */
[----:B------:R-:W-:Y:S02]  /*04e0*/  ISETP.GE.U32.AND P0, PT, R6, 0x4, PT ;  /* 0x000000040600780c */ /* 0x000fe40003f06070 */
[----:B------:R-:W-:-:S04]  /*04f0*/  LOP3.LUT R16, R16, 0x3, RZ, 0xc0, !PT ;  /* 0x0000000310107812 */ /* 0x000fc800078ec0ff */
[----:B------:R-:W-:-:S07]  /*0500*/  ISETP.NE.AND P1, PT, R16, RZ, PT ;  /* 0x000000ff1000720c */ /* 0x000fce0003f25270 */
[----:B------:R-:W-:Y:S06]  /*0510*/  @!P0 BRA `(.L_x_157) ;  /* 0x00000000001c8947 */ /* 0x000fec0003800000 */
[----:B-1----:R-:W-:Y:S01]  /*0520*/  MOV R15, 0x7fc00000 ;  /* 0x7fc00000000f7802 */ /* 0x002fe20000000f00 */
[C---:B0-----:R-:W-:Y:S01]  /*0530*/  IMAD.WIDE.U32 R12, R3.reuse, 0x4, R10 ;  /* 0x00000004030c7825 */ /* 0x041fe200078e000a */
[----:B------:R-:W-:-:S04]  /*0540*/  IADD3 R3, PT, PT, R3, 0x4, RZ ;  /* 0x0000000403037810 */ /* 0x000fc80007ffe0ff */
[----:B------:R2:W-:Y:S04]  /*0550*/  STG.E desc[UR6][R12.64], R15 ;  /* 0x0000000f0c007986 */ /* 0x0005e8000c101906 */
[----:B------:R2:W-:Y:S04]  /*0560*/  STG.E desc[UR6][R12.64+0x4], R15 ;  /* 0x0000040f0c007986 */ /* 0x0005e8000c101906 */
[----:B------:R2:W-:Y:S04]  /*0570*/  STG.E desc[UR6][R12.64+0x8], R15 ;  /* 0x0000080f0c007986 */ /* 0x0005e8000c101906 */
[----:B------:R2:W-:Y:S02]  /*0580*/  STG.E desc[UR6][R12.64+0xc], R15 ;  /* 0x00000c0f0c007986 */ /* 0x0005e4000c101906 */
.L_x_157:
[----:B------:R-:W-:Y:S05]  /*0590*/  @!P1 BRA `(.L_x_153) ;  /* 0x0000000000349947 */ /* 0x000fea0003800000 */
[----:B------:R-:W-:Y:S01]  /*05a0*/  IMAD.WIDE.U32 R8, R3, 0x4, R8 ;  /* 0x0000000403087825 */ /* 0x000fe200078e0008 */
[----:B------:R-:W-:Y:S02]  /*05b0*/  IADD3 R3, PT, PT, -R16, RZ, RZ ;  /* 0x000000ff10037210 */ /* 0x000fe40007ffe1ff */
[----:B012---:R-:W-:Y:S02]  /*05c0*/  MOV R13, 0x7fc00000 ;  /* 0x7fc00000000d7802 */ /* 0x007fe40000000f00 */
[----:B------:R-:W-:-:S04]  /*05d0*/  IADD3 R6, P0, PT, R8, R4, RZ ;  /* 0x0000000408067210 */ /* 0x000fc80007f1e0ff */
[----:B------:R-:W-:-:S09]  /*05e0*/  IADD3.X R9, PT, PT, R9, R5, RZ, P0, !PT ;  /* 0x0000000509097210 */ /* 0x000fd200007fe4ff */
.L_x_158:
[----:B------:R-:W-:Y:S02]  /*05f0*/  MOV R4, R6 ;  /* 0x0000000600047202 */ /* 0x000fe40000000f00 */
[-C--:B------:R-:W-:Y:S02]  /*0600*/  MOV R5, R9.reuse ;  /* 0x0000000900057202 */ /* 0x080fe40000000f00 */
[----:B------:R-:W-:Y:S02]  /*0610*/  IADD3 R3, PT, PT, R3, 0x1, RZ ;  /* 0x0000000103037810 */ /* 0x000fe40007ffe0ff */
[----:B------:R-:W-:Y:S01]  /*0620*/  IADD3 R6, P1, PT, R6, 0x4, RZ ;  /* 0x0000000406067810 */ /* 0x000fe20007f3e0ff */
[----:B------:R3:W-:Y:S01]  /*0630*/  STG.E desc[UR6][R4.64], R13 ;  /* 0x0000000d04007986 */ /* 0x0007e2000c101906 */
[----:B------:R-:W-:Y:S02]  /*0640*/  ISETP.NE.AND P0, PT, R3, RZ, PT ;  /* 0x000000ff0300720c */ /* 0x000fe40003f05270 */
[----:B------:R-:W-:-:S11]  /*0650*/  IADD3.X R9, PT, PT, RZ, R9, RZ, P1, !PT ;  /* 0x00000009ff097210 */ /* 0x000fd60000ffe4ff */
[----:B---3--:R-:W-:Y:S05]  /*0660*/  @P0 BRA `(.L_x_158) ;  /* 0xfffffffc00e00947 */ /* 0x008fea000383ffff */
.L_x_153:
[----:B------:R-:W-:-:S13]  /*0670*/  ISETP.GE.AND P0, PT, R2, UR4, PT ;  /* 0x0000000402007c0c */ /* 0x000fda000bf06270 */
[----:B------:R-:W-:Y:S05]  /*0680*/  @P0 EXIT ;  /* 0x000000000000094d */ /* 0x000fea0003800000 */
[----:B------:R-:W-:Y:S01]  /*0690*/  I2FP.F32.U32 R4, R7 ;  /* 0x0000000700047245 */ /* 0x000fe20000201000 */
[----:B------:R-:W-:Y:S02]  /*06a0*/  UMOV UR4, 0x40000000 ;  /* 0x4000000000047882 */ /* 0x000fe40000000000 */
        /* <DEDUP_REMOVED lines=11> */
[----:B012---:R-:W-:Y:S05]  /*0760*/  CALL.REL.NOINC `($__internal_5_$__cuda_sm3x_div_rn_noftz_f32_slowpath) ;  /* 0x00000024009c7944 */ /* 0x007fea0003c00000 */
[----:B------:R-:W-:-:S07]  /*0770*/  MOV R3, R5 ;  /* 0x0000000500037202 */ /* 0x000fce0000000f00 */
.L_x_159:
[----:B------:R-:W-:-:S04]  /*0780*/  IADD3 R5, PT, PT, R4, 0x1800000, RZ ;  /* 0x0180000004057810 */ /* 0x000fc80007ffe0ff */
[----:B------:R-:W-:-:S04]  /*0790*/  LOP3.LUT R5, R5, 0x7f800000, RZ, 0xc0, !PT ;  /* 0x7f80000005057812 */ /* 0x000fc800078ec0ff */
[----:B------:R-:W-:-:S13]  /*07a0*/  ISETP.GT.U32.AND P0, PT, R5, 0x1ffffff, PT ;  /* 0x01ffffff0500780c */ /* 0x000fda0003f04070 */
[----:B------:R-:W-:Y:S05]  /*07b0*/  @P0 BRA `(.L_x_160) ;  /* 0x0000000000100947 */ /* 0x000fea0003800000 */
[----:B------:R-:W-:-:S07]  /*07c0*/  MOV R6, 0x7e0 ;  /* 0x000007e000067802 */ /* 0x000fce0000000f00 */
[----:B012---:R-:W-:Y:S05]  /*07d0*/  CALL.REL.NOINC `($__internal_4_$__cuda_sm20_rcp_rn_f32_slowpath) ;  /* 0x0000002000ac7944 */ /* 0x007fea0003c00000 */
[----:B------:R-:W-:Y:S01]  /*07e0*/  MOV R4, R8 ;  /* 0x0000000800047202 */ /* 0x000fe20000000f00 */
[----:B------:R-:W-:Y:S06]  /*07f0*/  BRA `(.L_x_161) ;  /* 0x0000000000107947 */ /* 0x000fec0003800000 */
.L_x_160:
[----:B------:R-:W3:Y:S02]  /*0800*/  MUFU.RCP R5, R4 ;  /* 0x0000000400057308 */ /* 0x000ee40000001000 */
[----:B---3--:R-:W-:-:S04]  /*0810*/  FFMA R6, R4, R5, -1 ;  /* 0xbf80000004067423 */ /* 0x008fc80000000005 */
[----:B------:R-:W-:-:S04]  /*0820*/  FADD.FTZ R6, -R6, -RZ ;  /* 0x800000ff06067221 */ /* 0x000fc80000010100 */
[----:B------:R-:W-:-:S07]  /*0830*/  FFMA R4, R5, R6, R5 ;  /* 0x0000000605047223 */ /* 0x000fce0000000005 */
.L_x_161:
[----:B------:R-:W3:Y:S01]  /*0840*/  LDC R6, c[0x0][0x398] ;  /* 0x0000e600ff067b82 */ /* 0x000ee20000000800 */
[----:B------:R-:W0:Y:S01]  /*0850*/  LDCU UR4, c[0x0][0x398] ;  /* 0x00007300ff0477ac */ /* 0x000e220008000800 */
[----:B------:R-:W-:-:S06]  /*0860*/  HFMA2 R19, -RZ, RZ, 0, 0 ;  /* 0x00000000ff137431 */ /* 0x000fcc00000001ff */
[----:B-12---:R-:W1:Y:S01]  /*0870*/  LDC.64 R14, c[0x0][0x380] ;  /* 0x0000e000ff0e7b82 */ /* 0x006e620000000a00 */
[----:B0-----:R-:W-:Y:S02]  /*0880*/  MOV R17, UR4 ;  /* 0x0000000400117c02 */ /* 0x001fe40008000f00 */
[----:B---3--:R-:W-:-:S04]  /*0890*/  IADD3 R16, PT, PT, R7, R6, RZ ;  /* 0x0000000607107210 */ /* 0x008fc80007ffe0ff */
[----:B------:R-:W-:-:S04]  /*08a0*/  VIADDMNMX R9, R6, 0x1, R16, !PT ;  /* 0x0000000106097846 */ /* 0x000fc80007800110 */
[CC--:B------:R-:W-:Y:S02]  /*08b0*/  IADD3 R5, PT, PT, R9.reuse, -R6.reuse, RZ ;  /* 0x8000000609057210 */ /* 0x0c0fe40007ffe0ff */
[----:B------:R-:W-:Y:S02]  /*08c0*/  IADD3 R9, PT, PT, -R9, R6, RZ ;  /* 0x0000000609097210 */ /* 0x000fe40007ffe1ff */
[----:B------:R-:W-:Y:S02]  /*08d0*/  LOP3.LUT R25, R5, 0xf, RZ, 0xc0, !PT ;  /* 0x0000000f05197812 */ /* 0x000fe400078ec0ff */
[----:B------:R-:W-:Y:S02]  /*08e0*/  ISETP.GT.U32.AND P0, PT, R9, -0x10, PT ;  /* 0xfffffff00900780c */ /* 0x000fe40003f04070 */
[----:B------:R-:W-:-:S11]  /*08f0*/  ISETP.NE.AND P1, PT, R25, RZ, PT ;  /* 0x000000ff1900720c */ /* 0x000fd60003f25270 */
[----:B-1----:R-:W-:Y:S05]  /*0900*/  @P0 BRA `(.L_x_162) ;  /* 0x0000000000bc0947 */ /* 0x002fea0003800000 */
[----:B------:R-:W-:Y:S02]  /*0910*/  MOV R8, 0x20 ;  /* 0x0000002000087802 */ /* 0x000fe40000000f00 */
[----:B------:R-:W-:Y:S02]  /*0920*/  MOV R9, 0x0 ;  /* 0x0000000000097802 */ /* 0x000fe40000000f00 */
[----:B------:R-:W-:Y:S02]  /*0930*/  LOP3.LUT R18, R5, 0xfffffff0, RZ, 0xc0, !PT ;  /* 0xfffffff005127812 */ /* 0x000fe400078ec0ff */
[----:B------:R-:W-:Y:S01]  /*0940*/  MOV R19, RZ ;  /* 0x000000ff00137202 */ /* 0x000fe20000000f00 */
[----:B------:R-:W-:Y:S01]  /*0950*/  IMAD.WIDE.U32 R8, R14, 0x1, R8 ;  /* 0x000000010e087825 */ /* 0x000fe200078e0008 */
[----:B------:R-:W-:Y:S02]  /*0960*/  MOV R17, UR4 ;  /* 0x0000000400117c02 */ /* 0x000fe40008000f00 */
[----:B------:R-:W-:-:S02]  /*0970*/  IADD3 R18, PT, PT, -R18, RZ, RZ ;  /* 0x000000ff12127210 */ /* 0x000fc40007ffe1ff */
[----:B------:R-:W-:-:S07]  /*0980*/  IADD3 R21, PT, PT, R9, R15, RZ ;  /* 0x0000000f09157210 */ /* 0x000fce0007ffe0ff */
.L_x_163:
[----:B------:R-:W-:Y:S02]  /*0990*/  MOV R12, R8 ;  /* 0x00000008000c7202 */ /* 0x000fe40000000f00 */
[----:B------:R-:W-:-:S03]  /*09a0*/  MOV R13, R21 ;  /* 0x00000015000d7202 */ /* 0x000fc60000000f00 */
[----:B------:R-:W-:-:S05]  /*09b0*/  IMAD.WIDE R12, R17, 0x4, R12 ;  /* 0x00000004110c7825 */ /* 0x000fca00078e020c */
[----:B------:R-:W2:Y:S04]  /*09c0*/  LDG.E.CONSTANT R24, desc[UR6][R12.64+-0x20] ;  /* 0xffffe0060c187981 */ /* 0x000ea8000c1e9900 */
[----:B------:R-:W3:Y:S04]  /*09d0*/  LDG.E.CONSTANT R27, desc[UR6][R12.64+-0x1c] ;  /* 0xffffe4060c1b7981 */ /* 0x000ee8000c1e9900 */
[----:B------:R-:W4:Y:S04]  /*09e0*/  LDG.E.CONSTANT R23, desc[UR6][R12.64+-0x18] ;  /* 0xffffe8060c177981 */ /* 0x000f28000c1e9900 */
        /* <DEDUP_REMOVED lines=21> */
[----:B------:R-:W5:Y:S04]  /*0b40*/  LDG.E.CONSTANT R20, desc[UR6][R12.64+0x18] ;  /* 0x000018060c147981 */ /* 0x000f68000c1e9900 */
[----:B------:R-:W5:Y:S01]  /*0b50*/  LDG.E.CONSTANT R26, desc[UR6][R12.64+0x1c] ;  /* 0x00001c060c1a7981 */ /* 0x000f62000c1e9900 */
[----:B------:R-:W-:Y:S02]  /*0b60*/  IADD3 R18, PT, PT, R18, 0x10, RZ ;  /* 0x0000001012127810 */ /* 0x000fe40007ffe0ff */
[----:B------:R-:W-:Y:S02]  /*0b70*/  IADD3 R17, PT, PT, R17, 0x10, RZ ;  /* 0x0000001011117810 */ /* 0x000fe40007ffe0ff */
[----:B------:R-:W-:Y:S01]  /*0b80*/  ISETP.NE.AND P0, PT, R18, RZ, PT ;  /* 0x000000ff1200720c */ /* 0x000fe20003f05270 */
[----:B--2---:R-:W-:-:S04]  /*0b90*/  FADD R19, R28, R19 ;  /* 0x000000131c137221 */ /* 0x004fc80000000000 */
[----:B---3--:R-:W-:-:S04]  /*0ba0*/  FADD R24, R19, R24 ;  /* 0x0000001813187221 */ /* 0x008fc80000000000 */
[----:B----4-:R-:W-:-:S04]  /*0bb0*/  FADD R23, R24, R23 ;  /* 0x0000001718177221 */ /* 0x010fc80000000000 */
[----:B-----5:R-:W-:-:S04]  /*0bc0*/  FADD R23, R23, R22 ;  /* 0x0000001617177221 */ /* 0x020fc80000000000 */
[----:B------:R-:W-:-:S04]  /*0bd0*/  FADD R23, R23, R20 ;  /* 0x0000001417177221 */ /* 0x000fc80000000000 */
[----:B------:R-:W-:Y:S01]  /*0be0*/  FADD R19, R23, R26 ;  /* 0x0000001a17137221 */ /* 0x000fe20000000000 */
[----:B------:R-:W-:Y:S06]  /*0bf0*/  @P0 BRA `(.L_x_163) ;  /* 0xfffffffc00640947 */ /* 0x000fec000383ffff */
.L_x_162:
[----:B------:R-:W-:Y:S05]  /*0c00*/  @!P1 BRA `(.L_x_164) ;  /* 0x0000000000c49947 */ /* 0x000fea0003800000 */
[----:B------:R-:W-:Y:S02]  /*0c10*/  ISETP.GE.U32.AND P0, PT, R25, 0x8, PT ;  /* 0x000000081900780c */ /* 0x000fe40003f06070 */
[----:B------:R-:W-:-:S04]  /*0c20*/  LOP3.LUT R22, R5, 0x7, RZ, 0xc0, !PT ;  /* 0x0000000705167812 */ /* 0x000fc800078ec0ff */
[----:B------:R-:W-:-:S07]  /*0c30*/  ISETP.NE.AND P1, PT, R22, RZ, PT ;  /* 0x000000ff1600720c */ /* 0x000fce0003f25270 */
[----:B------:R-:W-:Y:S06]  /*0c40*/  @!P0 BRA `(.L_x_165) ;  /* 0x00000000004c8947 */ /* 0x000fec0003800000 */
[----:B------:R-:W0:Y:S02]  /*0c50*/  LDC.64 R8, c[0x0][0x380] ;  /* 0x0000e000ff087b82 */ /* 0x000e240000000a00 */
[----:B0-----:R-:W-:-:S05]  /*0c60*/  IMAD.WIDE R8, R17, 0x4, R8 ;  /* 0x0000000411087825 */ /* 0x001fca00078e0208 */
        /* <DEDUP_REMOVED lines=17> */
.L_x_165:
        /* <DEDUP_REMOVED lines=16> */
.L_x_166:
[----:B------:R-:W-:Y:S05]  /*0e80*/  @!P1 BRA `(.L_x_164) ;  /* 0x0000000000249947 */ /* 0x000fea0003800000 */
[----:B------:R-:W0:Y:S01]  /*0e90*/  LDC.64 R8, c[0x0][0x380] ;  /* 0x0000e000ff087b82 */ /* 0x000e220000000a00 */
[----:B------:R-:W-:-:S07]  /*0ea0*/  IADD3 R5, PT, PT, -R5, RZ, RZ ;  /* 0x000000ff05057210 */ /* 0x000fce0007ffe1ff */
.L_x_167:
[----:B0-----:R-:W-:-:S06]  /*0eb0*/  IMAD.WIDE R12, R17, 0x4, R8 ;  /* 0x00000004110c7825 */ /* 0x001fcc00078e0208 */
[----:B------:R-:W2:Y:S01]  /*0ec0*/  LDG.E.CONSTANT R12, desc[UR6][R12.64] ;  /* 0x000000060c0c7981 */ /* 0x000ea2000c1e9900 */
[----:B------:R-:W-:Y:S02]  /*0ed0*/  IADD3 R5, PT, PT, R5, 0x1, RZ ;  /* 0x0000000105057810 */ /* 0x000fe40007ffe0ff */
[----:B------:R-:W-:Y:S02]  /*0ee0*/  IADD3 R17, PT, PT, R17, 0x1, RZ ;  /* 0x0000000111117810 */ /* 0x000fe40007ffe0ff */
[----:B------:R-:W-:Y:S01]  /*0ef0*/  ISETP.NE.AND P0, PT, R5, RZ, PT ;  /* 0x000000ff0500720c */ /* 0x000fe20003f05270 */
[----:B--2---:R-:W-:-:S12]  /*0f00*/  FADD R19, R12, R19 ;  /* 0x000000130c137221 */ /* 0x004fd80000000000 */
[----:B------:R-:W-:Y:S05]  /*0f10*/  @P0 BRA `(.L_x_167) ;  /* 0xfffffffc00e40947 */ /* 0x000fea000383ffff */
.L_x_164:
[----:B------:R-:W-:Y:S01]  /*0f20*/  LEA R6, R7, R6, 0x1 ;  /* 0x0000000607067211 */ /* 0x000fe200078e08ff */
[----:B------:R-:W-:-:S03]  /*0f30*/  FMUL R28, R19, R4 ;  /* 0x00000004131c7220 */ /* 0x000fc60000400000 */
[----:B------:R-:W-:Y:S02]  /*0f40*/  IADD3 R5, PT, PT, R6, -0x1, RZ ;  /* 0xffffffff06057810 */ /* 0x000fe40007ffe0ff */
[----:B------:R-:W-:Y:S02]  /*0f50*/  MOV R19, R28 ;  /* 0x0000001c00137202 */ /* 0x000fe40000000f00 */
[----:B------:R-:W-:-:S13]  /*0f60*/  ISETP.GE.AND P0, PT, R16, R5, PT ;  /* 0x000000051000720c */ /* 0x000fda0003f06270 */
[----:B------:R-:W-:Y:S05]  /*0f70*/  @P0 BRA `(.L_x_168) ;  /* 0x0000000800740947 */ /* 0x000fea0003800000 */
[C---:B------:R-:W-:Y:S02]  /*0f80*/  IADD3 R8, PT, PT, R7.reuse, -0x2, RZ ;  /* 0xfffffffe07087810 */ /* 0x040fe40007ffe0ff */
[----:B------:R-:W-:Y:S02]  /*0f90*/  IADD3 R17, PT, PT, R7, -0x1, RZ ;  /* 0xffffffff07117810 */ /* 0x000fe40007ffe0ff */
[----:B------:R-:W-:Y:S02]  /*0fa0*/  ISETP.GE.U32.AND P1, PT, R8, 0xf, PT ;  /* 0x0000000f0800780c */ /* 0x000fe40003f26070 */
[----:B------:R-:W-:Y:S02]  /*0fb0*/  LOP3.LUT R25, R17, 0xf, RZ, 0xc0, !PT ;  /* 0x0000000f11197812 */ /* 0x000fe400078ec0ff */
[----:B------:R-:W-:Y:S02]  /*0fc0*/  MOV R19, R28 ;  /* 0x0000001c00137202 */ /* 0x000fe40000000f00 */
[----:B------:R-:W-:-:S07]  /*0fd0*/  ISETP.NE.AND P0, PT, R25, RZ, PT ;  /* 0x000000ff1900720c */ /* 0x000fce0003f05270 */
[----:B------:R-:W-:Y:S06]  /*0fe0*/  @!P1 BRA `(.L_x_169) ;  /* 0x0000000400289947 */ /* 0x000fec0003800000 */
[----:B------:R-:W-:Y:S02]  /*0ff0*/  IADD3 R8, P1, PT, R14, 0x20, RZ ;  /* 0x000000200e087810 */ /* 0x000fe40007f3e0ff */
[----:B------:R-:W-:Y:S02]  /*1000*/  LOP3.LUT R18, R17, 0xfffffff0, RZ, 0xc0, !PT ;  /* 0xfffffff011127812 */ /* 0x000fe400078ec0ff */
[----:B------:R-:W-:Y:S02]  /*1010*/  MOV R19, R28 ;  /* 0x0000001c00137202 */ /* 0x000fe40000000f00 */
[----:B------:R-:W-:Y:S02]  /*1020*/  IADD3 R18, PT, PT, -R18, RZ, RZ ;  /* 0x000000ff12127210 */ /* 0x000fe40007ffe1ff */
[----:B------:R-:W-:-:S07]  /*1030*/  IADD3.X R9, PT, PT, RZ, R15, RZ, P1, !PT ;  /* 0x0000000fff097210 */ /* 0x000fce0000ffe4ff */
.L_x_170:
[----:B------:R-:W-:-:S05]  /*1040*/  IMAD.WIDE R12, R16, 0x4, R8 ;  /* 0x00000004100c7825 */ /* 0x000fca00078e0208 */
[----:B------:R-:W2:Y:S04]  /*1050*/  LDG.E.CONSTANT R23, desc[UR6][R12.64+-0x20] ;  /* 0xffffe0060c177981 */ /* 0x000ea8000c1e9900 */
[----:B------:R-:W3:Y:S04]  /*1060*/  LDG.E.CONSTANT R27, desc[UR6][R12.64+-0x1c] ;  /* 0xffffe4060c1b7981 */ /* 0x000ee8000c1e9900 */
[----:B------:R-:W4:Y:S04]  /*1070*/  LDG.E.CONSTANT R22, desc[UR6][R12.64+-0x18] ;  /* 0xffffe8060c167981 */ /* 0x000f28000c1e9900 */
[----:B------:R-:W5:Y:S04]  /*1080*/  LDG.E.CONSTANT R21, desc[UR6][R12.64+-0x14] ;  /* 0xffffec060c157981 */ /* 0x000f68000c1e9900 */
[----:B------:R-:W5:Y:S01]  /*1090*/  LDG.E.CONSTANT R20, desc[UR6][R12.64+-0x10] ;  /* 0xfffff0060c147981 */ /* 0x000f62000c1e9900 */
[----:B--2---:R-:W-:-:S04]  /*10a0*/  FADD R23, R23, -R28 ;  /* 0x8000001c17177221 */ /* 0x004fc80000000000 */
[----:B------:R-:W-:Y:S02]  /*10b0*/  FFMA R24, R23, R3, R28 ;  /* 0x0000000317187223 */ /* 0x000fe4000000001c */
[----:B------:R-:W2:Y:S02]  /*10c0*/  LDG.E.CONSTANT R23, desc[UR6][R12.64+-0xc] ;  /* 0xfffff4060c177981 */ /* 0x000ea4000c1e9900 */
[C---:B---3--:R-:W-:Y:S01]  /*10d0*/  FADD R27, -R24.reuse, R27 ;  /* 0x0000001b181b7221 */ /* 0x048fe20000000100 */
[----:B------:R-:W-:-:S03]  /*10e0*/  FADD R19, R24, R19 ;  /* 0x0000001318137221 */ /* 0x000fc60000000000 */
[-C--:B------:R-:W-:Y:S02]  /*10f0*/  FFMA R26, R27, R3.reuse, R24 ;  /* 0x000000031b1a7223 */ /* 0x080fe40000000018 */
[----:B------:R-:W3:Y:S02]  /*1100*/  LDG.E.CONSTANT R24, desc[UR6][R12.64+-0x8] ;  /* 0xfffff8060c187981 */ /* 0x000ee4000c1e9900 */
[----:B----4-:R-:W-:Y:S01]  /*1110*/  FADD R27, -R26, R22 ;  /* 0x000000161a1b7221 */ /* 0x010fe20000000100 */
[--C-:B------:R-:W-:Y:S01]  /*1120*/  FADD R19, R19, R26.reuse ;  /* 0x0000001a13137221 */ /* 0x100fe20000000000 */
[----:B------:R-:W4:Y:S02]  /*1130*/  LDG.E.CONSTANT R22, desc[UR6][R12.64+-0x4] ;  /* 0xfffffc060c167981 */ /* 0x000f24000c1e9900 */
[----:B------:R-:W-:Y:S02]  /*1140*/  FFMA R26, R27, R3, R26 ;  /* 0x000000031b1a7223 */ /* 0x000fe4000000001a */
[----:B------:R-:W4:Y:S02]  /*1150*/  LDG.E.CONSTANT R27, desc[UR6][R12.64+0x4] ;  /* 0x000004060c1b7981 */ /* 0x000f24000c1e9900 */
[----:B-----5:R-:W-:Y:S01]  /*1160*/  FADD R21, -R26, R21 ;  /* 0x000000151a157221 */ /* 0x020fe20000000100 */
[----:B------:R-:W-:-:S03]  /*1170*/  FADD R19, R19, R26 ;  /* 0x0000001a13137221 */ /* 0x000fc60000000000 */
[----:B------:R-:W-:Y:S02]  /*1180*/  FFMA R28, R21, R3, R26 ;  /* 0x00000003151c7223 */ /* 0x000fe4000000001a */
[----:B------:R-:W5:Y:S02]  /*1190*/  LDG.E.CONSTANT R26, desc[UR6][R12.64] ;  /* 0x000000060c1a7981 */ /* 0x000f64000c1e9900 */
[----:B------:R-:W-:Y:S01]  /*11a0*/  FADD R21, -R28, R20 ;  /* 0x000000141c157221 */ /* 0x000fe20000000100 */
[----:B------:R-:W-:-:S03]  /*11b0*/  FADD R19, R19, R28 ;  /* 0x0000001c13137221 */ /* 0x000fc60000000000 */
[----:B------:R-:W-:-:S04]  /*11c0*/  FFMA R28, R21, R3, R28 ;  /* 0x00000003151c7223 */ /* 0x000fc8000000001c */
[----:B------:R-:W-:Y:S02]  /*11d0*/  FADD R20, R19, R28 ;  /* 0x0000001c13147221 */ /* 0x000fe40000000000 */
[----:B------:R-:W5:Y:S01]  /*11e0*/  LDG.E.CONSTANT R19, desc[UR6][R12.64+0x8] ;  /* 0x000008060c137981 */ /* 0x000f62000c1e9900 */
[----:B--2---:R-:W-:-:S04]  /*11f0*/  FADD R23, -R28, R23 ;  /* 0x000000171c177221 */ /* 0x004fc80000000100 */
[----:B------:R-:W-:-:S04]  /*1200*/  FFMA R23, R23, R3, R28 ;  /* 0x0000000317177223 */ /* 0x000fc8000000001c */
[----:B---3--:R-:W-:Y:S01]  /*1210*/  FADD R24, -R23, R24 ;  /* 0x0000001817187221 */ /* 0x008fe20000000100 */
[--C-:B------:R-:W-:Y:S02]  /*1220*/  FADD R21, R20, R23.reuse ;  /* 0x0000001714157221 */ /* 0x100fe40000000000 */
[----:B------:R-:W2:Y:S01]  /*1230*/  LDG.E.CONSTANT R20, desc[UR6][R12.64+0xc] ;  /* 0x00000c060c147981 */ /* 0x000ea2000c1e9900 */
[----:B------:R-:W-:-:S04]  /*1240*/  FFMA R24, R24, R3, R23 ;  /* 0x0000000318187223 */ /* 0x000fc80000000017 */
[----:B----4-:R-:W-:Y:S01]  /*1250*/  FADD R23, -R24, R22 ;  /* 0x0000001618177221 */ /* 0x010fe20000000100 */
[--C-:B------:R-:W-:Y:S02]  /*1260*/  FADD R22, R21, R24.reuse ;  /* 0x0000001815167221 */ /* 0x100fe40000000000 */
[----:B------:R-:W3:Y:S01]  /*1270*/  LDG.E.CONSTANT R21, desc[UR6][R12.64+0x10] ;  /* 0x000010060c157981 */ /* 0x000ee2000c1e9900 */
[----:B------:R-:W-:-:S04]  /*1280*/  FFMA R23, R23, R3, R24 ;  /* 0x0000000317177223 */ /* 0x000fc80000000018 */
[----:B------:R-:W-:Y:S02]  /*1290*/  FADD R24, R22, R23 ;  /* 0x0000001716187221 */ /* 0x000fe40000000000 */
[----:B------:R-:W4:Y:S01]  /*12a0*/  LDG.E.CONSTANT R22, desc[UR6][R12.64+0x14] ;  /* 0x000014060c167981 */ /* 0x000f22000c1e9900 */
[----:B-----5:R-:W-:-:S04]  /*12b0*/  FADD R26, -R23, R26 ;  /* 0x0000001a171a7221 */ /* 0x020fc80000000100 */
[----:B------:R-:W-:Y:S02]  /*12c0*/  FFMA R26, R26, R3, R23 ;  /* 0x000000031a1a7223 */ /* 0x000fe40000000017 */
[----:B------:R-:W5:Y:S02]  /*12d0*/  LDG.E.CONSTANT R23, desc[UR6][R12.64+0x18] ;  /* 0x000018060c177981 */ /* 0x000f64000c1e9900 */
[----:B------:R-:W-:Y:S01]  /*12e0*/  FADD R27, -R26, R27 ;  /* 0x0000001b1a1b7221 */ /* 0x000fe20000000100 */
[----:B------:R-:W-:-:S03]  /*12f0*/  FADD R24, R24, R26 ;  /* 0x0000001a18187221 */ /* 0x000fc60000000000 */
[----:B------:R-:W-:Y:S02]  /*1300*/  FFMA R26, R27, R3, R26 ;  /* 0x000000031b1a7223 */ /* 0x000fe4000000001a */
[----:B------:R-:W5:Y:S02]  /*1310*/  LDG.E.CONSTANT R27, desc[UR6][R12.64+0x1c] ;  /* 0x00001c060c1b7981 */ /* 0x000f64000c1e9900 */
[----:B------:R-:W-:-:S04]  /*1320*/  FADD R19, -R26, R19 ;  /* 0x000000131a137221 */ /* 0x000fc80000000100 */
[--C-:B------:R-:W-:Y:S01]  /*1330*/  FFMA R19, R19, R3, R26.reuse ;  /* 0x0000000313137223 */ /* 0x100fe2000000001a */
[----:B------:R-:W-:Y:S01]  /*1340*/  FADD R24, R24, R26 ;  /* 0x0000001a18187221 */ /* 0x000fe20000000000 */
[----:B------:R-:W-:-:S04]  /*1350*/  IADD3 R18, PT, PT, R18, 0x10, RZ ;  /* 0x0000001012127810 */ /* 0x000fc80007ffe0ff */
[----:B------:R-:W-:Y:S02]  /*1360*/  ISETP.NE.AND P1, PT, R18, RZ, PT ;  /* 0x000000ff1200720c */ /* 0x000fe40003f25270 */
[----:B------:R-:W-:Y:S01]  /*1370*/  IADD3 R16, PT, PT, R16, 0x10, RZ ;  /* 0x0000001010107810 */ /* 0x000fe20007ffe0ff */
[----:B--2---:R-:W-:-:S04]  /*1380*/  FADD R20, -R19, R20 ;  /* 0x0000001413147221 */ /* 0x004fc80000000100 */
[----:B------:R-:W-:-:S04]  /*1390*/  FFMA R20, R20, R3, R19 ;  /* 0x0000000314147223 */ /* 0x000fc80000000013 */
[----:B---3--:R-:W-:-:S04]  /*13a0*/  FADD R21, -R20, R21 ;  /* 0x0000001514157221 */ /* 0x008fc80000000100 */
[----:B------:R-:W-:Y:S01]  /*13b0*/  FFMA R21, R21, R3, R20 ;  /* 0x0000000315157223 */ /* 0x000fe20000000014 */
[----:B------:R-:W-:-:S03]  /*13c0*/  FADD R19, R24, R19 ;  /* 0x0000001318137221 */ /* 0x000fc60000000000 */
[----:B----4-:R-:W-:Y:S01]  /*13d0*/  FADD R22, -R21, R22 ;  /* 0x0000001615167221 */ /* 0x010fe20000000100 */
[----:B------:R-:W-:-:S03]  /*13e0*/  FADD R20, R19, R20 ;  /* 0x0000001413147221 */ /* 0x000fc60000000000 */
[--C-:B------:R-:W-:Y:S01]  /*13f0*/  FFMA R22, R22, R3, R21.reuse ;  /* 0x0000000316167223 */ /* 0x100fe20000000015 */
[----:B------:R-:W-:-:S03]  /*1400*/  FADD R20, R20, R21 ;  /* 0x0000001514147221 */ /* 0x000fc60000000000 */
[----:B-----5:R-:W-:Y:S01]  /*1410*/  FADD R23, -R22, R23 ;  /* 0x0000001716177221 */ /* 0x020fe20000000100 */
[----:B------:R-:W-:-:S03]  /*1420*/  FADD R20, R20, R22 ;  /* 0x0000001614147221 */ /* 0x000fc60000000000 */
[----:B------:R-:W-:-:S04]  /*1430*/  FFMA R28, R23, R3, R22 ;  /* 0x00000003171c7223 */ /* 0x000fc80000000016 */
[----:B------:R-:W-:Y:S01]  /*1440*/  FADD R27, -R28, R27 ;  /* 0x0000001b1c1b7221 */ /* 0x000fe20000000100 */
[----:B------:R-:W-:-:S03]  /*1450*/  FADD R19, R20, R28 ;  /* 0x0000001c14137221 */ /* 0x000fc60000000000 */
[----:B------:R-:W-:-:S04]  /*1460*/  FFMA R28, R27, R3, R28 ;  /* 0x000000031b1c7223 */ /* 0x000fc8000000001c */
[----:B------:R-:W-:Y:S01]  /*1470*/  FADD R19, R19, R28 ;  /* 0x0000001c13137221 */ /* 0x000fe20000000000 */
[----:B------:R-:W-:Y:S06]  /*1480*/  @P1 BRA `(.L_x_170) ;  /* 0xfffffff800ec1947 */ /* 0x000fec000383ffff */
.L_x_169:
        /* <DEDUP_REMOVED lines=18> */
[----:B---3--:R-:W-:-:S04]  /*15b0*/  FADD R23, -R24, R25 ;  /* 0x0000001918177221 */ /* 0x008fc80000000100 */
[--C-:B------:R-:W-:Y:S01]  /*15c0*/  FFMA R23, R23, R3, R24.reuse ;  /* 0x0000000317177223 */ /* 0x100fe20000000018 */
[----:B------:R-:W-:-:S03]  /*15d0*/  FADD R24, R19, R24 ;  /* 0x0000001813187221 */ /* 0x000fc60000000000 */
[----:B----4-:R-:W-:-:S04]  /*15e0*/  FADD R22, -R23, R22 ;  /* 0x0000001617167221 */ /* 0x010fc80000000100 */
[--C-:B------:R-:W-:Y:S01]  /*15f0*/  FFMA R22, R22, R3, R23.reuse ;  /* 0x0000000316167223 */ /* 0x100fe20000000017 */
[----:B------:R-:W-:-:S03]  /*1600*/  FADD R23, R24, R23 ;  /* 0x0000001718177221 */ /* 0x000fc60000000000 */
        /* <DEDUP_REMOVED lines=16> */
.L_x_171:
        /* <DEDUP_REMOVED lines=24> */
.L_x_172:
[----:B------:R-:W-:Y:S05]  /*1890*/  @!P1 BRA `(.L_x_168) ;  /* 0x00000000002c9947 */ /* 0x000fea0003800000 */
[----:B------:R-:W0:Y:S01]  /*18a0*/  LDC.64 R8, c[0x0][0x380] ;  /* 0x0000e000ff087b82 */ /* 0x000e220000000a00 */
[----:B------:R-:W-:-:S07]  /*18b0*/  IADD3 R17, PT, PT, -R17, RZ, RZ ;  /* 0x000000ff11117210 */ /* 0x000fce0007ffe1ff */
.L_x_173:
[----:B0-----:R-:W-:-:S06]  /*18c0*/  IMAD.WIDE R12, R16, 0x4, R8 ;  /* 0x00000004100c7825 */ /* 0x001fcc00078e0208 */
[----:B------:R-:W2:Y:S01]  /*18d0*/  LDG.E.CONSTANT R13, desc[UR6][R12.64] ;  /* 0x000000060c0d7981 */ /* 0x000ea2000c1e9900 */
[----:B------:R-:W-:Y:S02]  /*18e0*/  IADD3 R17, PT, PT, R17, 0x1, RZ ;  /* 0x0000000111117810 */ /* 0x000fe40007ffe0ff */
[----:B------:R-:W-:Y:S02]  /*18f0*/  IADD3 R16, PT, PT, R16, 0x1, RZ ;  /* 0x0000000110107810 */ /* 0x000fe40007ffe0ff */
[----:B------:R-:W-:Y:S01]  /*1900*/  ISETP.NE.AND P0, PT, R17, RZ, PT ;  /* 0x000000ff1100720c */ /* 0x000fe20003f05270 */
[----:B--2---:R-:W-:-:S04]  /*1910*/  FADD R21, R13, -R28 ;  /* 0x8000001c0d157221 */ /* 0x004fc80000000000 */
[----:B------:R-:W-:-:S04]  /*1920*/  FFMA R28, R21, R3, R28 ;  /* 0x00000003151c7223 */ /* 0x000fc8000000001c */
[----:B------:R-:W-:-:S04]  /*1930*/  FADD R19, R28, R19 ;  /* 0x000000131c137221 */ /* 0x000fc80000000000 */
[----:B------:R-:W-:Y:S05]  /*1940*/  @P0 BRA `(.L_x_173) ;  /* 0xfffffffc00dc0947 */ /* 0x000fea000383ffff */
.L_x_168:
[----:B------:R-:W-:Y:S01]  /*1950*/  FMUL R26, R19, R4 ;  /* 0x00000004131a7220 */ /* 0x000fe20000400000 */
[----:B------:R-:W-:-:S03]  /*1960*/  ISETP.GE.AND P0, PT, R5, R2, PT ;  /* 0x000000020500720c */ /* 0x000fc60003f06270 */
[----:B------:R0:W1:Y:S10]  /*1970*/  F2F.F64.F32 R16, R26 ;  /* 0x0000001a00107310 */ /* 0x0000740000201800 */
[----:B0-----:R-:W-:Y:S05]  /*1980*/  @P0 BRA `(.L_x_174) ;  /* 0x0000000c00d00947 */ /* 0x001fea0003800000 */
[C---:B------:R-:W-:Y:S02]  /*1990*/  IADD3 R8, PT, PT, R7.reuse, -0x2, RZ ;  /* 0xfffffffe07087810 */ /* 0x040fe40007ffe0ff */
[----:B------:R-:W-:Y:S02]  /*19a0*/  IADD3 R7, PT, PT, R7, -0x1, RZ ;  /* 0xffffffff07077810 */ /* 0x000fe40007ffe0ff */
[----:B------:R-:W-:Y:S02]  /*19b0*/  ISETP.GE.U32.AND P0, PT, R8, 0xf, PT ;  /* 0x0000000f0800780c */ /* 0x000fe40003f06070 */
[----:B------:R-:W-:-:S11]  /*19c0*/  LOP3.LUT R8, R7, 0xf, RZ, 0xc0, !PT ;  /* 0x0000000f07087812 */ /* 0x000fd600078ec0ff */
[----:B------:R-:W-:Y:S05]  /*19d0*/  @!P0 BRA `(.L_x_175) ;  /* 0x0000000400ec8947 */ /* 0x000fea0003800000 */
[----:B------:R-:W-:Y:S02]  /*19e0*/  IADD3 R14, P0, PT, R14, 0x20, RZ ;  /* 0x000000200e0e7810 */ /* 0x000fe40007f1e0ff */
[----:B------:R-:W-:Y:S02]  /*19f0*/  LOP3.LUT R9, R7, 0xfffffff0, RZ, 0xc0, !PT ;  /* 0xfffffff007097812 */ /* 0x000fe400078ec0ff */
[----:B------:R-:W-:Y:S02]  /*1a00*/  IADD3.X R15, PT, PT, RZ, R15, RZ, P0, !PT ;  /* 0x0000000fff0f7210 */ /* 0x000fe400007fe4ff */
[----:B------:R-:W-:-:S07]  /*1a10*/  IADD3 R9, PT, PT, -R9, RZ, RZ ;  /* 0x000000ff09097210 */ /* 0x000fce0007ffe1ff */
.L_x_176:
[----:B------:R-:W-:-:S05]  /*1a20*/  IMAD.WIDE R12, R5, 0x4, R14 ;  /* 0x00000004050c7825 */ /* 0x000fca00078e020e */
        /* <DEDUP_REMOVED lines=10> */
[----:B------:R-:W-:-:S04]  /*1ad0*/  FADD R19, R28, -R26 ;  /* 0x8000001a1c137221 */ /* 0x000fc80000000000 */
[----:B------:R-:W-:-:S04]  /*1ae0*/  FFMA R26, R19, R3, R26 ;  /* 0x00000003131a7223 */ /* 0x000fc8000000001a */
[----:B------:R-:W1:Y:S01]  /*1af0*/  F2F.F64.F32 R18, R26 ;  /* 0x0000001a00127310 */ /* 0x000e620000201800 */
[----:B---3--:R-:W-:Y:S01]  /*1b00*/  FADD R21, -R28, R21 ;  /* 0x000000151c157221 */ /* 0x008fe20000000100 */
[----:B-1----:R-:W-:-:S03]  /*1b10*/  DADD R18, R18, R16 ;  /* 0x0000000012127229 */ /* 0x002fc60000000010 */
[----:B------:R-:W-:-:S04]  /*1b20*/  FFMA R16, R21, R3, R28 ;  /* 0x0000000315107223 */ /* 0x000fc8000000001c */
[----:B------:R-:W-:Y:S01]  /*1b30*/  FADD R17, -R26, R16 ;  /* 0x000000101a117221 */ /* 0x000fe20000000100 */
[----:B----4-:R-:W-:-:S03]  /*1b40*/  FADD R21, -R16, R25 ;  /* 0x0000001910157221 */ /* 0x010fc60000000100 */
[-C--:B------:R-:W-:Y:S01]  /*1b50*/  FFMA R28, R17, R3.reuse, R26 ;  /* 0x00000003111c7223 */ /* 0x080fe2000000001a */
[----:B------:R-:W-:-:S03]  /*1b60*/  FFMA R21, R21, R3, R16 ;  /* 0x0000000315157223 */ /* 0x000fc60000000010 */
[----:B------:R-:W0:Y:S01]  /*1b70*/  F2F.F64.F32 R16, R28 ;  /* 0x0000001c00107310 */ /* 0x000e220000201800 */
[----:B-----5:R-:W-:Y:S01]  /*1b80*/  FADD R22, -R21, R22 ;  /* 0x0000001615167221 */ /* 0x020fe20000000100 */
[----:B0-----:R-:W-:Y:S01]  /*1b90*/  DADD R18, R18, R16 ;  /* 0x0000000012127229 */ /* 0x001fe20000000010 */
[----:B------:R-:W-:-:S04]  /*1ba0*/  FADD R17, -R28, R21 ;  /* 0x000000151c117221 */ /* 0x000fc80000000100 */
[-C--:B------:R-:W-:Y:S01]  /*1bb0*/  FFMA R25, R17, R3.reuse, R28 ;  /* 0x0000000311197223 */ /* 0x080fe2000000001c */
[----:B------:R-:W-:Y:S01]  /*1bc0*/  FFMA R21, R22, R3, R21 ;  /* 0x0000000316157223 */ /* 0x000fe20000000015 */
[----:B------:R-:W2:Y:S02]  /*1bd0*/  LDG.E.CONSTANT R28, desc[UR6][R12.64+0x14] ;  /* 0x000014060c1c7981 */ /* 0x000ea4000c1e9900 */
[----:B------:R-:W0:Y:S01]  /*1be0*/  F2F.F64.F32 R16, R25 ;  /* 0x0000001900107310 */ /* 0x000e220000201800 */
[----:B------:R-:W-:Y:S01]  /*1bf0*/  FADD R26, -R25, R21 ;  /* 0x00000015191a7221 */ /* 0x000fe20000000100 */
[----:B------:R-:W-:-:S03]  /*1c00*/  FADD R22, -R21, R24 ;  /* 0x0000001815167221 */ /* 0x000fc60000000100 */
[-C--:B------:R-:W-:Y:S01]  /*1c10*/  FFMA R26, R26, R3.reuse, R25 ;  /* 0x000000031a1a7223 */ /* 0x080fe20000000019 */
[----:B------:R-:W-:Y:S02]  /*1c20*/  FFMA R22, R22, R3, R21 ;  /* 0x0000000316167223 */ /* 0x000fe40000000015 */
[----:B------:R-:W3:Y:S01]  /*1c30*/  LDG.E.CONSTANT R21, desc[UR6][R12.64] ;  /* 0x000000060c157981 */ /* 0x000ee2000c1e9900 */
[----:B0-----:R-:W-:-:S03]  /*1c40*/  DADD R18, R18, R16 ;  /* 0x0000000012127229 */ /* 0x001fc60000000010 */
[----:B------:R-:W4:Y:S01]  /*1c50*/  LDG.E.CONSTANT R25, desc[UR6][R12.64+0x8] ;  /* 0x000008060c197981 */ /* 0x000f22000c1e9900 */
[----:B------:R-:W0:Y:S01]  /*1c60*/  F2F.F64.F32 R16, R26 ;  /* 0x0000001a00107310 */ /* 0x000e220000201800 */
[----:B------:R-:W-:-:S04]  /*1c70*/  FADD R29, -R26, R22 ;  /* 0x000000161a1d7221 */ /* 0x000fc80000000100 */
[----:B------:R-:W-:Y:S01]  /*1c80*/  FFMA R29, R29, R3, R26 ;  /* 0x000000031d1d7223 */ /* 0x000fe2000000001a */
[----:B------:R-:W-:-:S04]  /*1c90*/  FADD R23, -R22, R23 ;  /* 0x0000001716177221 */ /* 0x000fc80000000100 */
[----:B------:R-:W-:Y:S02]  /*1ca0*/  FFMA R24, R23, R3, R22 ;  /* 0x0000000317187223 */ /* 0x000fe40000000016 */
[----:B------:R-:W5:Y:S01]  /*1cb0*/  LDG.E.CONSTANT R22, desc[UR6][R12.64+0x4] ;  /* 0x000004060c167981 */ /* 0x000f62000c1e9900 */
[----:B0-----:R-:W-:Y:S01]  /*1cc0*/  DADD R16, R18, R16 ;  /* 0x0000000012107229 */ /* 0x001fe20000000010 */
[----:B------:R0:W1:Y:S01]  /*1cd0*/  F2F.F64.F32 R18, R29 ;  /* 0x0000001d00127310 */ /* 0x0000620000201800 */
[----:B------:R-:W-:Y:S01]  /*1ce0*/  FADD R26, -R29, R24 ;  /* 0x000000181d1a7221 */ /* 0x000fe20000000100 */
[----:B------:R-:W-:-:S03]  /*1cf0*/  FADD R23, -R24, R27 ;  /* 0x0000001b18177221 */ /* 0x000fc60000000100 */
[-C--:B------:R-:W-:Y:S01]  /*1d00*/  FFMA R26, R26, R3.reuse, R29 ;  /* 0x000000031a1a7223 */ /* 0x080fe2000000001d */
[-C--:B------:R-:W-:Y:S01]  /*1d10*/  FFMA R23, R23, R3.reuse, R24 ;  /* 0x0000000317177223 */ /* 0x080fe20000000018 */
[----:B0-----:R-:W2:Y:S03]  /*1d20*/  LDG.E.CONSTANT R29, desc[UR6][R12.64+0x10] ;  /* 0x000010060c1d7981 */ /* 0x001ea6000c1e9900 */
[----:B------:R-:W-:Y:S01]  /*1d30*/  FADD R27, -R26, R23 ;  /* 0x000000171a1b7221 */ /* 0x000fe20000000100 */
[----:B-1----:R-:W-:Y:S01]  /*1d40*/  DADD R16, R16, R18 ;  /* 0x0000000010107229 */ /* 0x002fe20000000012 */
[----:B------:R-:W0:Y:S02]  /*1d50*/  F2F.F64.F32 R18, R26 ;  /* 0x0000001a00127310 */ /* 0x000e240000201800 */
[----:B------:R-:W-:Y:S02]  /*1d60*/  FFMA R24, R27, R3, R26 ;  /* 0x000000031b187223 */ /* 0x000fe4000000001a */
[----:B------:R-:W2:Y:S03]  /*1d70*/  LDG.E.CONSTANT R27, desc[UR6][R12.64+0xc] ;  /* 0x00000c060c1b7981 */ /* 0x000ea6000c1e9900 */
[----:B0-----:R-:W-:Y:S01]  /*1d80*/  DADD R16, R16, R18 ;  /* 0x0000000010107229 */ /* 0x001fe20000000012 */
[----:B------:R-:W0:Y:S01]  /*1d90*/  F2F.F64.F32 R18, R24 ;  /* 0x0000001800127310 */ /* 0x000e220000201800 */
[----:B------:R-:W-:-:S06]  /*1da0*/  FADD R20, -R23, R20 ;  /* 0x0000001417147221 */ /* 0x000fcc0000000100 */
[----:B0-----:R-:W-:Y:S01]  /*1db0*/  DADD R16, R16, R18 ;  /* 0x0000000010107229 */ /* 0x001fe20000000012 */
[----:B------:R-:W-:Y:S02]  /*1dc0*/  FFMA R18, R20, R3, R23 ;  /* 0x0000000314127223 */ /* 0x000fe40000000017 */
[----:B------:R-:W2:Y:S04]  /*1dd0*/  LDG.E.CONSTANT R20, desc[UR6][R12.64+0x18] ;  /* 0x000018060c147981 */ /* 0x000ea8000c1e9900 */
[----:B------:R0:W2:Y:S01]  /*1de0*/  LDG.E.CONSTANT R23, desc[UR6][R12.64+0x1c] ;  /* 0x00001c060c177981 */ /* 0x0000a2000c1e9900 */
[----:B------:R-:W-:Y:S01]  /*1df0*/  FADD R19, -R24, R18 ;  /* 0x0000001218137221 */ /* 0x000fe20000000100 */
[----:B------:R-:W-:-:S04]  /*1e00*/  IADD3 R9, PT, PT, R9, 0x10, RZ ;  /* 0x0000001009097810 */ /* 0x000fc80007ffe0ff */
[----:B------:R-:W-:Y:S02]  /*1e10*/  ISETP.NE.AND P0, PT, R9, RZ, PT ;  /* 0x000000ff0900720c */ /* 0x000fe40003f05270 */
[----:B------:R-:W-:Y:S02]  /*1e20*/  IADD3 R6, PT, PT, R6, 0x10, RZ ;  /* 0x0000001006067810 */ /* 0x000fe40007ffe0ff */
[----:B------:R-:W-:Y:S01]  /*1e30*/  IADD3 R5, PT, PT, R5, 0x10, RZ ;  /* 0x0000001005057810 */ /* 0x000fe20007ffe0ff */
[----:B---3--:R-:W-:-:S04]  /*1e40*/  FADD R21, -R18, R21 ;  /* 0x0000001512157221 */ /* 0x008fc80000000100 */
[-C--:B------:R-:W-:Y:S01]  /*1e50*/  FFMA R21, R21, R3.reuse, R18 ;  /* 0x0000000315157223 */ /* 0x080fe20000000012 */
[----:B------:R-:W-:-:S04]  /*1e60*/  FFMA R18, R19, R3, R24 ;  /* 0x0000000313127223 */ /* 0x000fc80000000018 */
[----:B------:R-:W-:-:S04]  /*1e70*/  FADD R19, -R18, R21 ;  /* 0x0000001512137221 */ /* 0x000fc80000000100 */
[----:B------:R-:W-:Y:S02]  /*1e80*/  FFMA R26, R19, R3, R18 ;  /* 0x00000003131a7223 */ /* 0x000fe40000000012 */
[----:B------:R-:W1:Y:S01]  /*1e90*/  F2F.F64.F32 R18, R18 ;  /* 0x0000001200127310 */ /* 0x000e620000201800 */
[----:B-----5:R-:W-:-:S04]  /*1ea0*/  FADD R22, -R21, R22 ;  /* 0x0000001615167221 */ /* 0x020fc80000000100 */
[----:B------:R-:W-:-:S03]  /*1eb0*/  FFMA R22, R22, R3, R21 ;  /* 0x0000000316167223 */ /* 0x000fc60000000015 */
[----:B0-----:R0:W3:Y:S01]  /*1ec0*/  F2F.F64.F32 R12, R26 ;  /* 0x0000001a000c7310 */ /* 0x0010e20000201800 */
[----:B----4-:R-:W-:Y:S01]  /*1ed0*/  FADD R25, -R22, R25 ;  /* 0x0000001916197221 */ /* 0x010fe20000000100 */
[----:B-1----:R-:W-:Y:S01]  /*1ee0*/  DADD R16, R16, R18 ;  /* 0x0000000010107229 */ /* 0x002fe20000000012 */
[--C-:B------:R-:W-:Y:S02]  /*1ef0*/  FADD R19, -R26, R22.reuse ;  /* 0x000000161a137221 */ /* 0x100fe40000000100 */
[-C--:B------:R-:W-:Y:S02]  /*1f00*/  FFMA R24, R25, R3.reuse, R22 ;  /* 0x0000000319187223 */ /* 0x080fe40000000016 */
[----:B0-----:R-:W-:-:S04]  /*1f10*/  FFMA R26, R19, R3, R26 ;  /* 0x00000003131a7223 */ /* 0x001fc8000000001a */
[----:B------:R-:W-:Y:S01]  /*1f20*/  FADD R21, -R26, R24 ;  /* 0x000000181a157221 */ /* 0x000fe20000000100 */
[----:B------:R-:W0:Y:S01]  /*1f30*/  F2F.F64.F32 R18, R26 ;  /* 0x0000001a00127310 */ /* 0x000e220000201800 */
[----:B--2---:R-:W-:Y:S02]  /*1f40*/  FADD R27, -R24, R27 ;  /* 0x0000001b181b7221 */ /* 0x004fe40000000100 */
[-C--:B------:R-:W-:Y:S01]  /*1f50*/  FFMA R21, R21, R3.reuse, R26 ;  /* 0x0000000315157223 */ /* 0x080fe2000000001a */
[----:B---3--:R-:W-:Y:S01]  /*1f60*/  DADD R16, R16, R12 ;  /* 0x0000000010107229 */ /* 0x008fe2000000000c */
[----:B------:R-:W-:-:S03]  /*1f70*/  FFMA R22, R27, R3, R24 ;  /* 0x000000031b167223 */ /* 0x000fc60000000018 */
[----:B------:R-:W1:Y:S01]  /*1f80*/  F2F.F64.F32 R12, R21 ;  /* 0x00000015000c7310 */ /* 0x000e620000201800 */
[----:B------:R-:W-:Y:S01]  /*1f90*/  FADD R24, -R21, R22 ;  /* 0x0000001615187221 */ /* 0x000fe20000000100 */
[----:B------:R-:W-:-:S03]  /*1fa0*/  FADD R25, -R22, R29 ;  /* 0x0000001d16197221 */ /* 0x000fc60000000100 */
[-C--:B------:R-:W-:Y:S01]  /*1fb0*/  FFMA R24, R24, R3.reuse, R21 ;  /* 0x0000000318187223 */ /* 0x080fe20000000015 */
[----:B------:R-:W-:Y:S01]  /*1fc0*/  FFMA R25, R25, R3, R22 ;  /* 0x0000000319197223 */ /* 0x000fe20000000016 */
[----:B0-----:R-:W-:Y:S02]  /*1fd0*/  DADD R18, R16, R18 ;  /* 0x0000000010127229 */ /* 0x001fe40000000012 */
[----:B------:R-:W0:Y:S01]  /*1fe0*/  F2F.F64.F32 R16, R24 ;  /* 0x0000001800107310 */ /* 0x000e220000201800 */
[----:B------:R-:W-:Y:S01]  /*1ff0*/  FADD R27, -R24, R25 ;  /* 0x00000019181b7221 */ /* 0x000fe20000000100 */
[----:B------:R-:W-:-:S03]  /*2000*/  FADD R28, -R25, R28 ;  /* 0x0000001c191c7221 */ /* 0x000fc60000000100 */
[-C--:B------:R-:W-:Y:S01]  /*2010*/  FFMA R22, R27, R3.reuse, R24 ;  /* 0x000000031b167223 */ /* 0x080fe20000000018 */
[----:B------:R-:W-:Y:S01]  /*2020*/  FFMA R25, R28, R3, R25 ;  /* 0x000000031c197223 */ /* 0x000fe20000000019 */
[----:B-1----:R-:W-:Y:S02]  /*2030*/  DADD R18, R18, R12 ;  /* 0x0000000012127229 */ /* 0x002fe4000000000c */
        /* <DEDUP_REMOVED lines=13> */
[----:B------:R-:W-:-:S04]  /*2110*/  FADD R26, -R21, R28 ;  /* 0x0000001c151a7221 */ /* 0x000fc80000000100 */
[----:B------:R-:W-:Y:S01]  /*2120*/  FFMA R26, R26, R3, R21 ;  /* 0x000000031a1a7223 */ /* 0x000fe20000000015 */
[----:B0-----:R-:W-:-:S03]  /*2130*/  DADD R18, R18, R16 ;  /* 0x0000000012127229 */ /* 0x001fc60000000010 */
[----:B------:R-:W0:Y:S05]  /*2140*/  F2F.F64.F32 R16, R26 ;  /* 0x0000001a00107310 */ /* 0x000e2a0000201800 */
[----:B-1----:R-:W-:-:S08]  /*2150*/  DADD R12, R18, R12 ;  /* 0x00000000120c7229 */ /* 0x002fd0000000000c */
[----:B0-----:R-:W-:Y:S01]  /*2160*/  DADD R16, R12, R16 ;  /* 0x000000000c107229 */ /* 0x001fe20000000010 */
[----:B------:R-:W-:Y:S10]  /*2170*/  @P0 BRA `(.L_x_176) ;  /* 0xfffffff800280947 */ /* 0x000ff4000383ffff */
[----:B------:R-:W-:-:S07]  /*2180*/  IADD3 R5, PT, PT, R6, -0x1, RZ ;  /* 0xffffffff06057810 */ /* 0x000fce0007ffe0ff */
.L_x_175:
[----:B------:R-:W-:-:S13]  /*2190*/  ISETP.NE.AND P0, PT, R8, RZ, PT ;  /* 0x000000ff0800720c */ /* 0x000fda0003f05270 */
        /* <DEDUP_REMOVED lines=18> */
[----:B------:R-:W-:Y:S01]  /*22c0*/  FADD R23, -R26, R13 ;  /* 0x0000000d1a177221 */ /* 0x000fe20000000100 */
[----:B---3--:R-:W-:-:S03]  /*22d0*/  FADD R12, -R13, R12 ;  /* 0x0000000c0d0c7221 */ /* 0x008fc60000000100 */
[-C--:B------:R-:W-:Y:S01]  /*22e0*/  FFMA R26, R23, R3.reuse, R26 ;  /* 0x00000003171a7223 */ /* 0x080fe2000000001a */
[----:B------:R-:W-:-:S03]  /*22f0*/  FFMA R22, R12, R3, R13 ;  /* 0x000000030c167223 */ /* 0x000fc6000000000d */
[----:B------:R-:W1:Y:S01]  /*2300*/  F2F.F64.F32 R12, R26 ;  /* 0x0000001a000c7310 */ /* 0x000e620000201800 */
[----:B------:R-:W-:Y:S01]  /*2310*/  FADD R23, -R26, R22 ;  /* 0x000000161a177221 */ /* 0x000fe20000000100 */
[----:B----4-:R-:W-:-:S03]  /*2320*/  FADD R21, -R22, R21 ;  /* 0x0000001516157221 */ /* 0x010fc60000000100 */
[-C--:B------:R-:W-:Y:S01]  /*2330*/  FFMA R24, R23, R3.reuse, R26 ;  /* 0x0000000317187223 */ /* 0x080fe2000000001a */
[----:B------:R-:W-:-:S03]  /*2340*/  FFMA R21, R21, R3, R22 ;  /* 0x0000000315157223 */ /* 0x000fc60000000016 */
[----:B0-----:R-:W0:Y:S01]  /*2350*/  F2F.F64.F32 R8, R24 ;  /* 0x0000001800087310 */ /* 0x001e220000201800 */
[----:B------:R-:W-:Y:S01]  /*2360*/  FADD R23, -R24, R21 ;  /* 0x0000001518177221 */ /* 0x000fe20000000100 */
[----:B-----5:R-:W-:-:S03]  /*2370*/  FADD R22, -R21, R20 ;  /* 0x0000001415167221 */ /* 0x020fc60000000100 */
        /* <DEDUP_REMOVED lines=33> */
[----:B0-----:R-:W-:-:S11]  /*2590*/  DADD R16, R8, R16 ;  /* 0x0000000008107229 */ /* 0x001fd60000000010 */
.L_x_177:
        /* <DEDUP_REMOVED lines=36> */
.L_x_178:
[----:B------:R-:W-:Y:S05]  /*27e0*/  @!P1 BRA `(.L_x_174) ;  /* 0x0000000000389947 */ /* 0x000fea0003800000 */
[----:B------:R-:W0:Y:S01]  /*27f0*/  LDC.64 R6, c[0x0][0x380] ;  /* 0x0000e000ff067b82 */ /* 0x000e220000000a00 */
[----:B------:R-:W-:-:S07]  /*2800*/  IADD3 R14, PT, PT, -R8, RZ, RZ ;  /* 0x000000ff080e7210 */ /* 0x000fce0007ffe1ff */
.L_x_179:
[----:B0-----:R-:W-:-:S06]  /*2810*/  IMAD.WIDE R8, R5, 0x4, R6 ;  /* 0x0000000405087825 */ /* 0x001fcc00078e0206 */
[----:B------:R-:W2:Y:S01]  /*2820*/  LDG.E.CONSTANT R9, desc[UR6][R8.64] ;  /* 0x0000000608097981 */ /* 0x000ea2000c1e9900 */
[----:B------:R-:W-:Y:S02]  /*2830*/  IADD3 R14, PT, PT, R14, 0x1, RZ ;  /* 0x000000010e0e7810 */ /* 0x000fe40007ffe0ff */
[----:B------:R-:W-:Y:S02]  /*2840*/  IADD3 R5, PT, PT, R5, 0x1, RZ ;  /* 0x0000000105057810 */ /* 0x000fe40007ffe0ff */
[----:B------:R-:W-:Y:S01]  /*2850*/  ISETP.NE.AND P0, PT, R14, RZ, PT ;  /* 0x000000ff0e00720c */ /* 0x000fe20003f05270 */
[----:B--2---:R-:W-:-:S04]  /*2860*/  FADD R13, R9, -R28 ;  /* 0x8000001c090d7221 */ /* 0x004fc80000000000 */
[----:B------:R-:W-:-:S04]  /*2870*/  FFMA R28, R13, R3, R28 ;  /* 0x000000030d1c7223 */ /* 0x000fc8000000001c */
[----:B------:R-:W-:-:S04]  /*2880*/  FADD R13, R28, -R26 ;  /* 0x8000001a1c0d7221 */ /* 0x000fc80000000000 */
[----:B------:R-:W-:-:S04]  /*2890*/  FFMA R26, R13, R3, R26 ;  /* 0x000000030d1a7223 */ /* 0x000fc8000000001a */
[----:B------:R-:W1:Y:S02]  /*28a0*/  F2F.F64.F32 R12, R26 ;  /* 0x0000001a000c7310 */ /* 0x000e640000201800 */
[----:B-1----:R-:W-:Y:S01]  /*28b0*/  DADD R16, R12, R16 ;  /* 0x000000000c107229 */ /* 0x002fe20000000010 */
[----:B------:R-:W-:Y:S10]  /*28c0*/  @P0 BRA `(.L_x_179) ;  /* 0xfffffffc00d00947 */ /* 0x000ff4000383ffff */
.L_x_174:
[----:B------:R-:W0:Y:S01]  /*28d0*/  LDC.64 R8, c[0x0][0x380] ;  /* 0x0000e000ff087b82 */ /* 0x000e220000000a00 */
[----:B------:R-:W1:Y:S01]  /*28e0*/  F2F.F64.F32 R4, R4 ;  /* 0x0000000400047310 */ /* 0x000e620000201800 */
[----:B------:R-:W2:Y:S07]  /*28f0*/  LDCU UR4, c[0x0][0x390] ;  /* 0x00007200ff0477ac */ /* 0x000eae0008000800 */
[----:B------:R3:W4:Y:S01]  /*2900*/  F2F.F64.F32 R6, R3 ;  /* 0x0000000300067310 */ /* 0x0007220000201800 */
[----:B-1----:R-:W-:Y:S01]  /*2910*/  DMUL R16, R4, R16 ;  /* 0x0000001004107228 */ /* 0x002fe20000000000 */
[----:B---3--:R-:W-:-:S10]  /*2920*/  MOV R5, 0x2 ;  /* 0x0000000200057802 */ /* 0x008fd40000000f00 */
.L_x_180:
[----:B01----:R-:W-:-:S06]  /*2930*/  IMAD.WIDE R14, R2, 0x4, R8 ;  /* 0x00000004020e7825 */ /* 0x003fcc00078e0208 */
[----:B------:R-:W3:Y:S02]  /*2940*/  LDG.E.CONSTANT R15, desc[UR6][R14.64] ;  /* 0x000000060e0f7981 */ /* 0x000ee4000c1e9900 */
[----:B---3--:R-:W-:Y:S01]  /*2950*/  FADD R13, R15, -R28 ;  /* 0x8000001c0f0d7221 */ /* 0x008fe20000000000 */
[----:B------:R-:W-:Y:S01]  /*2960*/  IMAD.WIDE R14, R2, 0x4, R10 ;  /* 0x00000004020e7825 */ /* 0x000fe200078e020a */
[----:B------:R-:W-:-:S03]  /*2970*/  IADD3 R2, PT, PT, R5, R0, RZ ;  /* 0x0000000005027210 */ /* 0x000fc60007ffe0ff */
[----:B------:R-:W-:Y:S01]  /*2980*/  FFMA R28, R13, R3, R28 ;  /* 0x000000030d1c7223 */ /* 0x000fe2000000001c */
[----:B------:R-:W-:Y:S02]  /*2990*/  MOV R5, 0x1 ;  /* 0x0000000100057802 */ /* 0x000fe40000000f00 */
[----:B--2---:R-:W-:Y:S01]  /*29a0*/  ISETP.GE.AND P0, PT, R2, UR4, PT ;  /* 0x0000000402007c0c */ /* 0x004fe2000bf06270 */
[----:B------:R-:W-:Y:S01]  /*29b0*/  FADD R13, R28, -R26 ;  /* 0x8000001a1c0d7221 */ /* 0x000fe20000000000 */
[----:B------:R-:W-:-:S03]  /*29c0*/  MOV R0, R2 ;  /* 0x0000000200007202 */ /* 0x000fc60000000f00 */
[----:B------:R-:W-:-:S04]  /*29d0*/  FFMA R26, R13, R3, R26 ;  /* 0x000000030d1a7223 */ /* 0x000fc8000000001a */
[----:B------:R-:W0:Y:S02]  /*29e0*/  F2F.F64.F32 R12, R26 ;  /* 0x0000001a000c7310 */ /* 0x000e240000201800 */
[----:B0-----:R-:W-:-:S08]  /*29f0*/  DADD R12, R12, -R16 ;  /* 0x000000000c0c7229 */ /* 0x001fd00000000810 */
[----:B----4-:R-:W-:-:S08]  /*2a00*/  DFMA R12, R6, R12, R16 ;  /* 0x0000000c060c722b */ /* 0x010fd00000000010 */
[----:B------:R-:W-:-:S08]  /*2a10*/  DADD R16, R12, -R16 ;  /* 0x000000000c107229 */ /* 0x000fd00000000810 */
[----:B------:R-:W-:Y:S01]  /*2a20*/  DMUL R18, R16, 10000 ;  /* 0x40c3880010127828 */ /* 0x000fe20000000000 */
[----:B------:R-:W-:Y:S02]  /*2a30*/  MOV R16, R12 ;  /* 0x0000000c00107202 */ /* 0x000fe40000000f00 */
[----:B------:R-:W-:-:S07]  /*2a40*/  MOV R17, R13 ;  /* 0x0000000d00117202 */ /* 0x000fce0000000f00 */
[----:B------:R-:W0:Y:S02]  /*2a50*/  F2F.F32.F64 R19, R18 ;  /* 0x0000001200137310 */ /* 0x000e240000301000 */
[----:B0-----:R1:W-:Y:S01]  /*2a60*/  STG.E desc[UR6][R14.64], R19 ;  /* 0x000000130e007986 */ /* 0x0013e2000c101906 */
[----:B------:R-:W-:Y:S05]  /*2a70*/  @!P0 BRA `(.L_x_180) ;  /* 0xfffffffc00ac8947 */ /* 0x000fea000383ffff */
[----:B------:R-:W-:Y:S05]  /*2a80*/  EXIT ;  /* 0x000000000000794d */ /* 0x000fea0003800000 */
        .weak           $__internal_4_$__cuda_sm20_rcp_rn_f32_slowpath
        .type           $__internal_4_$__cuda_sm20_rcp_rn_f32_slowpath,@function
        .size           $__internal_4_$__cuda_sm20_rcp_rn_f32_slowpath,($__internal_5_$__cuda_sm3x_div_rn_noftz_f32_slowpath - $__internal_4_$__cuda_sm20_rcp_rn_f32_slowpath)
$__internal_4_$__cuda_sm20_rcp_rn_f32_slowpath:
[----:B------:R-:W-:-:S04]  /*2a90*/  SHF.L.U32 R5, R4, 0x1, RZ ;  /* 0x0000000104057819 */ /* 0x000fc800000006ff */
[----:B------:R-:W-:-:S04]  /*2aa0*/  SHF.R.U32.HI R5, RZ, 0x18, R5 ;  /* 0x00000018ff057819 */ /* 0x000fc80000011605 */
        /* <DEDUP_REMOVED lines=13> */
.L_x_181:
[----:B------:R-:W-:-:S04]  /*2b80*/  IADD3 R8, PT, PT, R5, -0xfd, RZ ;  /* 0xffffff0305087810 */ /* 0x000fc80007ffe0ff */
[----:B------:R-:W-:-:S13]  /*2b90*/  ISETP.GT.U32.AND P0, PT, R8, 0x1, PT ;  /* 0x000000010800780c */ /* 0x000fda0003f04070 */
[----:B------:R-:W-:Y:S05]  /*2ba0*/  @P0 BRA `(.L_x_183) ;  /* 0x0000000000780947 */ /* 0x000fea0003800000 */
[----:B------:R-:W-:Y:S02]  /*2bb0*/  LOP3.LUT R9, R4, 0x7fffff, RZ, 0xc0, !PT ;  /* 0x007fffff04097812 */ /* 0x000fe400078ec0ff */
[----:B------:R-:W-:Y:S02]  /*2bc0*/  MOV R15, 0x3 ;  /* 0x00000003000f7802 */ /* 0x000fe40000000f00 */
[----:B------:R-:W-:Y:S02]  /*2bd0*/  LOP3.LUT R9, R9, 0x3f800000, RZ, 0xfc, !PT ;  /* 0x3f80000009097812 */ /* 0x000fe400078efcff */
[----:B------:R-:W-:Y:S02]  /*2be0*/  SHF.L.U32 R16, R15, R8, RZ ;  /* 0x000000080f107219 */ /* 0x000fe400000006ff */
[----:B------:R-:W0:Y:S02]  /*2bf0*/  MUFU.RCP R12, R9 ;  /* 0x00000009000c7308 */ /* 0x000e240000001000 */
        /* <DEDUP_REMOVED lines=25> */
.L_x_183:
[----:B------:R0:W1:Y:S02]  /*2d90*/  MUFU.RCP R5, R4 ;  /* 0x0000000400057308 */ /* 0x0000640000001000 */
.L_x_182:
[----:B-1-3--:R-:W-:Y:S01]  /*2da0*/  MOV R8, R5 ;  /* 0x0000000500087202 */ /* 0x00afe20000000f00 */
[----:B------:R-:W-:Y:S01]  /*2db0*/  HFMA2 R5, -RZ, RZ, 0, 0 ;  /* 0x00000000ff057431 */ /* 0x000fe200000001ff */
[----:B0-2---:R-:W-:-:S04]  /*2dc0*/  MOV R4, R6 ;  /* 0x0000000600047202 */ /* 0x005fc80000000f00 */
[----:B------:R-:W-:Y:S05]  /*2dd0*/  RET.REL.NODEC R4 `(trix_batch_f32) ;  /* 0xffffffd004887950 */ /* 0x000fea0003c3ffff */
        .weak           $__internal_5_$__cuda_sm3x_div_rn_noftz_f32_slowpath
        .type           $__internal_5_$__cuda_sm3x_div_rn_noftz_f32_slowpath,@function
        .size           $__internal_5_$__cuda_sm3x_div_rn_noftz_f32_slowpath,(.L_x_198 - $__internal_5_$__cuda_sm3x_div_rn_noftz_f32_slowpath)
$__internal_5_$__cuda_sm3x_div_rn_noftz_f32_slowpath:
[----:B------:R-:W-:Y:S02]  /*2de0*/  SHF.R.U32.HI R3, RZ, 0x17, R5 ;  /* 0x00000017ff037819 */ /* 0x000fe40000011605 */
[----:B------:R-:W-:Y:S02]  /*2df0*/  MOV R12, R5 ;  /* 0x00000005000c7202 */ /* 0x000fe40000000f00 */
        /* <DEDUP_REMOVED lines=21> */
.L_x_184:
        /* <DEDUP_REMOVED lines=28> */
[C---:B------:R-:W-:Y:S02]  /*3110*/  IADD3 R12, PT, PT, R14.reuse, 0x20, RZ ;  /* 0x000000200e0c7810 */ /* 0x040fe40007ffe0ff */
[----:B------:R-:W-:Y:S02]  /*3120*/  ISETP.NE.AND P2, PT, R14, RZ, PT ;  /* 0x000000ff0e00720c */ /* 0x000fe40003f45270 */
[----:B------:R-:W-:Y:S01]  /*3130*/  LOP3.LUT R9, R8, 0x7fffff, RZ, 0xc0, !PT ;  /* 0x007fffff08097812 */ /* 0x000fe200078ec0ff */
[CCC-:B------:R-:W-:Y:S01]  /*3140*/  FFMA.RP R8, R3.reuse, R13.reuse, R16.reuse ;  /* 0x0000000d03087223 */ /* 0x1c0fe20000008010 */
[----:B------:R-:W-:Y:S01]  /*3150*/  FFMA.RM R3, R3, R13, R16 ;  /* 0x0000000d03037223 */ /* 0x000fe20000004010 */
[----:B------:R-:W-:Y:S02]  /*3160*/  ISETP.NE.AND P1, PT, R14, RZ, PT ;  /* 0x000000ff0e00720c */ /* 0x000fe40003f25270 */
        /* <DEDUP_REMOVED lines=15> */
.L_x_190:
[----:B------:R-:W-:-:S04]  /*3260*/  LOP3.LUT R5, R5, 0x80000000, RZ, 0xc0, !PT ;  /* 0x8000000005057812 */ /* 0x000fc800078ec0ff */
[----:B------:R-:W-:Y:S01]  /*3270*/  LOP3.LUT R5, R5, 0x7f800000, RZ, 0xfc, !PT ;  /* 0x7f80000005057812 */ /* 0x000fe200078efcff */
[----:B------:R-:W-:Y:S06]  /*3280*/  BRA `(.L_x_191) ;  /* 0x0000000000287947 */ /* 0x000fec0003800000 */
.L_x_189:
[----:B------:R-:W-:Y:S01]  /*3290*/  LEA R5, R8, R5, 0x17 ;  /* 0x0000000508057211 */ /* 0x000fe200078eb8ff */
[----:B------:R-:W-:Y:S06]  /*32a0*/  BRA `(.L_x_191) ;  /* 0x0000000000207947 */ /* 0x000fec0003800000 */
.L_x_188:
[----:B------:R-:W-:-:S04]  /*32b0*/  LOP3.LUT R5, R12, 0x80000000, R5, 0x48, !PT ;  /* 0x800000000c057812 */ /* 0x000fc800078e4805 */
[----:B------:R-:W-:Y:S01]  /*32c0*/  LOP3.LUT R5, R5, 0x7f800000, RZ, 0xfc, !PT ;  /* 0x7f80000005057812 */ /* 0x000fe200078efcff */
[----:B------:R-:W-:Y:S06]  /*32d0*/  BRA `(.L_x_191) ;  /* 0x0000000000147947 */ /* 0x000fec0003800000 */
.L_x_187:
[----:B------:R-:W-:Y:S01]  /*32e0*/  LOP3.LUT R5, R12, 0x80000000, R5, 0x48, !PT ;  /* 0x800000000c057812 */ /* 0x000fe200078e4805 */
[----:B------:R-:W-:Y:S06]  /*32f0*/  BRA `(.L_x_191) ;  /* 0x00000000000c7947 */ /* 0x000fec0003800000 */
.L_x_186:
[----:B------:R-:W0:Y:S01]  /*3300*/  MUFU.RSQ R5, -QNAN ;  /* 0xffc0000000057908 */ /* 0x000e220000001400 */
[----:B------:R-:W-:Y:S05]  /*3310*/  BRA `(.L_x_191) ;  /* 0x0000000000047947 */ /* 0x000fea0003800000 */
.L_x_185:
[----:B------:R-:W-:-:S07]  /*3320*/  FADD.FTZ R5, R3, 2 ;  /* 0x4000000003057421 */ /* 0x000fce0000010000 */
.L_x_191:
[----:B------:R-:W-:Y:S01]  /*3330*/  HFMA2 R9, -RZ, RZ, 0, 0 ;  /* 0x00000000ff097431 */ /* 0x000fe200000001ff */
[----:B------:R-:W-:-:S04]  /*3340*/  MOV R8, R6 ;  /* 0x0000000600087202 */ /* 0x000fc80000000f00 */
[----:B0-----:R-:W-:Y:S05]  /*3350*/  RET.REL.NODEC R8 `(trix_batch_f32) ;  /* 0xffffffcc08287950 */ /* 0x001fea0003c3ffff */
.L_x_192:
        /* <DEDUP_REMOVED lines=10> */
.L_x_198:


//--------------------- .nv.shared.reserved.0     --------------------------
	.section	.nv.shared.reserved.0,"aw",@nobits
	.weak		__nv_reservedSMEM_offset_0_alias
	.size		__nv_reservedSMEM_offset_0_alias, 0, 64
	.other		__nv_reservedSMEM_offset_0_alias,@"STO_CUDA_RESERVED_SHARED STV_DEFAULT"
__nv_reservedSMEM_offset_0_alias:
	.zero		0
	.zero		64


//--------------------- .nv.constant0.trix_many_series_one_param_f32 --------------------------
	.section	.nv.constant0.trix_many_series_one_param_f32,"a",@progbits
	.sectionflags	@""
	.align	4
.nv.constant0.trix_many_series_one_param_f32:
	.zero		936


//--------------------- .nv.constant0.trix_batch_warp_scan_f32 --------------------------
	.section	.nv.constant0.trix_batch_warp_scan_f32,"a",@progbits
	.sectionflags	@""
	.align	4
.nv.constant0.trix_batch_warp_scan_f32:
	.zero		936


//--------------------- .nv.constant0.trix_batch_f32 --------------------------
	.section	.nv.constant0.trix_batch_f32,"a",@progbits
	.sectionflags	@""
	.align	4
.nv.constant0.trix_batch_f32:
	.zero		936


//--------------------- SYMBOLS --------------------------

	.type		.nv.reservedSmem.offset0,@object
	.size		.nv.reservedSmem.offset0,0x4
